//
// Generated by NVIDIA NVVM Compiler
//
// Compiler Build ID: CL-36424714
// Cuda compilation tools, release 13.0, V13.0.88
// Based on NVVM 20.0.0
//

.version 9.0
.target sm_100
.address_size 64

	// .globl	_leaky_relu
.extern .func  (.param .b32 func_retval0) vprintf
(
	.param .b64 vprintf_param_0,
	.param .b64 vprintf_param_1
)
;
.global .align 1 .b8 $str[14] = {98, 58, 32, 37, 100, 44, 32, 99, 58, 32, 37, 100, 10};

.visible .entry _leaky_relu(
	.param .u64 .ptr .align 1 _leaky_relu_param_0,
	.param .u64 .ptr .align 1 _leaky_relu_param_1,
	.param .u32 _leaky_relu_param_2,
	.param .u32 _leaky_relu_param_3,
	.param .f32 _leaky_relu_param_4
)
{
	.reg .pred 	%p<2>;
	.reg .b32 	%r<2>;
	.reg .b32 	%f<5>;
	.reg .b64 	%rd<8>;

	ld.param.u64 	%rd1, [_leaky_relu_param_0];
	ld.param.u64 	%rd2, [_leaky_relu_param_1];
	ld.param.f32 	%f1, [_leaky_relu_param_4];
	cvta.to.global.u64 	%rd3, %rd1;
	mov.u32 	%r1, %tid.x;
	mul.wide.u32 	%rd4, %r1, 4;
	add.s64 	%rd5, %rd3, %rd4;
	ld.global.f32 	%f2, [%rd5];
	setp.lt.f32 	%p1, %f2, 0f00000000;
	mul.f32 	%f3, %f1, %f2;
	selp.f32 	%f4, %f3, %f2, %p1;
	cvta.to.global.u64 	%rd6, %rd2;
	add.s64 	%rd7, %rd6, %rd4;
	st.global.f32 	[%rd7], %f4;
	ret;

}
	// .globl	_batch_norm
.visible .entry _batch_norm(
	.param .u64 .ptr .align 1 _batch_norm_param_0,
	.param .u64 .ptr .align 1 _batch_norm_param_1,
	.param .u32 _batch_norm_param_2,
	.param .u32 _batch_norm_param_3,
	.param .u32 _batch_norm_param_4,
	.param .u32 _batch_norm_param_5,
	.param .u64 .ptr .align 1 _batch_norm_param_6,
	.param .u64 .ptr .align 1 _batch_norm_param_7,
	.param .u64 .ptr .align 1 _batch_norm_param_8,
	.param .u64 .ptr .align 1 _batch_norm_param_9
)
{
	.reg .b32 	%r<11>;
	.reg .b32 	%f<11>;
	.reg .b64 	%rd<21>;

	ld.param.u64 	%rd1, [_batch_norm_param_0];
	ld.param.u64 	%rd2, [_batch_norm_param_1];
	ld.param.u32 	%r1, [_batch_norm_param_3];
	ld.param.u32 	%r2, [_batch_norm_param_4];
	ld.param.u32 	%r3, [_batch_norm_param_5];
	ld.param.u64 	%rd3, [_batch_norm_param_6];
	ld.param.u64 	%rd4, [_batch_norm_param_7];
	ld.param.u64 	%rd5, [_batch_norm_param_8];
	ld.param.u64 	%rd6, [_batch_norm_param_9];
	cvta.to.global.u64 	%rd7, %rd2;
	cvta.to.global.u64 	%rd8, %rd6;
	cvta.to.global.u64 	%rd9, %rd4;
	cvta.to.global.u64 	%rd10, %rd3;
	cvta.to.global.u64 	%rd11, %rd1;
	cvta.to.global.u64 	%rd12, %rd5;
	mov.u32 	%r4, %ctaid.x;
	mov.u32 	%r5, %ctaid.y;
	mov.u32 	%r6, %tid.x;
	mov.u32 	%r7, %tid.y;
	mad.lo.s32 	%r8, %r1, %r4, %r5;
	mad.lo.s32 	%r9, %r8, %r2, %r6;
	mad.lo.s32 	%r10, %r9, %r3, %r7;
	mul.wide.u32 	%rd13, %r5, 4;
	add.s64 	%rd14, %rd12, %rd13;
	ld.global.f32 	%f1, [%rd14];
	mul.wide.u32 	%rd15, %r10, 4;
	add.s64 	%rd16, %rd11, %rd15;
	ld.global.f32 	%f2, [%rd16];
	add.s64 	%rd17, %rd10, %rd13;
	ld.global.f32 	%f3, [%rd17];
	sub.f32 	%f4, %f2, %f3;
	add.s64 	%rd18, %rd9, %rd13;
	ld.global.f32 	%f5, [%rd18];
	add.f32 	%f6, %f5, 0f3727C5AC;
	sqrt.rn.f32 	%f7, %f6;
	div.rn.f32 	%f8, %f4, %f7;
	add.s64 	%rd19, %rd8, %rd13;
	ld.global.f32 	%f9, [%rd19];
	fma.rn.f32 	%f10, %f1, %f8, %f9;
	add.s64 	%rd20, %rd7, %rd15;
	st.global.f32 	[%rd20], %f10;
	ret;

}
	// .globl	_conv2d
.visible .entry _conv2d(
	.param .u32 _conv2d_param_0,
	.param .u64 .ptr .align 1 _conv2d_param_1,
	.param .u32 _conv2d_param_2,
	.param .u32 _conv2d_param_3,
	.param .u32 _conv2d_param_4,
	.param .u64 .ptr .align 1 _conv2d_param_5,
	.param .u64 .ptr .align 1 _conv2d_param_6,
	.param .u32 _conv2d_param_7,
	.param .u32 _conv2d_param_8,
	.param .u32 _conv2d_param_9,
	.param .u32 _conv2d_param_10,
	.param .u32 _conv2d_param_11,
	.param .u32 _conv2d_param_12,
	.param .u64 .ptr .align 1 _conv2d_param_13
)
{
	.reg .pred 	%p<94>;
	.reg .b32 	%r<504>;
	.reg .b32 	%f<266>;
	.reg .b64 	%rd<179>;

	ld.param.u64 	%rd7, [_conv2d_param_1];
	ld.param.u32 	%r218, [_conv2d_param_2];
	ld.param.u32 	%r219, [_conv2d_param_3];
	ld.param.u32 	%r220, [_conv2d_param_4];
	ld.param.u64 	%rd8, [_conv2d_param_5];
	ld.param.u64 	%rd6, [_conv2d_param_6];
	ld.param.u32 	%r221, [_conv2d_param_7];
	ld.param.u32 	%r222, [_conv2d_param_8];
	ld.param.u32 	%r223, [_conv2d_param_9];
	ld.param.u32 	%r224, [_conv2d_param_10];
	ld.param.u32 	%r225, [_conv2d_param_11];
	ld.param.u32 	%r226, [_conv2d_param_12];
	ld.param.u64 	%rd9, [_conv2d_param_13];
	cvta.to.global.u64 	%rd1, %rd8;
	cvta.to.global.u64 	%rd2, %rd7;
	cvta.to.global.u64 	%rd3, %rd9;
	setp.lt.s32 	%p1, %r224, 1;
	@%p1 bra 	$L__BB2_125;
	mov.u32 	%r1, %tid.x;
	mov.u32 	%r227, %ctaid.x;
	setp.lt.s32 	%p2, %r225, 1;
	mul.lo.s32 	%r2, %r218, %r227;
	mul.lo.s32 	%r3, %r218, %r1;
	mad.lo.s32 	%r228, %r223, %r227, %r1;
	mul.lo.s32 	%r4, %r228, %r224;
	@%p2 bra 	$L__BB2_125;
	cvta.to.global.u64 	%rd10, %rd6;
	mul.wide.u32 	%rd11, %r1, 4;
	add.s64 	%rd4, %rd10, %rd11;
	setp.lt.s32 	%p3, %r221, 1;
	@%p3 bra 	$L__BB2_96;
	setp.lt.s32 	%p23, %r222, 1;
	@%p23 bra 	$L__BB2_72;
	setp.lt.s32 	%p39, %r218, 1;
	@%p39 bra 	$L__BB2_48;
	setp.ne.s64 	%p55, %rd6, 0;
	@%p55 bra 	$L__BB2_27;
	and.b32  	%r5, %r218, 7;
	add.s32 	%r6, %r5, -1;
	and.b32  	%r7, %r218, 3;
	and.b32  	%r8, %r218, 2147483640;
	and.b32  	%r9, %r218, 1;
	neg.s32 	%r10, %r8;
	mad.lo.s32 	%r11, %r221, %r3, %r221;
	mul.lo.s32 	%r362, %r222, %r221;
	shl.b32 	%r12, %r362, 3;
	add.s32 	%r363, %r3, 2;
	mul.lo.s32 	%r13, %r221, %r363;
	add.s32 	%r364, %r3, 3;
	mul.lo.s32 	%r14, %r221, %r364;
	add.s32 	%r365, %r3, 4;
	mul.lo.s32 	%r15, %r221, %r365;
	add.s32 	%r366, %r3, 5;
	mul.lo.s32 	%r16, %r221, %r366;
	add.s32 	%r367, %r3, 6;
	mul.lo.s32 	%r17, %r221, %r367;
	add.s32 	%r368, %r3, 7;
	mul.lo.s32 	%r18, %r221, %r368;
	mul.lo.s32 	%r369, %r1, %r221;
	mul.lo.s32 	%r19, %r369, %r218;
	mul.lo.s32 	%r370, %r220, %r219;
	shl.b32 	%r20, %r370, 3;
	mov.b32 	%r444, 0;
$L__BB2_7:
	mul.lo.s32 	%r22, %r444, %r226;
	mov.b32 	%r445, 0;
$L__BB2_8:
	mul.lo.s32 	%r24, %r445, %r226;
	mov.f32 	%f246, 0f00000000;
	mov.b32 	%r446, 0;
$L__BB2_9:
	add.s32 	%r26, %r446, %r22;
	setp.gt.s32 	%p75, %r26, -1;
	setp.lt.s32 	%p76, %r26, %r219;
	and.pred  	%p77, %p75, %p76;
	not.pred 	%p79, %p77;
	@%p79 bra 	$L__BB2_13;
	add.s32 	%r374, %r11, %r446;
	mul.lo.s32 	%r27, %r222, %r374;
	add.s32 	%r375, %r13, %r446;
	mul.lo.s32 	%r28, %r222, %r375;
	add.s32 	%r376, %r14, %r446;
	mul.lo.s32 	%r29, %r222, %r376;
	add.s32 	%r377, %r15, %r446;
	mul.lo.s32 	%r30, %r222, %r377;
	add.s32 	%r378, %r16, %r446;
	mul.lo.s32 	%r31, %r222, %r378;
	add.s32 	%r379, %r17, %r446;
	mul.lo.s32 	%r32, %r222, %r379;
	add.s32 	%r380, %r18, %r446;
	mul.lo.s32 	%r33, %r222, %r380;
	add.s32 	%r381, %r19, %r446;
	mul.lo.s32 	%r34, %r222, %r381;
	mad.lo.s32 	%r382, %r219, %r2, %r219;
	add.s32 	%r383, %r382, %r22;
	add.s32 	%r384, %r383, %r446;
	mad.lo.s32 	%r35, %r220, %r384, %r24;
	add.s32 	%r385, %r2, 2;
	mad.lo.s32 	%r386, %r219, %r385, %r22;
	add.s32 	%r387, %r386, %r446;
	mad.lo.s32 	%r36, %r220, %r387, %r24;
	add.s32 	%r388, %r2, 3;
	mad.lo.s32 	%r389, %r219, %r388, %r22;
	add.s32 	%r390, %r389, %r446;
	mad.lo.s32 	%r37, %r220, %r390, %r24;
	add.s32 	%r391, %r2, 4;
	mad.lo.s32 	%r392, %r219, %r391, %r22;
	add.s32 	%r393, %r392, %r446;
	mad.lo.s32 	%r38, %r220, %r393, %r24;
	add.s32 	%r394, %r2, 5;
	mad.lo.s32 	%r395, %r219, %r394, %r22;
	add.s32 	%r396, %r395, %r446;
	mad.lo.s32 	%r39, %r220, %r396, %r24;
	add.s32 	%r397, %r2, 6;
	mad.lo.s32 	%r398, %r219, %r397, %r22;
	add.s32 	%r399, %r398, %r446;
	mad.lo.s32 	%r40, %r220, %r399, %r24;
	add.s32 	%r400, %r2, 7;
	mad.lo.s32 	%r401, %r219, %r400, %r22;
	add.s32 	%r402, %r401, %r446;
	mad.lo.s32 	%r41, %r220, %r402, %r24;
	mov.u32 	%r403, %ctaid.x;
	mul.lo.s32 	%r404, %r403, %r219;
	mad.lo.s32 	%r405, %r404, %r218, %r22;
	add.s32 	%r406, %r405, %r446;
	mad.lo.s32 	%r42, %r220, %r406, %r24;
	mov.b32 	%r447, 0;
$L__BB2_11:
	add.s32 	%r44, %r447, %r24;
	setp.gt.s32 	%p80, %r44, -1;
	setp.lt.s32 	%p81, %r44, %r220;
	and.pred  	%p82, %p80, %p81;
	@%p82 bra 	$L__BB2_16;
$L__BB2_12:
	add.s32 	%r447, %r447, 1;
	setp.eq.s32 	%p90, %r447, %r222;
	@%p90 bra 	$L__BB2_13;
	bra.uni 	$L__BB2_11;
$L__BB2_13:
	add.s32 	%r446, %r446, 1;
	setp.ne.s32 	%p91, %r446, %r221;
	@%p91 bra 	$L__BB2_9;
	add.s32 	%r442, %r4, %r444;
	mad.lo.s32 	%r443, %r442, %r225, %r445;
	mul.wide.s32 	%rd177, %r443, 4;
	add.s64 	%rd178, %rd3, %rd177;
	st.global.f32 	[%rd178], %f246;
	add.s32 	%r445, %r445, 1;
	setp.ne.s32 	%p92, %r445, %r225;
	@%p92 bra 	$L__BB2_8;
	add.s32 	%r444, %r444, 1;
	setp.eq.s32 	%p93, %r444, %r224;
	@%p93 bra 	$L__BB2_125;
	bra.uni 	$L__BB2_7;
$L__BB2_16:
	setp.lt.u32 	%p83, %r218, 8;
	mov.b32 	%r466, 0;
	@%p83 bra 	$L__BB2_19;
	add.s32 	%r463, %r27, %r447;
	add.s32 	%r462, %r28, %r447;
	add.s32 	%r461, %r29, %r447;
	add.s32 	%r460, %r30, %r447;
	add.s32 	%r459, %r31, %r447;
	add.s32 	%r458, %r32, %r447;
	add.s32 	%r457, %r33, %r447;
	add.s32 	%r456, %r34, %r447;
	add.s32 	%r455, %r35, %r447;
	add.s32 	%r454, %r36, %r447;
	add.s32 	%r453, %r37, %r447;
	add.s32 	%r452, %r38, %r447;
	add.s32 	%r451, %r39, %r447;
	add.s32 	%r450, %r40, %r447;
	add.s32 	%r449, %r41, %r447;
	add.s32 	%r448, %r42, %r447;
	mov.u32 	%r464, %r10;
$L__BB2_18:
	.pragma "nounroll";
	mul.wide.s32 	%rd117, %r448, 4;
	add.s64 	%rd118, %rd2, %rd117;
	ld.global.f32 	%f201, [%rd118];
	mul.wide.s32 	%rd119, %r456, 4;
	add.s64 	%rd120, %rd1, %rd119;
	ld.global.f32 	%f202, [%rd120];
	fma.rn.f32 	%f203, %f201, %f202, %f246;
	mul.wide.s32 	%rd121, %r455, 4;
	add.s64 	%rd122, %rd2, %rd121;
	ld.global.f32 	%f204, [%rd122];
	mul.wide.s32 	%rd123, %r463, 4;
	add.s64 	%rd124, %rd1, %rd123;
	ld.global.f32 	%f205, [%rd124];
	fma.rn.f32 	%f206, %f204, %f205, %f203;
	mul.wide.s32 	%rd125, %r454, 4;
	add.s64 	%rd126, %rd2, %rd125;
	ld.global.f32 	%f207, [%rd126];
	mul.wide.s32 	%rd127, %r462, 4;
	add.s64 	%rd128, %rd1, %rd127;
	ld.global.f32 	%f208, [%rd128];
	fma.rn.f32 	%f209, %f207, %f208, %f206;
	mul.wide.s32 	%rd129, %r453, 4;
	add.s64 	%rd130, %rd2, %rd129;
	ld.global.f32 	%f210, [%rd130];
	mul.wide.s32 	%rd131, %r461, 4;
	add.s64 	%rd132, %rd1, %rd131;
	ld.global.f32 	%f211, [%rd132];
	fma.rn.f32 	%f212, %f210, %f211, %f209;
	mul.wide.s32 	%rd133, %r452, 4;
	add.s64 	%rd134, %rd2, %rd133;
	ld.global.f32 	%f213, [%rd134];
	mul.wide.s32 	%rd135, %r460, 4;
	add.s64 	%rd136, %rd1, %rd135;
	ld.global.f32 	%f214, [%rd136];
	fma.rn.f32 	%f215, %f213, %f214, %f212;
	mul.wide.s32 	%rd137, %r451, 4;
	add.s64 	%rd138, %rd2, %rd137;
	ld.global.f32 	%f216, [%rd138];
	mul.wide.s32 	%rd139, %r459, 4;
	add.s64 	%rd140, %rd1, %rd139;
	ld.global.f32 	%f217, [%rd140];
	fma.rn.f32 	%f218, %f216, %f217, %f215;
	mul.wide.s32 	%rd141, %r450, 4;
	add.s64 	%rd142, %rd2, %rd141;
	ld.global.f32 	%f219, [%rd142];
	mul.wide.s32 	%rd143, %r458, 4;
	add.s64 	%rd144, %rd1, %rd143;
	ld.global.f32 	%f220, [%rd144];
	fma.rn.f32 	%f221, %f219, %f220, %f218;
	mul.wide.s32 	%rd145, %r449, 4;
	add.s64 	%rd146, %rd2, %rd145;
	ld.global.f32 	%f222, [%rd146];
	mul.wide.s32 	%rd147, %r457, 4;
	add.s64 	%rd148, %rd1, %rd147;
	ld.global.f32 	%f223, [%rd148];
	fma.rn.f32 	%f246, %f222, %f223, %f221;
	add.s32 	%r464, %r464, 8;
	add.s32 	%r463, %r463, %r12;
	add.s32 	%r462, %r462, %r12;
	add.s32 	%r461, %r461, %r12;
	add.s32 	%r460, %r460, %r12;
	add.s32 	%r459, %r459, %r12;
	add.s32 	%r458, %r458, %r12;
	add.s32 	%r457, %r457, %r12;
	add.s32 	%r456, %r456, %r12;
	add.s32 	%r455, %r455, %r20;
	add.s32 	%r454, %r454, %r20;
	add.s32 	%r453, %r453, %r20;
	add.s32 	%r452, %r452, %r20;
	add.s32 	%r451, %r451, %r20;
	add.s32 	%r450, %r450, %r20;
	add.s32 	%r449, %r449, %r20;
	add.s32 	%r448, %r448, %r20;
	setp.ne.s32 	%p84, %r464, 0;
	mov.u32 	%r466, %r8;
	@%p84 bra 	$L__BB2_18;
$L__BB2_19:
	setp.eq.s32 	%p85, %r5, 0;
	@%p85 bra 	$L__BB2_12;
	setp.lt.u32 	%p86, %r6, 3;
	@%p86 bra 	$L__BB2_22;
	add.s32 	%r408, %r466, %r2;
	mad.lo.s32 	%r409, %r408, %r219, %r26;
	mad.lo.s32 	%r410, %r409, %r220, %r44;
	add.s32 	%r411, %r466, %r3;
	mad.lo.s32 	%r412, %r411, %r221, %r446;
	mad.lo.s32 	%r413, %r412, %r222, %r447;
	mul.wide.s32 	%rd149, %r410, 4;
	add.s64 	%rd150, %rd2, %rd149;
	ld.global.f32 	%f225, [%rd150];
	mul.wide.s32 	%rd151, %r413, 4;
	add.s64 	%rd152, %rd1, %rd151;
	ld.global.f32 	%f226, [%rd152];
	fma.rn.f32 	%f227, %f225, %f226, %f246;
	add.s32 	%r414, %r409, %r219;
	mad.lo.s32 	%r415, %r414, %r220, %r44;
	add.s32 	%r416, %r412, %r221;
	mad.lo.s32 	%r417, %r416, %r222, %r447;
	mul.wide.s32 	%rd153, %r415, 4;
	add.s64 	%rd154, %rd2, %rd153;
	ld.global.f32 	%f228, [%rd154];
	mul.wide.s32 	%rd155, %r417, 4;
	add.s64 	%rd156, %rd1, %rd155;
	ld.global.f32 	%f229, [%rd156];
	fma.rn.f32 	%f230, %f228, %f229, %f227;
	add.s32 	%r418, %r414, %r219;
	mad.lo.s32 	%r419, %r418, %r220, %r44;
	add.s32 	%r420, %r416, %r221;
	mad.lo.s32 	%r421, %r420, %r222, %r447;
	mul.wide.s32 	%rd157, %r419, 4;
	add.s64 	%rd158, %rd2, %rd157;
	ld.global.f32 	%f231, [%rd158];
	mul.wide.s32 	%rd159, %r421, 4;
	add.s64 	%rd160, %rd1, %rd159;
	ld.global.f32 	%f232, [%rd160];
	fma.rn.f32 	%f233, %f231, %f232, %f230;
	add.s32 	%r422, %r418, %r219;
	mad.lo.s32 	%r423, %r422, %r220, %r44;
	add.s32 	%r424, %r420, %r221;
	mad.lo.s32 	%r425, %r424, %r222, %r447;
	mul.wide.s32 	%rd161, %r423, 4;
	add.s64 	%rd162, %rd2, %rd161;
	ld.global.f32 	%f234, [%rd162];
	mul.wide.s32 	%rd163, %r425, 4;
	add.s64 	%rd164, %rd1, %rd163;
	ld.global.f32 	%f235, [%rd164];
	fma.rn.f32 	%f246, %f234, %f235, %f233;
	add.s32 	%r466, %r466, 4;
$L__BB2_22:
	setp.eq.s32 	%p87, %r7, 0;
	@%p87 bra 	$L__BB2_12;
	setp.eq.s32 	%p88, %r7, 1;
	@%p88 bra 	$L__BB2_25;
	add.s32 	%r426, %r466, %r2;
	mad.lo.s32 	%r427, %r426, %r219, %r26;
	mad.lo.s32 	%r428, %r427, %r220, %r44;
	add.s32 	%r429, %r466, %r3;
	mad.lo.s32 	%r430, %r429, %r221, %r446;
	mad.lo.s32 	%r431, %r430, %r222, %r447;
	mul.wide.s32 	%rd165, %r428, 4;
	add.s64 	%rd166, %rd2, %rd165;
	ld.global.f32 	%f237, [%rd166];
	mul.wide.s32 	%rd167, %r431, 4;
	add.s64 	%rd168, %rd1, %rd167;
	ld.global.f32 	%f238, [%rd168];
	fma.rn.f32 	%f239, %f237, %f238, %f246;
	add.s32 	%r432, %r427, %r219;
	mad.lo.s32 	%r433, %r432, %r220, %r44;
	add.s32 	%r434, %r430, %r221;
	mad.lo.s32 	%r435, %r434, %r222, %r447;
	mul.wide.s32 	%rd169, %r433, 4;
	add.s64 	%rd170, %rd2, %rd169;
	ld.global.f32 	%f240, [%rd170];
	mul.wide.s32 	%rd171, %r435, 4;
	add.s64 	%rd172, %rd1, %rd171;
	ld.global.f32 	%f241, [%rd172];
	fma.rn.f32 	%f246, %f240, %f241, %f239;
	add.s32 	%r466, %r466, 2;
$L__BB2_25:
	setp.eq.s32 	%p89, %r9, 0;
	@%p89 bra 	$L__BB2_12;
	add.s32 	%r436, %r466, %r2;
	mad.lo.s32 	%r437, %r436, %r219, %r26;
	mad.lo.s32 	%r438, %r437, %r220, %r44;
	add.s32 	%r439, %r466, %r3;
	mad.lo.s32 	%r440, %r439, %r221, %r446;
	mad.lo.s32 	%r441, %r440, %r222, %r447;
	mul.wide.s32 	%rd173, %r438, 4;
	add.s64 	%rd174, %rd2, %rd173;
	ld.global.f32 	%f242, [%rd174];
	mul.wide.s32 	%rd175, %r441, 4;
	add.s64 	%rd176, %rd1, %rd175;
	ld.global.f32 	%f243, [%rd176];
	fma.rn.f32 	%f246, %f242, %f243, %f246;
	bra.uni 	$L__BB2_12;
$L__BB2_27:
	and.b32  	%r104, %r218, 7;
	add.s32 	%r105, %r104, -1;
	and.b32  	%r106, %r218, 3;
	and.b32  	%r107, %r218, 2147483640;
	and.b32  	%r108, %r218, 1;
	mov.b32 	%r468, 0;
$L__BB2_28:
	mul.lo.s32 	%r110, %r468, %r226;
	add.s32 	%r287, %r4, %r468;
	mul.lo.s32 	%r111, %r287, %r225;
	mov.b32 	%r469, 0;
$L__BB2_29:
	mul.lo.s32 	%r113, %r469, %r226;
	ld.global.f32 	%f154, [%rd4];
	add.f32 	%f257, %f154, 0f00000000;
	mov.b32 	%r470, 0;
$L__BB2_30:
	add.s32 	%r115, %r470, %r110;
	setp.gt.s32 	%p56, %r115, -1;
	setp.lt.s32 	%p57, %r115, %r219;
	and.pred  	%p58, %p56, %p57;
	not.pred 	%p60, %p58;
	@%p60 bra 	$L__BB2_34;
	mov.b32 	%r471, 0;
$L__BB2_32:
	add.s32 	%r117, %r471, %r113;
	setp.gt.s32 	%p61, %r117, -1;
	setp.lt.s32 	%p62, %r117, %r220;
	and.pred  	%p63, %p61, %p62;
	@%p63 bra 	$L__BB2_37;
$L__BB2_33:
	add.s32 	%r471, %r471, 1;
	setp.eq.s32 	%p71, %r471, %r222;
	@%p71 bra 	$L__BB2_34;
	bra.uni 	$L__BB2_32;
$L__BB2_34:
	add.s32 	%r470, %r470, 1;
	setp.ne.s32 	%p72, %r470, %r221;
	@%p72 bra 	$L__BB2_30;
	add.s32 	%r360, %r469, %r111;
	mul.wide.s32 	%rd115, %r360, 4;
	add.s64 	%rd116, %rd3, %rd115;
	st.global.f32 	[%rd116], %f257;
	add.s32 	%r469, %r469, 1;
	setp.ne.s32 	%p73, %r469, %r225;
	@%p73 bra 	$L__BB2_29;
	add.s32 	%r468, %r468, 1;
	setp.eq.s32 	%p74, %r468, %r224;
	@%p74 bra 	$L__BB2_125;
	bra.uni 	$L__BB2_28;
$L__BB2_37:
	setp.lt.u32 	%p64, %r218, 8;
	mov.b32 	%r474, 0;
	@%p64 bra 	$L__BB2_40;
	mov.b32 	%r472, 0;
$L__BB2_39:
	.pragma "nounroll";
	add.s32 	%r292, %r472, %r2;
	mad.lo.s32 	%r293, %r292, %r219, %r115;
	mad.lo.s32 	%r294, %r293, %r220, %r117;
	add.s32 	%r295, %r472, %r3;
	mad.lo.s32 	%r296, %r295, %r221, %r470;
	mad.lo.s32 	%r297, %r296, %r222, %r471;
	mul.wide.s32 	%rd55, %r294, 4;
	add.s64 	%rd56, %rd2, %rd55;
	ld.global.f32 	%f156, [%rd56];
	mul.wide.s32 	%rd57, %r297, 4;
	add.s64 	%rd58, %rd1, %rd57;
	ld.global.f32 	%f157, [%rd58];
	fma.rn.f32 	%f158, %f156, %f157, %f257;
	add.s32 	%r298, %r293, %r219;
	mad.lo.s32 	%r299, %r298, %r220, %r117;
	add.s32 	%r300, %r296, %r221;
	mad.lo.s32 	%r301, %r300, %r222, %r471;
	mul.wide.s32 	%rd59, %r299, 4;
	add.s64 	%rd60, %rd2, %rd59;
	ld.global.f32 	%f159, [%rd60];
	mul.wide.s32 	%rd61, %r301, 4;
	add.s64 	%rd62, %rd1, %rd61;
	ld.global.f32 	%f160, [%rd62];
	fma.rn.f32 	%f161, %f159, %f160, %f158;
	add.s32 	%r302, %r298, %r219;
	mad.lo.s32 	%r303, %r302, %r220, %r117;
	add.s32 	%r304, %r300, %r221;
	mad.lo.s32 	%r305, %r304, %r222, %r471;
	mul.wide.s32 	%rd63, %r303, 4;
	add.s64 	%rd64, %rd2, %rd63;
	ld.global.f32 	%f162, [%rd64];
	mul.wide.s32 	%rd65, %r305, 4;
	add.s64 	%rd66, %rd1, %rd65;
	ld.global.f32 	%f163, [%rd66];
	fma.rn.f32 	%f164, %f162, %f163, %f161;
	add.s32 	%r306, %r302, %r219;
	mad.lo.s32 	%r307, %r306, %r220, %r117;
	add.s32 	%r308, %r304, %r221;
	mad.lo.s32 	%r309, %r308, %r222, %r471;
	mul.wide.s32 	%rd67, %r307, 4;
	add.s64 	%rd68, %rd2, %rd67;
	ld.global.f32 	%f165, [%rd68];
	mul.wide.s32 	%rd69, %r309, 4;
	add.s64 	%rd70, %rd1, %rd69;
	ld.global.f32 	%f166, [%rd70];
	fma.rn.f32 	%f167, %f165, %f166, %f164;
	add.s32 	%r310, %r306, %r219;
	mad.lo.s32 	%r311, %r310, %r220, %r117;
	add.s32 	%r312, %r308, %r221;
	mad.lo.s32 	%r313, %r312, %r222, %r471;
	mul.wide.s32 	%rd71, %r311, 4;
	add.s64 	%rd72, %rd2, %rd71;
	ld.global.f32 	%f168, [%rd72];
	mul.wide.s32 	%rd73, %r313, 4;
	add.s64 	%rd74, %rd1, %rd73;
	ld.global.f32 	%f169, [%rd74];
	fma.rn.f32 	%f170, %f168, %f169, %f167;
	add.s32 	%r314, %r310, %r219;
	mad.lo.s32 	%r315, %r314, %r220, %r117;
	add.s32 	%r316, %r312, %r221;
	mad.lo.s32 	%r317, %r316, %r222, %r471;
	mul.wide.s32 	%rd75, %r315, 4;
	add.s64 	%rd76, %rd2, %rd75;
	ld.global.f32 	%f171, [%rd76];
	mul.wide.s32 	%rd77, %r317, 4;
	add.s64 	%rd78, %rd1, %rd77;
	ld.global.f32 	%f172, [%rd78];
	fma.rn.f32 	%f173, %f171, %f172, %f170;
	add.s32 	%r318, %r314, %r219;
	mad.lo.s32 	%r319, %r318, %r220, %r117;
	add.s32 	%r320, %r316, %r221;
	mad.lo.s32 	%r321, %r320, %r222, %r471;
	mul.wide.s32 	%rd79, %r319, 4;
	add.s64 	%rd80, %rd2, %rd79;
	ld.global.f32 	%f174, [%rd80];
	mul.wide.s32 	%rd81, %r321, 4;
	add.s64 	%rd82, %rd1, %rd81;
	ld.global.f32 	%f175, [%rd82];
	fma.rn.f32 	%f176, %f174, %f175, %f173;
	add.s32 	%r322, %r318, %r219;
	mad.lo.s32 	%r323, %r322, %r220, %r117;
	add.s32 	%r324, %r320, %r221;
	mad.lo.s32 	%r325, %r324, %r222, %r471;
	mul.wide.s32 	%rd83, %r323, 4;
	add.s64 	%rd84, %rd2, %rd83;
	ld.global.f32 	%f177, [%rd84];
	mul.wide.s32 	%rd85, %r325, 4;
	add.s64 	%rd86, %rd1, %rd85;
	ld.global.f32 	%f178, [%rd86];
	fma.rn.f32 	%f257, %f177, %f178, %f176;
	add.s32 	%r472, %r472, 8;
	setp.ne.s32 	%p65, %r472, %r107;
	mov.u32 	%r474, %r107;
	@%p65 bra 	$L__BB2_39;
$L__BB2_40:
	setp.eq.s32 	%p66, %r104, 0;
	@%p66 bra 	$L__BB2_33;
	setp.lt.u32 	%p67, %r105, 3;
	@%p67 bra 	$L__BB2_43;
	add.s32 	%r326, %r474, %r2;
	mad.lo.s32 	%r327, %r326, %r219, %r115;
	mad.lo.s32 	%r328, %r327, %r220, %r117;
	add.s32 	%r329, %r474, %r3;
	mad.lo.s32 	%r330, %r329, %r221, %r470;
	mad.lo.s32 	%r331, %r330, %r222, %r471;
	mul.wide.s32 	%rd87, %r328, 4;
	add.s64 	%rd88, %rd2, %rd87;
	ld.global.f32 	%f180, [%rd88];
	mul.wide.s32 	%rd89, %r331, 4;
	add.s64 	%rd90, %rd1, %rd89;
	ld.global.f32 	%f181, [%rd90];
	fma.rn.f32 	%f182, %f180, %f181, %f257;
	add.s32 	%r332, %r327, %r219;
	mad.lo.s32 	%r333, %r332, %r220, %r117;
	add.s32 	%r334, %r330, %r221;
	mad.lo.s32 	%r335, %r334, %r222, %r471;
	mul.wide.s32 	%rd91, %r333, 4;
	add.s64 	%rd92, %rd2, %rd91;
	ld.global.f32 	%f183, [%rd92];
	mul.wide.s32 	%rd93, %r335, 4;
	add.s64 	%rd94, %rd1, %rd93;
	ld.global.f32 	%f184, [%rd94];
	fma.rn.f32 	%f185, %f183, %f184, %f182;
	add.s32 	%r336, %r332, %r219;
	mad.lo.s32 	%r337, %r336, %r220, %r117;
	add.s32 	%r338, %r334, %r221;
	mad.lo.s32 	%r339, %r338, %r222, %r471;
	mul.wide.s32 	%rd95, %r337, 4;
	add.s64 	%rd96, %rd2, %rd95;
	ld.global.f32 	%f186, [%rd96];
	mul.wide.s32 	%rd97, %r339, 4;
	add.s64 	%rd98, %rd1, %rd97;
	ld.global.f32 	%f187, [%rd98];
	fma.rn.f32 	%f188, %f186, %f187, %f185;
	add.s32 	%r340, %r336, %r219;
	mad.lo.s32 	%r341, %r340, %r220, %r117;
	add.s32 	%r342, %r338, %r221;
	mad.lo.s32 	%r343, %r342, %r222, %r471;
	mul.wide.s32 	%rd99, %r341, 4;
	add.s64 	%rd100, %rd2, %rd99;
	ld.global.f32 	%f189, [%rd100];
	mul.wide.s32 	%rd101, %r343, 4;
	add.s64 	%rd102, %rd1, %rd101;
	ld.global.f32 	%f190, [%rd102];
	fma.rn.f32 	%f257, %f189, %f190, %f188;
	add.s32 	%r474, %r474, 4;
$L__BB2_43:
	setp.eq.s32 	%p68, %r106, 0;
	@%p68 bra 	$L__BB2_33;
	setp.eq.s32 	%p69, %r106, 1;
	@%p69 bra 	$L__BB2_46;
	add.s32 	%r344, %r474, %r2;
	mad.lo.s32 	%r345, %r344, %r219, %r115;
	mad.lo.s32 	%r346, %r345, %r220, %r117;
	add.s32 	%r347, %r474, %r3;
	mad.lo.s32 	%r348, %r347, %r221, %r470;
	mad.lo.s32 	%r349, %r348, %r222, %r471;
	mul.wide.s32 	%rd103, %r346, 4;
	add.s64 	%rd104, %rd2, %rd103;
	ld.global.f32 	%f192, [%rd104];
	mul.wide.s32 	%rd105, %r349, 4;
	add.s64 	%rd106, %rd1, %rd105;
	ld.global.f32 	%f193, [%rd106];
	fma.rn.f32 	%f194, %f192, %f193, %f257;
	add.s32 	%r350, %r345, %r219;
	mad.lo.s32 	%r351, %r350, %r220, %r117;
	add.s32 	%r352, %r348, %r221;
	mad.lo.s32 	%r353, %r352, %r222, %r471;
	mul.wide.s32 	%rd107, %r351, 4;
	add.s64 	%rd108, %rd2, %rd107;
	ld.global.f32 	%f195, [%rd108];
	mul.wide.s32 	%rd109, %r353, 4;
	add.s64 	%rd110, %rd1, %rd109;
	ld.global.f32 	%f196, [%rd110];
	fma.rn.f32 	%f257, %f195, %f196, %f194;
	add.s32 	%r474, %r474, 2;
$L__BB2_46:
	setp.eq.s32 	%p70, %r108, 0;
	@%p70 bra 	$L__BB2_33;
	add.s32 	%r354, %r474, %r2;
	mad.lo.s32 	%r355, %r354, %r219, %r115;
	mad.lo.s32 	%r356, %r355, %r220, %r117;
	add.s32 	%r357, %r474, %r3;
	mad.lo.s32 	%r358, %r357, %r221, %r470;
	mad.lo.s32 	%r359, %r358, %r222, %r471;
	mul.wide.s32 	%rd111, %r356, 4;
	add.s64 	%rd112, %rd2, %rd111;
	ld.global.f32 	%f197, [%rd112];
	mul.wide.s32 	%rd113, %r359, 4;
	add.s64 	%rd114, %rd1, %rd113;
	ld.global.f32 	%f198, [%rd114];
	fma.rn.f32 	%f257, %f197, %f198, %f257;
	bra.uni 	$L__BB2_33;
$L__BB2_48:
	setp.ne.s64 	%p40, %rd6, 0;
	@%p40 bra 	$L__BB2_59;
	add.s32 	%r129, %r225, -1;
	and.b32  	%r130, %r225, 3;
	and.b32  	%r131, %r225, 2147483644;
	and.b32  	%r132, %r225, 1;
	mov.b32 	%r476, 0;
$L__BB2_50:
	setp.lt.u32 	%p49, %r129, 3;
	add.s32 	%r277, %r4, %r476;
	mul.lo.s32 	%r134, %r277, %r225;
	mov.b32 	%r479, 0;
	@%p49 bra 	$L__BB2_53;
	mov.b32 	%r477, 0;
$L__BB2_52:
	.pragma "nounroll";
	add.s32 	%r279, %r477, %r134;
	mul.wide.s32 	%rd49, %r279, 4;
	add.s64 	%rd50, %rd3, %rd49;
	mov.b32 	%r280, 0;
	st.global.u32 	[%rd50], %r280;
	st.global.u32 	[%rd50+4], %r280;
	st.global.u32 	[%rd50+8], %r280;
	st.global.u32 	[%rd50+12], %r280;
	add.s32 	%r477, %r477, 4;
	setp.ne.s32 	%p50, %r477, %r131;
	mov.u32 	%r479, %r131;
	@%p50 bra 	$L__BB2_52;
$L__BB2_53:
	setp.eq.s32 	%p51, %r130, 0;
	@%p51 bra 	$L__BB2_58;
	setp.eq.s32 	%p52, %r130, 1;
	@%p52 bra 	$L__BB2_56;
	add.s32 	%r281, %r479, %r134;
	mul.wide.s32 	%rd51, %r281, 4;
	add.s64 	%rd52, %rd3, %rd51;
	mov.b32 	%r282, 0;
	st.global.u32 	[%rd52], %r282;
	st.global.u32 	[%rd52+4], %r282;
	add.s32 	%r479, %r479, 2;
$L__BB2_56:
	setp.eq.s32 	%p53, %r132, 0;
	@%p53 bra 	$L__BB2_58;
	add.s32 	%r283, %r479, %r134;
	mul.wide.s32 	%rd53, %r283, 4;
	add.s64 	%rd54, %rd3, %rd53;
	mov.b32 	%r284, 0;
	st.global.u32 	[%rd54], %r284;
$L__BB2_58:
	add.s32 	%r476, %r476, 1;
	setp.eq.s32 	%p54, %r476, %r224;
	@%p54 bra 	$L__BB2_125;
	bra.uni 	$L__BB2_50;
$L__BB2_59:
	add.s32 	%r141, %r225, -1;
	and.b32  	%r142, %r225, 7;
	add.s32 	%r143, %r142, -1;
	and.b32  	%r144, %r225, 3;
	and.b32  	%r145, %r225, 2147483640;
	and.b32  	%r146, %r225, 1;
	mov.b32 	%r480, 0;
$L__BB2_60:
	setp.lt.u32 	%p41, %r141, 7;
	add.s32 	%r269, %r4, %r480;
	mul.lo.s32 	%r148, %r269, %r225;
	mov.b32 	%r483, 0;
	@%p41 bra 	$L__BB2_63;
	mov.b32 	%r481, 0;
$L__BB2_62:
	.pragma "nounroll";
	ld.global.f32 	%f124, [%rd4];
	add.f32 	%f125, %f124, 0f00000000;
	add.s32 	%r271, %r481, %r148;
	mul.wide.s32 	%rd41, %r271, 4;
	add.s64 	%rd42, %rd3, %rd41;
	st.global.f32 	[%rd42], %f125;
	ld.global.f32 	%f126, [%rd4];
	add.f32 	%f127, %f126, 0f00000000;
	st.global.f32 	[%rd42+4], %f127;
	ld.global.f32 	%f128, [%rd4];
	add.f32 	%f129, %f128, 0f00000000;
	st.global.f32 	[%rd42+8], %f129;
	ld.global.f32 	%f130, [%rd4];
	add.f32 	%f131, %f130, 0f00000000;
	st.global.f32 	[%rd42+12], %f131;
	ld.global.f32 	%f132, [%rd4];
	add.f32 	%f133, %f132, 0f00000000;
	st.global.f32 	[%rd42+16], %f133;
	ld.global.f32 	%f134, [%rd4];
	add.f32 	%f135, %f134, 0f00000000;
	st.global.f32 	[%rd42+20], %f135;
	ld.global.f32 	%f136, [%rd4];
	add.f32 	%f137, %f136, 0f00000000;
	st.global.f32 	[%rd42+24], %f137;
	ld.global.f32 	%f138, [%rd4];
	add.f32 	%f139, %f138, 0f00000000;
	st.global.f32 	[%rd42+28], %f139;
	add.s32 	%r481, %r481, 8;
	setp.ne.s32 	%p42, %r481, %r145;
	mov.u32 	%r483, %r145;
	@%p42 bra 	$L__BB2_62;
$L__BB2_63:
	setp.eq.s32 	%p43, %r142, 0;
	@%p43 bra 	$L__BB2_71;
	setp.lt.u32 	%p44, %r143, 3;
	@%p44 bra 	$L__BB2_66;
	ld.global.f32 	%f140, [%rd4];
	add.f32 	%f141, %f140, 0f00000000;
	add.s32 	%r272, %r483, %r148;
	mul.wide.s32 	%rd43, %r272, 4;
	add.s64 	%rd44, %rd3, %rd43;
	st.global.f32 	[%rd44], %f141;
	ld.global.f32 	%f142, [%rd4];
	add.f32 	%f143, %f142, 0f00000000;
	st.global.f32 	[%rd44+4], %f143;
	ld.global.f32 	%f144, [%rd4];
	add.f32 	%f145, %f144, 0f00000000;
	st.global.f32 	[%rd44+8], %f145;
	ld.global.f32 	%f146, [%rd4];
	add.f32 	%f147, %f146, 0f00000000;
	st.global.f32 	[%rd44+12], %f147;
	add.s32 	%r483, %r483, 4;
$L__BB2_66:
	setp.eq.s32 	%p45, %r144, 0;
	@%p45 bra 	$L__BB2_71;
	setp.eq.s32 	%p46, %r144, 1;
	@%p46 bra 	$L__BB2_69;
	ld.global.f32 	%f148, [%rd4];
	add.f32 	%f149, %f148, 0f00000000;
	add.s32 	%r273, %r483, %r148;
	mul.wide.s32 	%rd45, %r273, 4;
	add.s64 	%rd46, %rd3, %rd45;
	st.global.f32 	[%rd46], %f149;
	ld.global.f32 	%f150, [%rd4];
	add.f32 	%f151, %f150, 0f00000000;
	st.global.f32 	[%rd46+4], %f151;
	add.s32 	%r483, %r483, 2;
$L__BB2_69:
	setp.eq.s32 	%p47, %r146, 0;
	@%p47 bra 	$L__BB2_71;
	ld.global.f32 	%f152, [%rd4];
	add.f32 	%f153, %f152, 0f00000000;
	add.s32 	%r274, %r483, %r148;
	mul.wide.s32 	%rd47, %r274, 4;
	add.s64 	%rd48, %rd3, %rd47;
	st.global.f32 	[%rd48], %f153;
$L__BB2_71:
	add.s32 	%r480, %r480, 1;
	setp.eq.s32 	%p48, %r480, %r224;
	@%p48 bra 	$L__BB2_125;
	bra.uni 	$L__BB2_60;
$L__BB2_72:
	setp.ne.s64 	%p24, %rd6, 0;
	@%p24 bra 	$L__BB2_83;
	add.s32 	%r157, %r225, -1;
	and.b32  	%r158, %r225, 3;
	and.b32  	%r159, %r225, 2147483644;
	and.b32  	%r160, %r225, 1;
	mov.b32 	%r485, 0;
$L__BB2_74:
	setp.lt.u32 	%p33, %r157, 3;
	add.s32 	%r259, %r4, %r485;
	mul.lo.s32 	%r162, %r259, %r225;
	mov.b32 	%r488, 0;
	@%p33 bra 	$L__BB2_77;
	mov.b32 	%r486, 0;
$L__BB2_76:
	.pragma "nounroll";
	add.s32 	%r261, %r486, %r162;
	mul.wide.s32 	%rd35, %r261, 4;
	add.s64 	%rd36, %rd3, %rd35;
	mov.b32 	%r262, 0;
	st.global.u32 	[%rd36], %r262;
	st.global.u32 	[%rd36+4], %r262;
	st.global.u32 	[%rd36+8], %r262;
	st.global.u32 	[%rd36+12], %r262;
	add.s32 	%r486, %r486, 4;
	setp.ne.s32 	%p34, %r486, %r159;
	mov.u32 	%r488, %r159;
	@%p34 bra 	$L__BB2_76;
$L__BB2_77:
	setp.eq.s32 	%p35, %r158, 0;
	@%p35 bra 	$L__BB2_82;
	setp.eq.s32 	%p36, %r158, 1;
	@%p36 bra 	$L__BB2_80;
	add.s32 	%r263, %r488, %r162;
	mul.wide.s32 	%rd37, %r263, 4;
	add.s64 	%rd38, %rd3, %rd37;
	mov.b32 	%r264, 0;
	st.global.u32 	[%rd38], %r264;
	st.global.u32 	[%rd38+4], %r264;
	add.s32 	%r488, %r488, 2;
$L__BB2_80:
	setp.eq.s32 	%p37, %r160, 0;
	@%p37 bra 	$L__BB2_82;
	add.s32 	%r265, %r488, %r162;
	mul.wide.s32 	%rd39, %r265, 4;
	add.s64 	%rd40, %rd3, %rd39;
	mov.b32 	%r266, 0;
	st.global.u32 	[%rd40], %r266;
$L__BB2_82:
	add.s32 	%r485, %r485, 1;
	setp.eq.s32 	%p38, %r485, %r224;
	@%p38 bra 	$L__BB2_125;
	bra.uni 	$L__BB2_74;
$L__BB2_83:
	add.s32 	%r169, %r225, -1;
	and.b32  	%r170, %r225, 7;
	add.s32 	%r171, %r170, -1;
	and.b32  	%r172, %r225, 3;
	and.b32  	%r173, %r225, 2147483640;
	and.b32  	%r174, %r225, 1;
	mov.b32 	%r489, 0;
$L__BB2_84:
	setp.lt.u32 	%p25, %r169, 7;
	add.s32 	%r251, %r4, %r489;
	mul.lo.s32 	%r176, %r251, %r225;
	mov.b32 	%r492, 0;
	@%p25 bra 	$L__BB2_87;
	mov.b32 	%r490, 0;
$L__BB2_86:
	.pragma "nounroll";
	ld.global.f32 	%f94, [%rd4];
	add.f32 	%f95, %f94, 0f00000000;
	add.s32 	%r253, %r490, %r176;
	mul.wide.s32 	%rd27, %r253, 4;
	add.s64 	%rd28, %rd3, %rd27;
	st.global.f32 	[%rd28], %f95;
	ld.global.f32 	%f96, [%rd4];
	add.f32 	%f97, %f96, 0f00000000;
	st.global.f32 	[%rd28+4], %f97;
	ld.global.f32 	%f98, [%rd4];
	add.f32 	%f99, %f98, 0f00000000;
	st.global.f32 	[%rd28+8], %f99;
	ld.global.f32 	%f100, [%rd4];
	add.f32 	%f101, %f100, 0f00000000;
	st.global.f32 	[%rd28+12], %f101;
	ld.global.f32 	%f102, [%rd4];
	add.f32 	%f103, %f102, 0f00000000;
	st.global.f32 	[%rd28+16], %f103;
	ld.global.f32 	%f104, [%rd4];
	add.f32 	%f105, %f104, 0f00000000;
	st.global.f32 	[%rd28+20], %f105;
	ld.global.f32 	%f106, [%rd4];
	add.f32 	%f107, %f106, 0f00000000;
	st.global.f32 	[%rd28+24], %f107;
	ld.global.f32 	%f108, [%rd4];
	add.f32 	%f109, %f108, 0f00000000;
	st.global.f32 	[%rd28+28], %f109;
	add.s32 	%r490, %r490, 8;
	setp.ne.s32 	%p26, %r490, %r173;
	mov.u32 	%r492, %r173;
	@%p26 bra 	$L__BB2_86;
$L__BB2_87:
	setp.eq.s32 	%p27, %r170, 0;
	@%p27 bra 	$L__BB2_95;
	setp.lt.u32 	%p28, %r171, 3;
	@%p28 bra 	$L__BB2_90;
	ld.global.f32 	%f110, [%rd4];
	add.f32 	%f111, %f110, 0f00000000;
	add.s32 	%r254, %r492, %r176;
	mul.wide.s32 	%rd29, %r254, 4;
	add.s64 	%rd30, %rd3, %rd29;
	st.global.f32 	[%rd30], %f111;
	ld.global.f32 	%f112, [%rd4];
	add.f32 	%f113, %f112, 0f00000000;
	st.global.f32 	[%rd30+4], %f113;
	ld.global.f32 	%f114, [%rd4];
	add.f32 	%f115, %f114, 0f00000000;
	st.global.f32 	[%rd30+8], %f115;
	ld.global.f32 	%f116, [%rd4];
	add.f32 	%f117, %f116, 0f00000000;
	st.global.f32 	[%rd30+12], %f117;
	add.s32 	%r492, %r492, 4;
$L__BB2_90:
	setp.eq.s32 	%p29, %r172, 0;
	@%p29 bra 	$L__BB2_95;
	setp.eq.s32 	%p30, %r172, 1;
	@%p30 bra 	$L__BB2_93;
	ld.global.f32 	%f118, [%rd4];
	add.f32 	%f119, %f118, 0f00000000;
	add.s32 	%r255, %r492, %r176;
	mul.wide.s32 	%rd31, %r255, 4;
	add.s64 	%rd32, %rd3, %rd31;
	st.global.f32 	[%rd32], %f119;
	ld.global.f32 	%f120, [%rd4];
	add.f32 	%f121, %f120, 0f00000000;
	st.global.f32 	[%rd32+4], %f121;
	add.s32 	%r492, %r492, 2;
$L__BB2_93:
	setp.eq.s32 	%p31, %r174, 0;
	@%p31 bra 	$L__BB2_95;
	ld.global.f32 	%f122, [%rd4];
	add.f32 	%f123, %f122, 0f00000000;
	add.s32 	%r256, %r492, %r176;
	mul.wide.s32 	%rd33, %r256, 4;
	add.s64 	%rd34, %rd3, %rd33;
	st.global.f32 	[%rd34], %f123;
$L__BB2_95:
	add.s32 	%r489, %r489, 1;
	setp.eq.s32 	%p32, %r489, %r224;
	@%p32 bra 	$L__BB2_125;
	bra.uni 	$L__BB2_84;
$L__BB2_96:
	setp.ne.s64 	%p4, %rd6, 0;
	@%p4 bra 	$L__BB2_110;
	add.s32 	%r185, %r225, -1;
	and.b32  	%r186, %r225, 7;
	add.s32 	%r187, %r186, -1;
	and.b32  	%r188, %r225, 3;
	and.b32  	%r189, %r225, 2147483640;
	and.b32  	%r190, %r225, 1;
	mov.b32 	%r494, 0;
$L__BB2_98:
	setp.lt.u32 	%p15, %r185, 7;
	add.s32 	%r239, %r4, %r494;
	mul.lo.s32 	%r192, %r239, %r225;
	mov.b32 	%r497, 0;
	@%p15 bra 	$L__BB2_101;
	mov.b32 	%r495, 0;
$L__BB2_100:
	.pragma "nounroll";
	add.s32 	%r241, %r495, %r192;
	mul.wide.s32 	%rd19, %r241, 4;
	add.s64 	%rd20, %rd3, %rd19;
	mov.b32 	%r242, 0;
	st.global.u32 	[%rd20], %r242;
	st.global.u32 	[%rd20+4], %r242;
	st.global.u32 	[%rd20+8], %r242;
	st.global.u32 	[%rd20+12], %r242;
	st.global.u32 	[%rd20+16], %r242;
	st.global.u32 	[%rd20+20], %r242;
	st.global.u32 	[%rd20+24], %r242;
	st.global.u32 	[%rd20+28], %r242;
	add.s32 	%r495, %r495, 8;
	setp.ne.s32 	%p16, %r495, %r189;
	mov.u32 	%r497, %r189;
	@%p16 bra 	$L__BB2_100;
$L__BB2_101:
	setp.eq.s32 	%p17, %r186, 0;
	@%p17 bra 	$L__BB2_109;
	setp.lt.u32 	%p18, %r187, 3;
	@%p18 bra 	$L__BB2_104;
	add.s32 	%r243, %r497, %r192;
	mul.wide.s32 	%rd21, %r243, 4;
	add.s64 	%rd22, %rd3, %rd21;
	mov.b32 	%r244, 0;
	st.global.u32 	[%rd22], %r244;
	st.global.u32 	[%rd22+4], %r244;
	st.global.u32 	[%rd22+8], %r244;
	st.global.u32 	[%rd22+12], %r244;
	add.s32 	%r497, %r497, 4;
$L__BB2_104:
	setp.eq.s32 	%p19, %r188, 0;
	@%p19 bra 	$L__BB2_109;
	setp.eq.s32 	%p20, %r188, 1;
	@%p20 bra 	$L__BB2_107;
	add.s32 	%r245, %r497, %r192;
	mul.wide.s32 	%rd23, %r245, 4;
	add.s64 	%rd24, %rd3, %rd23;
	mov.b32 	%r246, 0;
	st.global.u32 	[%rd24], %r246;
	st.global.u32 	[%rd24+4], %r246;
	add.s32 	%r497, %r497, 2;
$L__BB2_107:
	setp.eq.s32 	%p21, %r190, 0;
	@%p21 bra 	$L__BB2_109;
	add.s32 	%r247, %r497, %r192;
	mul.wide.s32 	%rd25, %r247, 4;
	add.s64 	%rd26, %rd3, %rd25;
	mov.b32 	%r248, 0;
	st.global.u32 	[%rd26], %r248;
$L__BB2_109:
	add.s32 	%r494, %r494, 1;
	setp.eq.s32 	%p22, %r494, %r224;
	@%p22 bra 	$L__BB2_125;
	bra.uni 	$L__BB2_98;
$L__BB2_110:
	add.s32 	%r201, %r225, -1;
	and.b32  	%r202, %r225, 15;
	add.s32 	%r203, %r202, -1;
	and.b32  	%r204, %r225, 7;
	add.s32 	%r205, %r204, -1;
	and.b32  	%r206, %r225, 2147483632;
	and.b32  	%r207, %r225, 3;
	mov.b32 	%r499, 0;
$L__BB2_111:
	setp.lt.u32 	%p5, %r201, 15;
	add.s32 	%r231, %r4, %r499;
	mul.lo.s32 	%r209, %r231, %r225;
	mov.b32 	%r502, 0;
	@%p5 bra 	$L__BB2_114;
	mov.b32 	%r500, 0;
$L__BB2_113:
	.pragma "nounroll";
	ld.global.f32 	%f32, [%rd4];
	add.f32 	%f33, %f32, 0f00000000;
	add.s32 	%r233, %r500, %r209;
	mul.wide.s32 	%rd12, %r233, 4;
	add.s64 	%rd13, %rd3, %rd12;
	st.global.f32 	[%rd13], %f33;
	ld.global.f32 	%f34, [%rd4];
	add.f32 	%f35, %f34, 0f00000000;
	st.global.f32 	[%rd13+4], %f35;
	ld.global.f32 	%f36, [%rd4];
	add.f32 	%f37, %f36, 0f00000000;
	st.global.f32 	[%rd13+8], %f37;
	ld.global.f32 	%f38, [%rd4];
	add.f32 	%f39, %f38, 0f00000000;
	st.global.f32 	[%rd13+12], %f39;
	ld.global.f32 	%f40, [%rd4];
	add.f32 	%f41, %f40, 0f00000000;
	st.global.f32 	[%rd13+16], %f41;
	ld.global.f32 	%f42, [%rd4];
	add.f32 	%f43, %f42, 0f00000000;
	st.global.f32 	[%rd13+20], %f43;
	ld.global.f32 	%f44, [%rd4];
	add.f32 	%f45, %f44, 0f00000000;
	st.global.f32 	[%rd13+24], %f45;
	ld.global.f32 	%f46, [%rd4];
	add.f32 	%f47, %f46, 0f00000000;
	st.global.f32 	[%rd13+28], %f47;
	ld.global.f32 	%f48, [%rd4];
	add.f32 	%f49, %f48, 0f00000000;
	st.global.f32 	[%rd13+32], %f49;
	ld.global.f32 	%f50, [%rd4];
	add.f32 	%f51, %f50, 0f00000000;
	st.global.f32 	[%rd13+36], %f51;
	ld.global.f32 	%f52, [%rd4];
	add.f32 	%f53, %f52, 0f00000000;
	st.global.f32 	[%rd13+40], %f53;
	ld.global.f32 	%f54, [%rd4];
	add.f32 	%f55, %f54, 0f00000000;
	st.global.f32 	[%rd13+44], %f55;
	ld.global.f32 	%f56, [%rd4];
	add.f32 	%f57, %f56, 0f00000000;
	st.global.f32 	[%rd13+48], %f57;
	ld.global.f32 	%f58, [%rd4];
	add.f32 	%f59, %f58, 0f00000000;
	st.global.f32 	[%rd13+52], %f59;
	ld.global.f32 	%f60, [%rd4];
	add.f32 	%f61, %f60, 0f00000000;
	st.global.f32 	[%rd13+56], %f61;
	ld.global.f32 	%f62, [%rd4];
	add.f32 	%f63, %f62, 0f00000000;
	st.global.f32 	[%rd13+60], %f63;
	add.s32 	%r500, %r500, 16;
	setp.ne.s32 	%p6, %r500, %r206;
	mov.u32 	%r502, %r206;
	@%p6 bra 	$L__BB2_113;
$L__BB2_114:
	setp.eq.s32 	%p7, %r202, 0;
	@%p7 bra 	$L__BB2_124;
	setp.lt.u32 	%p8, %r203, 7;
	@%p8 bra 	$L__BB2_117;
	ld.global.f32 	%f64, [%rd4];
	add.f32 	%f65, %f64, 0f00000000;
	add.s32 	%r234, %r502, %r209;
	mul.wide.s32 	%rd14, %r234, 4;
	add.s64 	%rd15, %rd3, %rd14;
	st.global.f32 	[%rd15], %f65;
	ld.global.f32 	%f66, [%rd4];
	add.f32 	%f67, %f66, 0f00000000;
	st.global.f32 	[%rd15+4], %f67;
	ld.global.f32 	%f68, [%rd4];
	add.f32 	%f69, %f68, 0f00000000;
	st.global.f32 	[%rd15+8], %f69;
	ld.global.f32 	%f70, [%rd4];
	add.f32 	%f71, %f70, 0f00000000;
	st.global.f32 	[%rd15+12], %f71;
	ld.global.f32 	%f72, [%rd4];
	add.f32 	%f73, %f72, 0f00000000;
	st.global.f32 	[%rd15+16], %f73;
	ld.global.f32 	%f74, [%rd4];
	add.f32 	%f75, %f74, 0f00000000;
	st.global.f32 	[%rd15+20], %f75;
	ld.global.f32 	%f76, [%rd4];
	add.f32 	%f77, %f76, 0f00000000;
	st.global.f32 	[%rd15+24], %f77;
	ld.global.f32 	%f78, [%rd4];
	add.f32 	%f79, %f78, 0f00000000;
	st.global.f32 	[%rd15+28], %f79;
	add.s32 	%r502, %r502, 8;
$L__BB2_117:
	setp.eq.s32 	%p9, %r204, 0;
	@%p9 bra 	$L__BB2_124;
	setp.lt.u32 	%p10, %r205, 3;
	@%p10 bra 	$L__BB2_120;
	ld.global.f32 	%f80, [%rd4];
	add.f32 	%f81, %f80, 0f00000000;
	add.s32 	%r235, %r502, %r209;
	mul.wide.s32 	%rd16, %r235, 4;
	add.s64 	%rd17, %rd3, %rd16;
	st.global.f32 	[%rd17], %f81;
	ld.global.f32 	%f82, [%rd4];
	add.f32 	%f83, %f82, 0f00000000;
	st.global.f32 	[%rd17+4], %f83;
	ld.global.f32 	%f84, [%rd4];
	add.f32 	%f85, %f84, 0f00000000;
	st.global.f32 	[%rd17+8], %f85;
	ld.global.f32 	%f86, [%rd4];
	add.f32 	%f87, %f86, 0f00000000;
	st.global.f32 	[%rd17+12], %f87;
	add.s32 	%r502, %r502, 4;
$L__BB2_120:
	setp.eq.s32 	%p11, %r207, 0;
	@%p11 bra 	$L__BB2_124;
	setp.eq.s32 	%p12, %r207, 1;
	ld.global.f32 	%f88, [%rd4];
	add.f32 	%f89, %f88, 0f00000000;
	add.s32 	%r236, %r502, %r209;
	mul.wide.s32 	%rd18, %r236, 4;
	add.s64 	%rd5, %rd3, %rd18;
	st.global.f32 	[%rd5], %f89;
	@%p12 bra 	$L__BB2_124;
	setp.eq.s32 	%p13, %r207, 2;
	ld.global.f32 	%f90, [%rd4];
	add.f32 	%f91, %f90, 0f00000000;
	st.global.f32 	[%rd5+4], %f91;
	@%p13 bra 	$L__BB2_124;
	ld.global.f32 	%f92, [%rd4];
	add.f32 	%f93, %f92, 0f00000000;
	st.global.f32 	[%rd5+8], %f93;
$L__BB2_124:
	add.s32 	%r499, %r499, 1;
	setp.ne.s32 	%p14, %r499, %r224;
	@%p14 bra 	$L__BB2_111;
$L__BB2_125:
	ret;

}
	// .globl	_max_pool2d
.visible .entry _max_pool2d(
	.param .u32 _max_pool2d_param_0,
	.param .u64 .ptr .align 1 _max_pool2d_param_1,
	.param .u32 _max_pool2d_param_2,
	.param .u32 _max_pool2d_param_3,
	.param .u32 _max_pool2d_param_4,
	.param .u32 _max_pool2d_param_5,
	.param .u32 _max_pool2d_param_6,
	.param .u32 _max_pool2d_param_7,
	.param .u64 .ptr .align 1 _max_pool2d_param_8,
	.param .u32 _max_pool2d_param_9,
	.param .u32 _max_pool2d_param_10
)
{
	.local .align 8 .b8 	__local_depot3[8];
	.reg .b64 	%SP;
	.reg .b64 	%SPL;
	.reg .pred 	%p<62>;
	.reg .b32 	%r<233>;
	.reg .b32 	%f<56>;
	.reg .b64 	%rd<63>;

	mov.u64 	%SPL, __local_depot3;
	cvta.local.u64 	%SP, %SPL;
	ld.param.u64 	%rd3, [_max_pool2d_param_1];
	ld.param.u32 	%r117, [_max_pool2d_param_2];
	ld.param.u32 	%r118, [_max_pool2d_param_3];
	ld.param.u32 	%r119, [_max_pool2d_param_4];
	ld.param.u32 	%r120, [_max_pool2d_param_5];
	ld.param.u32 	%r121, [_max_pool2d_param_6];
	ld.param.u32 	%r122, [_max_pool2d_param_7];
	ld.param.u64 	%rd4, [_max_pool2d_param_8];
	ld.param.u32 	%r123, [_max_pool2d_param_9];
	ld.param.u32 	%r124, [_max_pool2d_param_10];
	cvta.to.global.u64 	%rd1, %rd3;
	cvta.to.global.u64 	%rd2, %rd4;
	add.u64 	%rd5, %SP, 0;
	add.u64 	%rd6, %SPL, 0;
	mov.u32 	%r1, %ctaid.x;
	mov.u32 	%r2, %tid.x;
	st.local.v2.u32 	[%rd6], {%r1, %r2};
	mov.u64 	%rd7, $str;
	cvta.global.u64 	%rd8, %rd7;
	{ // callseq 0, 0
	.param .b64 param0;
	st.param.b64 	[param0], %rd8;
	.param .b64 param1;
	st.param.b64 	[param1], %rd5;
	.param .b32 retval0;
	call.uni (retval0), 
	vprintf, 
	(
	param0, 
	param1
	);
	ld.param.b32 	%r125, [retval0];
	} // callseq 0
	setp.lt.s32 	%p1, %r123, 1;
	@%p1 bra 	$L__BB3_63;
	setp.lt.s32 	%p2, %r124, 1;
	mul.lo.s32 	%r3, %r117, %r1;
	add.s32 	%r127, %r3, %r2;
	mul.lo.s32 	%r4, %r127, %r123;
	@%p2 bra 	$L__BB3_63;
	setp.lt.s32 	%p3, %r120, 1;
	@%p3 bra 	$L__BB3_50;
	setp.lt.s32 	%p12, %r121, 1;
	@%p12 bra 	$L__BB3_37;
	setp.lt.s32 	%p21, %r117, 1;
	@%p21 bra 	$L__BB3_27;
	and.b32  	%r5, %r117, 7;
	add.s32 	%r6, %r5, -1;
	and.b32  	%r7, %r117, 3;
	and.b32  	%r8, %r117, 2147483640;
	and.b32  	%r9, %r117, 1;
	neg.s32 	%r10, %r8;
	mul.lo.s32 	%r163, %r119, %r118;
	shl.b32 	%r11, %r163, 3;
	add.s32 	%r164, %r3, 3;
	mul.lo.s32 	%r12, %r118, %r164;
	add.s32 	%r165, %r3, 6;
	mul.lo.s32 	%r13, %r118, %r165;
	add.s32 	%r166, %r3, 7;
	mul.lo.s32 	%r14, %r118, %r166;
	mul.lo.s32 	%r167, %r1, %r118;
	mul.lo.s32 	%r15, %r167, %r117;
	mov.b32 	%r203, 0;
$L__BB3_6:
	mul.lo.s32 	%r17, %r203, %r122;
	add.s32 	%r169, %r4, %r203;
	mul.lo.s32 	%r18, %r169, %r124;
	mad.lo.s32 	%r170, %r118, %r3, %r118;
	add.s32 	%r19, %r170, %r17;
	add.s32 	%r171, %r3, 2;
	mad.lo.s32 	%r20, %r118, %r171, %r17;
	add.s32 	%r21, %r12, %r17;
	add.s32 	%r172, %r3, 4;
	mad.lo.s32 	%r22, %r118, %r172, %r17;
	add.s32 	%r173, %r3, 5;
	mad.lo.s32 	%r23, %r118, %r173, %r17;
	add.s32 	%r24, %r13, %r17;
	add.s32 	%r25, %r14, %r17;
	add.s32 	%r26, %r15, %r17;
	mov.b32 	%r204, 0;
$L__BB3_7:
	mul.lo.s32 	%r28, %r204, %r122;
	mov.f32 	%f47, 0f00000000;
	mov.b32 	%r205, 0;
$L__BB3_8:
	add.s32 	%r30, %r205, %r17;
	setp.gt.s32 	%p28, %r30, -1;
	setp.lt.s32 	%p29, %r30, %r118;
	and.pred  	%p30, %p28, %p29;
	not.pred 	%p32, %p30;
	@%p32 bra 	$L__BB3_12;
	add.s32 	%r176, %r19, %r205;
	mad.lo.s32 	%r31, %r119, %r176, %r28;
	add.s32 	%r177, %r20, %r205;
	mad.lo.s32 	%r32, %r119, %r177, %r28;
	add.s32 	%r178, %r21, %r205;
	mad.lo.s32 	%r33, %r119, %r178, %r28;
	add.s32 	%r179, %r22, %r205;
	mad.lo.s32 	%r34, %r119, %r179, %r28;
	add.s32 	%r180, %r23, %r205;
	mad.lo.s32 	%r35, %r119, %r180, %r28;
	add.s32 	%r181, %r24, %r205;
	mad.lo.s32 	%r36, %r119, %r181, %r28;
	add.s32 	%r182, %r25, %r205;
	mad.lo.s32 	%r37, %r119, %r182, %r28;
	add.s32 	%r183, %r26, %r205;
	mad.lo.s32 	%r38, %r119, %r183, %r28;
	mov.b32 	%r206, 0;
$L__BB3_10:
	add.s32 	%r40, %r206, %r28;
	setp.gt.s32 	%p33, %r40, -1;
	setp.lt.s32 	%p34, %r40, %r119;
	and.pred  	%p35, %p33, %p34;
	@%p35 bra 	$L__BB3_15;
$L__BB3_11:
	add.s32 	%r206, %r206, 1;
	setp.eq.s32 	%p58, %r206, %r121;
	@%p58 bra 	$L__BB3_12;
	bra.uni 	$L__BB3_10;
$L__BB3_12:
	add.s32 	%r205, %r205, 1;
	setp.ne.s32 	%p59, %r205, %r120;
	@%p59 bra 	$L__BB3_8;
	add.s32 	%r202, %r204, %r18;
	mul.wide.s32 	%rd61, %r202, 4;
	add.s64 	%rd62, %rd2, %rd61;
	st.global.f32 	[%rd62], %f47;
	add.s32 	%r204, %r204, 1;
	setp.ne.s32 	%p60, %r204, %r124;
	@%p60 bra 	$L__BB3_7;
	add.s32 	%r203, %r203, 1;
	setp.eq.s32 	%p61, %r203, %r123;
	@%p61 bra 	$L__BB3_63;
	bra.uni 	$L__BB3_6;
$L__BB3_15:
	setp.lt.u32 	%p36, %r117, 8;
	mov.b32 	%r217, 0;
	@%p36 bra 	$L__BB3_18;
	add.s32 	%r214, %r31, %r206;
	add.s32 	%r213, %r32, %r206;
	add.s32 	%r212, %r33, %r206;
	add.s32 	%r211, %r34, %r206;
	add.s32 	%r210, %r35, %r206;
	add.s32 	%r209, %r36, %r206;
	add.s32 	%r208, %r37, %r206;
	add.s32 	%r207, %r38, %r206;
	mov.u32 	%r215, %r10;
$L__BB3_17:
	.pragma "nounroll";
	mul.wide.s32 	%rd31, %r207, 4;
	add.s64 	%rd32, %rd1, %rd31;
	ld.global.f32 	%f18, [%rd32];
	setp.gt.f32 	%p37, %f18, %f47;
	selp.f32 	%f19, %f18, %f47, %p37;
	mul.wide.s32 	%rd33, %r214, 4;
	add.s64 	%rd34, %rd1, %rd33;
	ld.global.f32 	%f20, [%rd34];
	setp.gt.f32 	%p38, %f20, %f19;
	selp.f32 	%f21, %f20, %f19, %p38;
	mul.wide.s32 	%rd35, %r213, 4;
	add.s64 	%rd36, %rd1, %rd35;
	ld.global.f32 	%f22, [%rd36];
	setp.gt.f32 	%p39, %f22, %f21;
	selp.f32 	%f23, %f22, %f21, %p39;
	mul.wide.s32 	%rd37, %r212, 4;
	add.s64 	%rd38, %rd1, %rd37;
	ld.global.f32 	%f24, [%rd38];
	setp.gt.f32 	%p40, %f24, %f23;
	selp.f32 	%f25, %f24, %f23, %p40;
	mul.wide.s32 	%rd39, %r211, 4;
	add.s64 	%rd40, %rd1, %rd39;
	ld.global.f32 	%f26, [%rd40];
	setp.gt.f32 	%p41, %f26, %f25;
	selp.f32 	%f27, %f26, %f25, %p41;
	mul.wide.s32 	%rd41, %r210, 4;
	add.s64 	%rd42, %rd1, %rd41;
	ld.global.f32 	%f28, [%rd42];
	setp.gt.f32 	%p42, %f28, %f27;
	selp.f32 	%f29, %f28, %f27, %p42;
	mul.wide.s32 	%rd43, %r209, 4;
	add.s64 	%rd44, %rd1, %rd43;
	ld.global.f32 	%f30, [%rd44];
	setp.gt.f32 	%p43, %f30, %f29;
	selp.f32 	%f31, %f30, %f29, %p43;
	mul.wide.s32 	%rd45, %r208, 4;
	add.s64 	%rd46, %rd1, %rd45;
	ld.global.f32 	%f32, [%rd46];
	setp.gt.f32 	%p44, %f32, %f31;
	selp.f32 	%f47, %f32, %f31, %p44;
	add.s32 	%r215, %r215, 8;
	add.s32 	%r214, %r214, %r11;
	add.s32 	%r213, %r213, %r11;
	add.s32 	%r212, %r212, %r11;
	add.s32 	%r211, %r211, %r11;
	add.s32 	%r210, %r210, %r11;
	add.s32 	%r209, %r209, %r11;
	add.s32 	%r208, %r208, %r11;
	add.s32 	%r207, %r207, %r11;
	setp.ne.s32 	%p45, %r215, 0;
	mov.u32 	%r217, %r8;
	@%p45 bra 	$L__BB3_17;
$L__BB3_18:
	setp.eq.s32 	%p46, %r5, 0;
	@%p46 bra 	$L__BB3_11;
	setp.lt.u32 	%p47, %r6, 3;
	@%p47 bra 	$L__BB3_21;
	add.s32 	%r185, %r217, %r3;
	mad.lo.s32 	%r186, %r185, %r118, %r30;
	mad.lo.s32 	%r187, %r186, %r119, %r40;
	mul.wide.s32 	%rd47, %r187, 4;
	add.s64 	%rd48, %rd1, %rd47;
	ld.global.f32 	%f34, [%rd48];
	setp.gt.f32 	%p48, %f34, %f47;
	selp.f32 	%f35, %f34, %f47, %p48;
	add.s32 	%r188, %r186, %r118;
	mad.lo.s32 	%r189, %r188, %r119, %r40;
	mul.wide.s32 	%rd49, %r189, 4;
	add.s64 	%rd50, %rd1, %rd49;
	ld.global.f32 	%f36, [%rd50];
	setp.gt.f32 	%p49, %f36, %f35;
	selp.f32 	%f37, %f36, %f35, %p49;
	add.s32 	%r190, %r188, %r118;
	mad.lo.s32 	%r191, %r190, %r119, %r40;
	mul.wide.s32 	%rd51, %r191, 4;
	add.s64 	%rd52, %rd1, %rd51;
	ld.global.f32 	%f38, [%rd52];
	setp.gt.f32 	%p50, %f38, %f37;
	selp.f32 	%f39, %f38, %f37, %p50;
	add.s32 	%r192, %r190, %r118;
	mad.lo.s32 	%r193, %r192, %r119, %r40;
	mul.wide.s32 	%rd53, %r193, 4;
	add.s64 	%rd54, %rd1, %rd53;
	ld.global.f32 	%f40, [%rd54];
	setp.gt.f32 	%p51, %f40, %f39;
	selp.f32 	%f47, %f40, %f39, %p51;
	add.s32 	%r217, %r217, 4;
$L__BB3_21:
	setp.eq.s32 	%p52, %r7, 0;
	@%p52 bra 	$L__BB3_11;
	setp.eq.s32 	%p53, %r7, 1;
	@%p53 bra 	$L__BB3_24;
	add.s32 	%r194, %r217, %r3;
	mad.lo.s32 	%r195, %r194, %r118, %r30;
	mad.lo.s32 	%r196, %r195, %r119, %r40;
	mul.wide.s32 	%rd55, %r196, 4;
	add.s64 	%rd56, %rd1, %rd55;
	ld.global.f32 	%f42, [%rd56];
	setp.gt.f32 	%p54, %f42, %f47;
	selp.f32 	%f43, %f42, %f47, %p54;
	add.s32 	%r197, %r195, %r118;
	mad.lo.s32 	%r198, %r197, %r119, %r40;
	mul.wide.s32 	%rd57, %r198, 4;
	add.s64 	%rd58, %rd1, %rd57;
	ld.global.f32 	%f44, [%rd58];
	setp.gt.f32 	%p55, %f44, %f43;
	selp.f32 	%f47, %f44, %f43, %p55;
	add.s32 	%r217, %r217, 2;
$L__BB3_24:
	setp.eq.s32 	%p56, %r9, 0;
	@%p56 bra 	$L__BB3_11;
	add.s32 	%r199, %r217, %r3;
	mad.lo.s32 	%r200, %r199, %r118, %r30;
	mad.lo.s32 	%r201, %r200, %r119, %r40;
	mul.wide.s32 	%rd59, %r201, 4;
	add.s64 	%rd60, %rd1, %rd59;
	ld.global.f32 	%f14, [%rd60];
	setp.leu.f32 	%p57, %f14, %f47;
	@%p57 bra 	$L__BB3_11;
	mov.f32 	%f47, %f14;
	bra.uni 	$L__BB3_11;
$L__BB3_27:
	and.b32  	%r76, %r124, 3;
	and.b32  	%r77, %r124, 2147483644;
	and.b32  	%r78, %r124, 1;
	mov.b32 	%r219, 0;
$L__BB3_28:
	setp.lt.u32 	%p22, %r124, 4;
	add.s32 	%r154, %r4, %r219;
	mul.lo.s32 	%r80, %r154, %r124;
	mov.b32 	%r222, 0;
	@%p22 bra 	$L__BB3_31;
	mov.b32 	%r220, 0;
$L__BB3_30:
	.pragma "nounroll";
	add.s32 	%r156, %r220, %r80;
	mul.wide.s32 	%rd25, %r156, 4;
	add.s64 	%rd26, %rd2, %rd25;
	mov.b32 	%r157, 0;
	st.global.u32 	[%rd26], %r157;
	st.global.u32 	[%rd26+4], %r157;
	st.global.u32 	[%rd26+8], %r157;
	st.global.u32 	[%rd26+12], %r157;
	add.s32 	%r220, %r220, 4;
	setp.ne.s32 	%p23, %r220, %r77;
	mov.u32 	%r222, %r77;
	@%p23 bra 	$L__BB3_30;
$L__BB3_31:
	setp.eq.s32 	%p24, %r76, 0;
	@%p24 bra 	$L__BB3_36;
	setp.eq.s32 	%p25, %r76, 1;
	@%p25 bra 	$L__BB3_34;
	add.s32 	%r158, %r222, %r80;
	mul.wide.s32 	%rd27, %r158, 4;
	add.s64 	%rd28, %rd2, %rd27;
	mov.b32 	%r159, 0;
	st.global.u32 	[%rd28], %r159;
	st.global.u32 	[%rd28+4], %r159;
	add.s32 	%r222, %r222, 2;
$L__BB3_34:
	setp.eq.s32 	%p26, %r78, 0;
	@%p26 bra 	$L__BB3_36;
	add.s32 	%r160, %r222, %r80;
	mul.wide.s32 	%rd29, %r160, 4;
	add.s64 	%rd30, %rd2, %rd29;
	mov.b32 	%r161, 0;
	st.global.u32 	[%rd30], %r161;
$L__BB3_36:
	add.s32 	%r219, %r219, 1;
	setp.eq.s32 	%p27, %r219, %r123;
	@%p27 bra 	$L__BB3_63;
	bra.uni 	$L__BB3_28;
$L__BB3_37:
	and.b32  	%r87, %r124, 7;
	add.s32 	%r88, %r87, -1;
	and.b32  	%r89, %r124, 3;
	and.b32  	%r90, %r124, 2147483640;
	and.b32  	%r91, %r124, 1;
	mov.b32 	%r223, 0;
$L__BB3_38:
	setp.lt.u32 	%p13, %r124, 8;
	add.s32 	%r142, %r4, %r223;
	mul.lo.s32 	%r93, %r142, %r124;
	mov.b32 	%r226, 0;
	@%p13 bra 	$L__BB3_41;
	mov.b32 	%r224, 0;
$L__BB3_40:
	.pragma "nounroll";
	add.s32 	%r144, %r224, %r93;
	mul.wide.s32 	%rd17, %r144, 4;
	add.s64 	%rd18, %rd2, %rd17;
	mov.b32 	%r145, 0;
	st.global.u32 	[%rd18], %r145;
	st.global.u32 	[%rd18+4], %r145;
	st.global.u32 	[%rd18+8], %r145;
	st.global.u32 	[%rd18+12], %r145;
	st.global.u32 	[%rd18+16], %r145;
	st.global.u32 	[%rd18+20], %r145;
	st.global.u32 	[%rd18+24], %r145;
	st.global.u32 	[%rd18+28], %r145;
	add.s32 	%r224, %r224, 8;
	setp.ne.s32 	%p14, %r224, %r90;
	mov.u32 	%r226, %r90;
	@%p14 bra 	$L__BB3_40;
$L__BB3_41:
	setp.eq.s32 	%p15, %r87, 0;
	@%p15 bra 	$L__BB3_49;
	setp.lt.u32 	%p16, %r88, 3;
	@%p16 bra 	$L__BB3_44;
	add.s32 	%r146, %r226, %r93;
	mul.wide.s32 	%rd19, %r146, 4;
	add.s64 	%rd20, %rd2, %rd19;
	mov.b32 	%r147, 0;
	st.global.u32 	[%rd20], %r147;
	st.global.u32 	[%rd20+4], %r147;
	st.global.u32 	[%rd20+8], %r147;
	st.global.u32 	[%rd20+12], %r147;
	add.s32 	%r226, %r226, 4;
$L__BB3_44:
	setp.eq.s32 	%p17, %r89, 0;
	@%p17 bra 	$L__BB3_49;
	setp.eq.s32 	%p18, %r89, 1;
	@%p18 bra 	$L__BB3_47;
	add.s32 	%r148, %r226, %r93;
	mul.wide.s32 	%rd21, %r148, 4;
	add.s64 	%rd22, %rd2, %rd21;
	mov.b32 	%r149, 0;
	st.global.u32 	[%rd22], %r149;
	st.global.u32 	[%rd22+4], %r149;
	add.s32 	%r226, %r226, 2;
$L__BB3_47:
	setp.eq.s32 	%p19, %r91, 0;
	@%p19 bra 	$L__BB3_49;
	add.s32 	%r150, %r226, %r93;
	mul.wide.s32 	%rd23, %r150, 4;
	add.s64 	%rd24, %rd2, %rd23;
	mov.b32 	%r151, 0;
	st.global.u32 	[%rd24], %r151;
$L__BB3_49:
	add.s32 	%r223, %r223, 1;
	setp.eq.s32 	%p20, %r223, %r123;
	@%p20 bra 	$L__BB3_63;
	bra.uni 	$L__BB3_38;
$L__BB3_50:
	and.b32  	%r102, %r124, 7;
	add.s32 	%r103, %r102, -1;
	and.b32  	%r104, %r124, 3;
	and.b32  	%r105, %r124, 2147483640;
	and.b32  	%r106, %r124, 1;
	mov.b32 	%r228, 0;
$L__BB3_51:
	setp.lt.u32 	%p4, %r124, 8;
	add.s32 	%r130, %r4, %r228;
	mul.lo.s32 	%r108, %r130, %r124;
	mov.b32 	%r231, 0;
	@%p4 bra 	$L__BB3_54;
	mov.b32 	%r229, 0;
$L__BB3_53:
	.pragma "nounroll";
	add.s32 	%r132, %r229, %r108;
	mul.wide.s32 	%rd9, %r132, 4;
	add.s64 	%rd10, %rd2, %rd9;
	mov.b32 	%r133, 0;
	st.global.u32 	[%rd10], %r133;
	st.global.u32 	[%rd10+4], %r133;
	st.global.u32 	[%rd10+8], %r133;
	st.global.u32 	[%rd10+12], %r133;
	st.global.u32 	[%rd10+16], %r133;
	st.global.u32 	[%rd10+20], %r133;
	st.global.u32 	[%rd10+24], %r133;
	st.global.u32 	[%rd10+28], %r133;
	add.s32 	%r229, %r229, 8;
	setp.ne.s32 	%p5, %r229, %r105;
	mov.u32 	%r231, %r105;
	@%p5 bra 	$L__BB3_53;
$L__BB3_54:
	setp.eq.s32 	%p6, %r102, 0;
	@%p6 bra 	$L__BB3_62;
	setp.lt.u32 	%p7, %r103, 3;
	@%p7 bra 	$L__BB3_57;
	add.s32 	%r134, %r231, %r108;
	mul.wide.s32 	%rd11, %r134, 4;
	add.s64 	%rd12, %rd2, %rd11;
	mov.b32 	%r135, 0;
	st.global.u32 	[%rd12], %r135;
	st.global.u32 	[%rd12+4], %r135;
	st.global.u32 	[%rd12+8], %r135;
	st.global.u32 	[%rd12+12], %r135;
	add.s32 	%r231, %r231, 4;
$L__BB3_57:
	setp.eq.s32 	%p8, %r104, 0;
	@%p8 bra 	$L__BB3_62;
	setp.eq.s32 	%p9, %r104, 1;
	@%p9 bra 	$L__BB3_60;
	add.s32 	%r136, %r231, %r108;
	mul.wide.s32 	%rd13, %r136, 4;
	add.s64 	%rd14, %rd2, %rd13;
	mov.b32 	%r137, 0;
	st.global.u32 	[%rd14], %r137;
	st.global.u32 	[%rd14+4], %r137;
	add.s32 	%r231, %r231, 2;
$L__BB3_60:
	setp.eq.s32 	%p10, %r106, 0;
	@%p10 bra 	$L__BB3_62;
	add.s32 	%r138, %r231, %r108;
	mul.wide.s32 	%rd15, %r138, 4;
	add.s64 	%rd16, %rd2, %rd15;
	mov.b32 	%r139, 0;
	st.global.u32 	[%rd16], %r139;
$L__BB3_62:
	add.s32 	%r228, %r228, 1;
	setp.ne.s32 	%p11, %r228, %r123;
	@%p11 bra 	$L__BB3_51;
$L__BB3_63:
	ret;

}
	// .globl	_pad
.visible .entry _pad(
	.param .u64 .ptr .align 1 _pad_param_0,
	.param .u64 .ptr .align 1 _pad_param_1,
	.param .u32 _pad_param_2,
	.param .u32 _pad_param_3,
	.param .u32 _pad_param_4,
	.param .u32 _pad_param_5,
	.param .u32 _pad_param_6,
	.param .u32 _pad_param_7,
	.param .u32 _pad_param_8,
	.param .u32 _pad_param_9,
	.param .f32 _pad_param_10
)
{
	.reg .pred 	%p<544>;
	.reg .b32 	%r<891>;
	.reg .b32 	%f<498>;
	.reg .b64 	%rd<1689>;

	ld.param.u64 	%rd928, [_pad_param_0];
	ld.param.u64 	%rd929, [_pad_param_1];
	ld.param.u32 	%r626, [_pad_param_2];
	ld.param.u32 	%r627, [_pad_param_3];
	ld.param.u32 	%r628, [_pad_param_4];
	ld.param.u32 	%r633, [_pad_param_5];
	ld.param.u32 	%r629, [_pad_param_6];
	ld.param.u32 	%r630, [_pad_param_7];
	ld.param.u32 	%r631, [_pad_param_8];
	ld.param.u32 	%r632, [_pad_param_9];
	ld.param.f32 	%f1, [_pad_param_10];
	add.s32 	%r1, %r629, %r633;
	setp.lt.s32 	%p1, %r626, 1;
	@%p1 bra 	$L__BB4_805;
	add.s32 	%r634, %r1, %r630;
	cvta.to.global.u64 	%rd1156, %rd929;
	cvta.to.global.u64 	%rd1155, %rd928;
	setp.lt.s32 	%p2, %r627, 1;
	mul.lo.s32 	%r2, %r631, %r634;
	mul.lo.s32 	%r3, %r632, %r634;
	@%p2 bra 	$L__BB4_805;
	setp.lt.s32 	%p3, %r628, 1;
	@%p3 bra 	$L__BB4_738;
	setp.lt.s32 	%p49, %r629, 1;
	@%p49 bra 	$L__BB4_423;
	setp.lt.s32 	%p261, %r630, 1;
	@%p261 bra 	$L__BB4_240;
	setp.lt.s32 	%p385, %r2, 1;
	@%p385 bra 	$L__BB4_136;
	setp.lt.s32 	%p456, %r3, 1;
	@%p456 bra 	$L__BB4_78;
	add.s32 	%r4, %r2, -1;
	and.b32  	%r5, %r2, 15;
	and.b32  	%r6, %r2, 7;
	add.s32 	%r7, %r3, -1;
	and.b32  	%r8, %r3, 15;
	and.b32  	%r9, %r3, 7;
	add.s32 	%r10, %r629, -1;
	and.b32  	%r11, %r629, 15;
	add.s32 	%r12, %r11, -1;
	and.b32  	%r13, %r629, 7;
	add.s32 	%r14, %r13, -1;
	add.s32 	%r15, %r628, -1;
	and.b32  	%r16, %r628, 15;
	add.s32 	%r17, %r16, -1;
	and.b32  	%r18, %r628, 7;
	add.s32 	%r19, %r630, -1;
	and.b32  	%r20, %r630, 15;
	add.s32 	%r21, %r20, -1;
	and.b32  	%r22, %r630, 7;
	add.s32 	%r23, %r22, -1;
	and.b32  	%r24, %r2, 2147483632;
	and.b32  	%r25, %r2, 3;
	and.b32  	%r26, %r629, 2147483632;
	and.b32  	%r27, %r629, 3;
	and.b32  	%r28, %r628, 2147483632;
	and.b32  	%r29, %r628, 3;
	and.b32  	%r30, %r630, 2147483632;
	and.b32  	%r31, %r630, 3;
	and.b32  	%r32, %r3, 2147483632;
	and.b32  	%r33, %r3, 3;
	neg.s32 	%r34, %r24;
	mov.b32 	%r755, 0;
$L__BB4_8:
	mov.b32 	%r756, 0;
$L__BB4_9:
	setp.lt.u32 	%p496, %r4, 15;
	mov.b32 	%r760, 0;
	@%p496 bra 	$L__BB4_12;
	add.s64 	%rd1128, %rd1156, 32;
	mov.u32 	%r757, %r34;
$L__BB4_11:
	.pragma "nounroll";
	st.global.f32 	[%rd1128+-32], %f1;
	st.global.f32 	[%rd1128+-28], %f1;
	st.global.f32 	[%rd1128+-24], %f1;
	st.global.f32 	[%rd1128+-20], %f1;
	st.global.f32 	[%rd1128+-16], %f1;
	st.global.f32 	[%rd1128+-12], %f1;
	st.global.f32 	[%rd1128+-8], %f1;
	st.global.f32 	[%rd1128+-4], %f1;
	st.global.f32 	[%rd1128], %f1;
	st.global.f32 	[%rd1128+4], %f1;
	st.global.f32 	[%rd1128+8], %f1;
	st.global.f32 	[%rd1128+12], %f1;
	st.global.f32 	[%rd1128+16], %f1;
	st.global.f32 	[%rd1128+20], %f1;
	st.global.f32 	[%rd1128+24], %f1;
	st.global.f32 	[%rd1128+28], %f1;
	add.s32 	%r757, %r757, 16;
	add.s64 	%rd1128, %rd1128, 64;
	setp.eq.s32 	%p497, %r757, 0;
	mov.u32 	%r760, %r24;
	@%p497 bra 	$L__BB4_12;
	bra.uni 	$L__BB4_11;
$L__BB4_12:
	setp.eq.s32 	%p498, %r5, 0;
	@%p498 bra 	$L__BB4_22;
	add.s32 	%r745, %r5, -1;
	setp.lt.u32 	%p499, %r745, 7;
	@%p499 bra 	$L__BB4_15;
	mul.wide.u32 	%rd1107, %r760, 4;
	add.s64 	%rd1108, %rd1156, %rd1107;
	st.global.f32 	[%rd1108], %f1;
	st.global.f32 	[%rd1108+4], %f1;
	st.global.f32 	[%rd1108+8], %f1;
	st.global.f32 	[%rd1108+12], %f1;
	st.global.f32 	[%rd1108+16], %f1;
	st.global.f32 	[%rd1108+20], %f1;
	st.global.f32 	[%rd1108+24], %f1;
	st.global.f32 	[%rd1108+28], %f1;
	add.s32 	%r760, %r760, 8;
$L__BB4_15:
	setp.eq.s32 	%p500, %r6, 0;
	@%p500 bra 	$L__BB4_22;
	add.s32 	%r746, %r6, -1;
	setp.lt.u32 	%p501, %r746, 3;
	@%p501 bra 	$L__BB4_18;
	mul.wide.u32 	%rd1109, %r760, 4;
	add.s64 	%rd1110, %rd1156, %rd1109;
	st.global.f32 	[%rd1110], %f1;
	st.global.f32 	[%rd1110+4], %f1;
	st.global.f32 	[%rd1110+8], %f1;
	st.global.f32 	[%rd1110+12], %f1;
	add.s32 	%r760, %r760, 4;
$L__BB4_18:
	setp.eq.s32 	%p502, %r25, 0;
	@%p502 bra 	$L__BB4_22;
	setp.eq.s32 	%p503, %r25, 1;
	mul.wide.u32 	%rd1111, %r760, 4;
	add.s64 	%rd24, %rd1156, %rd1111;
	st.global.f32 	[%rd24], %f1;
	@%p503 bra 	$L__BB4_22;
	setp.eq.s32 	%p504, %r25, 2;
	st.global.f32 	[%rd24+4], %f1;
	@%p504 bra 	$L__BB4_22;
	st.global.f32 	[%rd24+8], %f1;
$L__BB4_22:
	mov.b32 	%r762, 0;
$L__BB4_23:
	setp.lt.u32 	%p505, %r10, 15;
	@%p505 bra 	$L__BB4_26;
	mov.b32 	%r763, 0;
$L__BB4_25:
	.pragma "nounroll";
	st.global.f32 	[%rd1156], %f1;
	st.global.f32 	[%rd1156+4], %f1;
	st.global.f32 	[%rd1156+8], %f1;
	st.global.f32 	[%rd1156+12], %f1;
	st.global.f32 	[%rd1156+16], %f1;
	st.global.f32 	[%rd1156+20], %f1;
	st.global.f32 	[%rd1156+24], %f1;
	st.global.f32 	[%rd1156+28], %f1;
	st.global.f32 	[%rd1156+32], %f1;
	st.global.f32 	[%rd1156+36], %f1;
	st.global.f32 	[%rd1156+40], %f1;
	st.global.f32 	[%rd1156+44], %f1;
	st.global.f32 	[%rd1156+48], %f1;
	st.global.f32 	[%rd1156+52], %f1;
	st.global.f32 	[%rd1156+56], %f1;
	st.global.f32 	[%rd1156+60], %f1;
	add.s64 	%rd1156, %rd1156, 64;
	add.s32 	%r763, %r763, 16;
	setp.eq.s32 	%p506, %r763, %r26;
	@%p506 bra 	$L__BB4_26;
	bra.uni 	$L__BB4_25;
$L__BB4_26:
	setp.eq.s32 	%p507, %r11, 0;
	@%p507 bra 	$L__BB4_36;
	setp.lt.u32 	%p508, %r12, 7;
	@%p508 bra 	$L__BB4_29;
	st.global.f32 	[%rd1156], %f1;
	st.global.f32 	[%rd1156+4], %f1;
	st.global.f32 	[%rd1156+8], %f1;
	st.global.f32 	[%rd1156+12], %f1;
	st.global.f32 	[%rd1156+16], %f1;
	st.global.f32 	[%rd1156+20], %f1;
	st.global.f32 	[%rd1156+24], %f1;
	st.global.f32 	[%rd1156+28], %f1;
	add.s64 	%rd1156, %rd1156, 32;
$L__BB4_29:
	setp.eq.s32 	%p509, %r13, 0;
	@%p509 bra 	$L__BB4_36;
	setp.lt.u32 	%p510, %r14, 3;
	mov.u64 	%rd1169, %rd1156;
	@%p510 bra 	$L__BB4_32;
	st.global.f32 	[%rd1156], %f1;
	st.global.f32 	[%rd1156+4], %f1;
	st.global.f32 	[%rd1156+8], %f1;
	st.global.f32 	[%rd1156+12], %f1;
	add.s64 	%rd1156, %rd1156, 16;
	mov.u64 	%rd1169, %rd1156;
$L__BB4_32:
	setp.eq.s32 	%p511, %r27, 0;
	@%p511 bra 	$L__BB4_36;
	setp.eq.s32 	%p512, %r27, 1;
	st.global.f32 	[%rd1169], %f1;
	add.s64 	%rd1156, %rd1169, 4;
	@%p512 bra 	$L__BB4_36;
	setp.eq.s32 	%p513, %r27, 2;
	st.global.f32 	[%rd1169+4], %f1;
	add.s64 	%rd1156, %rd1169, 8;
	@%p513 bra 	$L__BB4_36;
	st.global.f32 	[%rd1169+8], %f1;
	add.s64 	%rd1156, %rd1169, 12;
$L__BB4_36:
	setp.lt.u32 	%p514, %r15, 15;
	@%p514 bra 	$L__BB4_39;
	mov.b32 	%r764, 0;
$L__BB4_38:
	.pragma "nounroll";
	ld.global.f32 	%f467, [%rd1155];
	st.global.f32 	[%rd1156], %f467;
	ld.global.f32 	%f468, [%rd1155+4];
	st.global.f32 	[%rd1156+4], %f468;
	ld.global.f32 	%f469, [%rd1155+8];
	st.global.f32 	[%rd1156+8], %f469;
	ld.global.f32 	%f470, [%rd1155+12];
	st.global.f32 	[%rd1156+12], %f470;
	ld.global.f32 	%f471, [%rd1155+16];
	st.global.f32 	[%rd1156+16], %f471;
	ld.global.f32 	%f472, [%rd1155+20];
	st.global.f32 	[%rd1156+20], %f472;
	ld.global.f32 	%f473, [%rd1155+24];
	st.global.f32 	[%rd1156+24], %f473;
	ld.global.f32 	%f474, [%rd1155+28];
	st.global.f32 	[%rd1156+28], %f474;
	ld.global.f32 	%f475, [%rd1155+32];
	st.global.f32 	[%rd1156+32], %f475;
	ld.global.f32 	%f476, [%rd1155+36];
	st.global.f32 	[%rd1156+36], %f476;
	ld.global.f32 	%f477, [%rd1155+40];
	st.global.f32 	[%rd1156+40], %f477;
	ld.global.f32 	%f478, [%rd1155+44];
	st.global.f32 	[%rd1156+44], %f478;
	ld.global.f32 	%f479, [%rd1155+48];
	st.global.f32 	[%rd1156+48], %f479;
	ld.global.f32 	%f480, [%rd1155+52];
	st.global.f32 	[%rd1156+52], %f480;
	ld.global.f32 	%f481, [%rd1155+56];
	st.global.f32 	[%rd1156+56], %f481;
	ld.global.f32 	%f482, [%rd1155+60];
	st.global.f32 	[%rd1156+60], %f482;
	add.s64 	%rd1155, %rd1155, 64;
	add.s64 	%rd1156, %rd1156, 64;
	add.s32 	%r764, %r764, 16;
	setp.ne.s32 	%p515, %r764, %r28;
	@%p515 bra 	$L__BB4_38;
$L__BB4_39:
	setp.eq.s32 	%p516, %r16, 0;
	@%p516 bra 	$L__BB4_49;
	setp.lt.u32 	%p517, %r17, 7;
	@%p517 bra 	$L__BB4_42;
	ld.global.f32 	%f483, [%rd1155];
	st.global.f32 	[%rd1156], %f483;
	ld.global.f32 	%f484, [%rd1155+4];
	st.global.f32 	[%rd1156+4], %f484;
	ld.global.f32 	%f485, [%rd1155+8];
	st.global.f32 	[%rd1156+8], %f485;
	ld.global.f32 	%f486, [%rd1155+12];
	st.global.f32 	[%rd1156+12], %f486;
	ld.global.f32 	%f487, [%rd1155+16];
	st.global.f32 	[%rd1156+16], %f487;
	ld.global.f32 	%f488, [%rd1155+20];
	st.global.f32 	[%rd1156+20], %f488;
	ld.global.f32 	%f489, [%rd1155+24];
	st.global.f32 	[%rd1156+24], %f489;
	ld.global.f32 	%f490, [%rd1155+28];
	st.global.f32 	[%rd1156+28], %f490;
	add.s64 	%rd1155, %rd1155, 32;
	add.s64 	%rd1156, %rd1156, 32;
$L__BB4_42:
	setp.eq.s32 	%p518, %r18, 0;
	@%p518 bra 	$L__BB4_49;
	add.s32 	%r750, %r18, -1;
	setp.lt.u32 	%p519, %r750, 3;
	mov.u64 	%rd1152, %rd1156;
	mov.u64 	%rd1153, %rd1155;
	@%p519 bra 	$L__BB4_45;
	ld.global.f32 	%f491, [%rd1155];
	st.global.f32 	[%rd1156], %f491;
	ld.global.f32 	%f492, [%rd1155+4];
	st.global.f32 	[%rd1156+4], %f492;
	ld.global.f32 	%f493, [%rd1155+8];
	st.global.f32 	[%rd1156+8], %f493;
	ld.global.f32 	%f494, [%rd1155+12];
	st.global.f32 	[%rd1156+12], %f494;
	add.s64 	%rd1155, %rd1155, 16;
	add.s64 	%rd1156, %rd1156, 16;
	mov.u64 	%rd1152, %rd1156;
	mov.u64 	%rd1153, %rd1155;
$L__BB4_45:
	setp.eq.s32 	%p520, %r29, 0;
	@%p520 bra 	$L__BB4_49;
	setp.eq.s32 	%p521, %r29, 1;
	ld.global.f32 	%f495, [%rd1153];
	st.global.f32 	[%rd1152], %f495;
	add.s64 	%rd1155, %rd1153, 4;
	add.s64 	%rd1156, %rd1152, 4;
	@%p521 bra 	$L__BB4_49;
	setp.eq.s32 	%p522, %r29, 2;
	ld.global.f32 	%f496, [%rd1153+4];
	st.global.f32 	[%rd1152+4], %f496;
	add.s64 	%rd1155, %rd1153, 8;
	add.s64 	%rd1156, %rd1152, 8;
	@%p522 bra 	$L__BB4_49;
	ld.global.f32 	%f497, [%rd1153+8];
	st.global.f32 	[%rd1152+8], %f497;
	add.s64 	%rd1155, %rd1153, 12;
	add.s64 	%rd1156, %rd1152, 12;
$L__BB4_49:
	setp.lt.u32 	%p523, %r19, 15;
	@%p523 bra 	$L__BB4_65;
	mov.b32 	%r765, 0;
	bra.uni 	$L__BB4_64;
$L__BB4_51:
	.pragma "nounroll";
	st.global.f32 	[%rd1156], %f1;
	st.global.f32 	[%rd1156+4], %f1;
	st.global.f32 	[%rd1156+8], %f1;
	st.global.f32 	[%rd1156+12], %f1;
	st.global.f32 	[%rd1156+16], %f1;
	st.global.f32 	[%rd1156+20], %f1;
	st.global.f32 	[%rd1156+24], %f1;
	st.global.f32 	[%rd1156+28], %f1;
	st.global.f32 	[%rd1156+32], %f1;
	st.global.f32 	[%rd1156+36], %f1;
	st.global.f32 	[%rd1156+40], %f1;
	st.global.f32 	[%rd1156+44], %f1;
	st.global.f32 	[%rd1156+48], %f1;
	st.global.f32 	[%rd1156+52], %f1;
	st.global.f32 	[%rd1156+56], %f1;
	st.global.f32 	[%rd1156+60], %f1;
	add.s64 	%rd1156, %rd1156, 64;
	add.s32 	%r758, %r758, 16;
	setp.ne.s32 	%p534, %r758, %r32;
	@%p534 bra 	$L__BB4_51;
$L__BB4_52:
	setp.eq.s32 	%p535, %r8, 0;
	@%p535 bra 	$L__BB4_62;
	add.s32 	%r753, %r8, -1;
	setp.lt.u32 	%p536, %r753, 7;
	@%p536 bra 	$L__BB4_55;
	st.global.f32 	[%rd1156], %f1;
	st.global.f32 	[%rd1156+4], %f1;
	st.global.f32 	[%rd1156+8], %f1;
	st.global.f32 	[%rd1156+12], %f1;
	st.global.f32 	[%rd1156+16], %f1;
	st.global.f32 	[%rd1156+20], %f1;
	st.global.f32 	[%rd1156+24], %f1;
	st.global.f32 	[%rd1156+28], %f1;
	add.s64 	%rd1156, %rd1156, 32;
$L__BB4_55:
	setp.eq.s32 	%p537, %r9, 0;
	@%p537 bra 	$L__BB4_62;
	add.s32 	%r754, %r9, -1;
	setp.lt.u32 	%p538, %r754, 3;
	mov.u64 	%rd1135, %rd1156;
	@%p538 bra 	$L__BB4_58;
	st.global.f32 	[%rd1156], %f1;
	st.global.f32 	[%rd1156+4], %f1;
	st.global.f32 	[%rd1156+8], %f1;
	st.global.f32 	[%rd1156+12], %f1;
	add.s64 	%rd1156, %rd1156, 16;
	mov.u64 	%rd1135, %rd1156;
$L__BB4_58:
	setp.eq.s32 	%p539, %r33, 0;
	@%p539 bra 	$L__BB4_62;
	setp.eq.s32 	%p540, %r33, 1;
	st.global.f32 	[%rd1135], %f1;
	add.s64 	%rd1156, %rd1135, 4;
	@%p540 bra 	$L__BB4_62;
	setp.eq.s32 	%p541, %r33, 2;
	st.global.f32 	[%rd1135+4], %f1;
	add.s64 	%rd1156, %rd1135, 8;
	@%p541 bra 	$L__BB4_62;
	st.global.f32 	[%rd1135+8], %f1;
	add.s64 	%rd1156, %rd1135, 12;
$L__BB4_62:
	add.s32 	%r756, %r756, 1;
	setp.eq.s32 	%p542, %r756, %r627;
	@%p542 bra 	$L__BB4_63;
	bra.uni 	$L__BB4_9;
$L__BB4_63:
	add.s32 	%r755, %r755, 1;
	setp.eq.s32 	%p543, %r755, %r626;
	@%p543 bra 	$L__BB4_805;
	bra.uni 	$L__BB4_8;
$L__BB4_64:
	.pragma "nounroll";
	st.global.f32 	[%rd1156], %f1;
	st.global.f32 	[%rd1156+4], %f1;
	st.global.f32 	[%rd1156+8], %f1;
	st.global.f32 	[%rd1156+12], %f1;
	st.global.f32 	[%rd1156+16], %f1;
	st.global.f32 	[%rd1156+20], %f1;
	st.global.f32 	[%rd1156+24], %f1;
	st.global.f32 	[%rd1156+28], %f1;
	st.global.f32 	[%rd1156+32], %f1;
	st.global.f32 	[%rd1156+36], %f1;
	st.global.f32 	[%rd1156+40], %f1;
	st.global.f32 	[%rd1156+44], %f1;
	st.global.f32 	[%rd1156+48], %f1;
	st.global.f32 	[%rd1156+52], %f1;
	st.global.f32 	[%rd1156+56], %f1;
	st.global.f32 	[%rd1156+60], %f1;
	add.s64 	%rd1156, %rd1156, 64;
	add.s32 	%r765, %r765, 16;
	setp.eq.s32 	%p524, %r765, %r30;
	@%p524 bra 	$L__BB4_65;
	bra.uni 	$L__BB4_64;
$L__BB4_65:
	setp.eq.s32 	%p525, %r20, 0;
	@%p525 bra 	$L__BB4_75;
	setp.lt.u32 	%p526, %r21, 7;
	@%p526 bra 	$L__BB4_68;
	st.global.f32 	[%rd1156], %f1;
	st.global.f32 	[%rd1156+4], %f1;
	st.global.f32 	[%rd1156+8], %f1;
	st.global.f32 	[%rd1156+12], %f1;
	st.global.f32 	[%rd1156+16], %f1;
	st.global.f32 	[%rd1156+20], %f1;
	st.global.f32 	[%rd1156+24], %f1;
	st.global.f32 	[%rd1156+28], %f1;
	add.s64 	%rd1156, %rd1156, 32;
$L__BB4_68:
	setp.eq.s32 	%p527, %r22, 0;
	@%p527 bra 	$L__BB4_75;
	setp.lt.u32 	%p528, %r23, 3;
	mov.u64 	%rd1162, %rd1156;
	@%p528 bra 	$L__BB4_71;
	st.global.f32 	[%rd1156], %f1;
	st.global.f32 	[%rd1156+4], %f1;
	st.global.f32 	[%rd1156+8], %f1;
	st.global.f32 	[%rd1156+12], %f1;
	add.s64 	%rd1156, %rd1156, 16;
	mov.u64 	%rd1162, %rd1156;
$L__BB4_71:
	setp.eq.s32 	%p529, %r31, 0;
	@%p529 bra 	$L__BB4_75;
	setp.eq.s32 	%p530, %r31, 1;
	st.global.f32 	[%rd1162], %f1;
	add.s64 	%rd1156, %rd1162, 4;
	@%p530 bra 	$L__BB4_75;
	setp.eq.s32 	%p531, %r31, 2;
	st.global.f32 	[%rd1162+4], %f1;
	add.s64 	%rd1156, %rd1162, 8;
	@%p531 bra 	$L__BB4_75;
	st.global.f32 	[%rd1162+8], %f1;
	add.s64 	%rd1156, %rd1162, 12;
$L__BB4_75:
	add.s32 	%r762, %r762, 1;
	setp.eq.s32 	%p532, %r762, %r628;
	@%p532 bra 	$L__BB4_76;
	bra.uni 	$L__BB4_23;
$L__BB4_76:
	setp.lt.u32 	%p533, %r7, 15;
	@%p533 bra 	$L__BB4_52;
	mov.b32 	%r758, 0;
	bra.uni 	$L__BB4_51;
$L__BB4_78:
	add.s32 	%r56, %r2, -1;
	and.b32  	%r57, %r2, 15;
	add.s32 	%r58, %r57, -1;
	and.b32  	%r59, %r2, 7;
	add.s32 	%r60, %r59, -1;
	add.s32 	%r61, %r629, -1;
	and.b32  	%r62, %r629, 15;
	add.s32 	%r63, %r62, -1;
	and.b32  	%r64, %r629, 7;
	add.s32 	%r65, %r64, -1;
	add.s32 	%r66, %r628, -1;
	and.b32  	%r67, %r628, 15;
	add.s32 	%r68, %r67, -1;
	and.b32  	%r69, %r628, 7;
	add.s32 	%r70, %r69, -1;
	add.s32 	%r71, %r630, -1;
	and.b32  	%r72, %r630, 15;
	add.s32 	%r73, %r72, -1;
	and.b32  	%r74, %r630, 7;
	add.s32 	%r75, %r74, -1;
	and.b32  	%r76, %r2, 2147483632;
	and.b32  	%r77, %r2, 3;
	and.b32  	%r78, %r629, 2147483632;
	and.b32  	%r79, %r629, 3;
	and.b32  	%r80, %r628, 2147483632;
	and.b32  	%r81, %r628, 3;
	and.b32  	%r82, %r630, 2147483632;
	and.b32  	%r83, %r630, 3;
	mov.b32 	%r766, 0;
$L__BB4_79:
	mov.b32 	%r767, 0;
$L__BB4_80:
	setp.lt.u32 	%p457, %r56, 15;
	mov.b32 	%r770, 0;
	@%p457 bra 	$L__BB4_83;
	mov.b32 	%r768, 0;
$L__BB4_82:
	.pragma "nounroll";
	mul.wide.u32 	%rd1091, %r768, 4;
	add.s64 	%rd1092, %rd1156, %rd1091;
	st.global.f32 	[%rd1092], %f1;
	st.global.f32 	[%rd1092+4], %f1;
	st.global.f32 	[%rd1092+8], %f1;
	st.global.f32 	[%rd1092+12], %f1;
	st.global.f32 	[%rd1092+16], %f1;
	st.global.f32 	[%rd1092+20], %f1;
	st.global.f32 	[%rd1092+24], %f1;
	st.global.f32 	[%rd1092+28], %f1;
	st.global.f32 	[%rd1092+32], %f1;
	st.global.f32 	[%rd1092+36], %f1;
	st.global.f32 	[%rd1092+40], %f1;
	st.global.f32 	[%rd1092+44], %f1;
	st.global.f32 	[%rd1092+48], %f1;
	st.global.f32 	[%rd1092+52], %f1;
	st.global.f32 	[%rd1092+56], %f1;
	st.global.f32 	[%rd1092+60], %f1;
	add.s32 	%r768, %r768, 16;
	setp.ne.s32 	%p458, %r768, %r76;
	mov.u32 	%r770, %r76;
	@%p458 bra 	$L__BB4_82;
$L__BB4_83:
	setp.eq.s32 	%p459, %r57, 0;
	@%p459 bra 	$L__BB4_93;
	setp.lt.u32 	%p460, %r58, 7;
	@%p460 bra 	$L__BB4_86;
	mul.wide.u32 	%rd1093, %r770, 4;
	add.s64 	%rd1094, %rd1156, %rd1093;
	st.global.f32 	[%rd1094], %f1;
	st.global.f32 	[%rd1094+4], %f1;
	st.global.f32 	[%rd1094+8], %f1;
	st.global.f32 	[%rd1094+12], %f1;
	st.global.f32 	[%rd1094+16], %f1;
	st.global.f32 	[%rd1094+20], %f1;
	st.global.f32 	[%rd1094+24], %f1;
	st.global.f32 	[%rd1094+28], %f1;
	add.s32 	%r770, %r770, 8;
$L__BB4_86:
	setp.eq.s32 	%p461, %r59, 0;
	@%p461 bra 	$L__BB4_93;
	setp.lt.u32 	%p462, %r60, 3;
	@%p462 bra 	$L__BB4_89;
	mul.wide.u32 	%rd1095, %r770, 4;
	add.s64 	%rd1096, %rd1156, %rd1095;
	st.global.f32 	[%rd1096], %f1;
	st.global.f32 	[%rd1096+4], %f1;
	st.global.f32 	[%rd1096+8], %f1;
	st.global.f32 	[%rd1096+12], %f1;
	add.s32 	%r770, %r770, 4;
$L__BB4_89:
	setp.eq.s32 	%p463, %r77, 0;
	@%p463 bra 	$L__BB4_93;
	setp.eq.s32 	%p464, %r77, 1;
	mul.wide.u32 	%rd1097, %r770, 4;
	add.s64 	%rd87, %rd1156, %rd1097;
	st.global.f32 	[%rd87], %f1;
	@%p464 bra 	$L__BB4_93;
	setp.eq.s32 	%p465, %r77, 2;
	st.global.f32 	[%rd87+4], %f1;
	@%p465 bra 	$L__BB4_93;
	st.global.f32 	[%rd87+8], %f1;
$L__BB4_93:
	mov.b32 	%r772, 0;
$L__BB4_94:
	setp.lt.u32 	%p466, %r61, 15;
	@%p466 bra 	$L__BB4_97;
	mov.b32 	%r773, 0;
$L__BB4_96:
	.pragma "nounroll";
	st.global.f32 	[%rd1156], %f1;
	st.global.f32 	[%rd1156+4], %f1;
	st.global.f32 	[%rd1156+8], %f1;
	st.global.f32 	[%rd1156+12], %f1;
	st.global.f32 	[%rd1156+16], %f1;
	st.global.f32 	[%rd1156+20], %f1;
	st.global.f32 	[%rd1156+24], %f1;
	st.global.f32 	[%rd1156+28], %f1;
	st.global.f32 	[%rd1156+32], %f1;
	st.global.f32 	[%rd1156+36], %f1;
	st.global.f32 	[%rd1156+40], %f1;
	st.global.f32 	[%rd1156+44], %f1;
	st.global.f32 	[%rd1156+48], %f1;
	st.global.f32 	[%rd1156+52], %f1;
	st.global.f32 	[%rd1156+56], %f1;
	st.global.f32 	[%rd1156+60], %f1;
	add.s64 	%rd1156, %rd1156, 64;
	add.s32 	%r773, %r773, 16;
	setp.eq.s32 	%p467, %r773, %r78;
	@%p467 bra 	$L__BB4_97;
	bra.uni 	$L__BB4_96;
$L__BB4_97:
	setp.eq.s32 	%p468, %r62, 0;
	@%p468 bra 	$L__BB4_107;
	setp.lt.u32 	%p469, %r63, 7;
	@%p469 bra 	$L__BB4_100;
	st.global.f32 	[%rd1156], %f1;
	st.global.f32 	[%rd1156+4], %f1;
	st.global.f32 	[%rd1156+8], %f1;
	st.global.f32 	[%rd1156+12], %f1;
	st.global.f32 	[%rd1156+16], %f1;
	st.global.f32 	[%rd1156+20], %f1;
	st.global.f32 	[%rd1156+24], %f1;
	st.global.f32 	[%rd1156+28], %f1;
	add.s64 	%rd1156, %rd1156, 32;
$L__BB4_100:
	setp.eq.s32 	%p470, %r64, 0;
	@%p470 bra 	$L__BB4_107;
	setp.lt.u32 	%p471, %r65, 3;
	mov.u64 	%rd1207, %rd1156;
	@%p471 bra 	$L__BB4_103;
	st.global.f32 	[%rd1156], %f1;
	st.global.f32 	[%rd1156+4], %f1;
	st.global.f32 	[%rd1156+8], %f1;
	st.global.f32 	[%rd1156+12], %f1;
	add.s64 	%rd1156, %rd1156, 16;
	mov.u64 	%rd1207, %rd1156;
$L__BB4_103:
	setp.eq.s32 	%p472, %r79, 0;
	@%p472 bra 	$L__BB4_107;
	setp.eq.s32 	%p473, %r79, 1;
	st.global.f32 	[%rd1207], %f1;
	add.s64 	%rd1156, %rd1207, 4;
	@%p473 bra 	$L__BB4_107;
	setp.eq.s32 	%p474, %r79, 2;
	st.global.f32 	[%rd1207+4], %f1;
	add.s64 	%rd1156, %rd1207, 8;
	@%p474 bra 	$L__BB4_107;
	st.global.f32 	[%rd1207+8], %f1;
	add.s64 	%rd1156, %rd1207, 12;
$L__BB4_107:
	setp.lt.u32 	%p475, %r66, 15;
	@%p475 bra 	$L__BB4_110;
	mov.b32 	%r774, 0;
$L__BB4_109:
	.pragma "nounroll";
	ld.global.f32 	%f436, [%rd1155];
	st.global.f32 	[%rd1156], %f436;
	ld.global.f32 	%f437, [%rd1155+4];
	st.global.f32 	[%rd1156+4], %f437;
	ld.global.f32 	%f438, [%rd1155+8];
	st.global.f32 	[%rd1156+8], %f438;
	ld.global.f32 	%f439, [%rd1155+12];
	st.global.f32 	[%rd1156+12], %f439;
	ld.global.f32 	%f440, [%rd1155+16];
	st.global.f32 	[%rd1156+16], %f440;
	ld.global.f32 	%f441, [%rd1155+20];
	st.global.f32 	[%rd1156+20], %f441;
	ld.global.f32 	%f442, [%rd1155+24];
	st.global.f32 	[%rd1156+24], %f442;
	ld.global.f32 	%f443, [%rd1155+28];
	st.global.f32 	[%rd1156+28], %f443;
	ld.global.f32 	%f444, [%rd1155+32];
	st.global.f32 	[%rd1156+32], %f444;
	ld.global.f32 	%f445, [%rd1155+36];
	st.global.f32 	[%rd1156+36], %f445;
	ld.global.f32 	%f446, [%rd1155+40];
	st.global.f32 	[%rd1156+40], %f446;
	ld.global.f32 	%f447, [%rd1155+44];
	st.global.f32 	[%rd1156+44], %f447;
	ld.global.f32 	%f448, [%rd1155+48];
	st.global.f32 	[%rd1156+48], %f448;
	ld.global.f32 	%f449, [%rd1155+52];
	st.global.f32 	[%rd1156+52], %f449;
	ld.global.f32 	%f450, [%rd1155+56];
	st.global.f32 	[%rd1156+56], %f450;
	ld.global.f32 	%f451, [%rd1155+60];
	st.global.f32 	[%rd1156+60], %f451;
	add.s64 	%rd1155, %rd1155, 64;
	add.s64 	%rd1156, %rd1156, 64;
	add.s32 	%r774, %r774, 16;
	setp.ne.s32 	%p476, %r774, %r80;
	@%p476 bra 	$L__BB4_109;
$L__BB4_110:
	setp.eq.s32 	%p477, %r67, 0;
	@%p477 bra 	$L__BB4_120;
	setp.lt.u32 	%p478, %r68, 7;
	@%p478 bra 	$L__BB4_113;
	ld.global.f32 	%f452, [%rd1155];
	st.global.f32 	[%rd1156], %f452;
	ld.global.f32 	%f453, [%rd1155+4];
	st.global.f32 	[%rd1156+4], %f453;
	ld.global.f32 	%f454, [%rd1155+8];
	st.global.f32 	[%rd1156+8], %f454;
	ld.global.f32 	%f455, [%rd1155+12];
	st.global.f32 	[%rd1156+12], %f455;
	ld.global.f32 	%f456, [%rd1155+16];
	st.global.f32 	[%rd1156+16], %f456;
	ld.global.f32 	%f457, [%rd1155+20];
	st.global.f32 	[%rd1156+20], %f457;
	ld.global.f32 	%f458, [%rd1155+24];
	st.global.f32 	[%rd1156+24], %f458;
	ld.global.f32 	%f459, [%rd1155+28];
	st.global.f32 	[%rd1156+28], %f459;
	add.s64 	%rd1155, %rd1155, 32;
	add.s64 	%rd1156, %rd1156, 32;
$L__BB4_113:
	setp.eq.s32 	%p479, %r69, 0;
	@%p479 bra 	$L__BB4_120;
	setp.lt.u32 	%p480, %r70, 3;
	mov.u64 	%rd1190, %rd1156;
	mov.u64 	%rd1191, %rd1155;
	@%p480 bra 	$L__BB4_116;
	ld.global.f32 	%f460, [%rd1155];
	st.global.f32 	[%rd1156], %f460;
	ld.global.f32 	%f461, [%rd1155+4];
	st.global.f32 	[%rd1156+4], %f461;
	ld.global.f32 	%f462, [%rd1155+8];
	st.global.f32 	[%rd1156+8], %f462;
	ld.global.f32 	%f463, [%rd1155+12];
	st.global.f32 	[%rd1156+12], %f463;
	add.s64 	%rd1155, %rd1155, 16;
	add.s64 	%rd1156, %rd1156, 16;
	mov.u64 	%rd1190, %rd1156;
	mov.u64 	%rd1191, %rd1155;
$L__BB4_116:
	setp.eq.s32 	%p481, %r81, 0;
	@%p481 bra 	$L__BB4_120;
	setp.eq.s32 	%p482, %r81, 1;
	ld.global.f32 	%f464, [%rd1191];
	st.global.f32 	[%rd1190], %f464;
	add.s64 	%rd1155, %rd1191, 4;
	add.s64 	%rd1156, %rd1190, 4;
	@%p482 bra 	$L__BB4_120;
	setp.eq.s32 	%p483, %r81, 2;
	ld.global.f32 	%f465, [%rd1191+4];
	st.global.f32 	[%rd1190+4], %f465;
	add.s64 	%rd1155, %rd1191, 8;
	add.s64 	%rd1156, %rd1190, 8;
	@%p483 bra 	$L__BB4_120;
	ld.global.f32 	%f466, [%rd1191+8];
	st.global.f32 	[%rd1190+8], %f466;
	add.s64 	%rd1155, %rd1191, 12;
	add.s64 	%rd1156, %rd1190, 12;
$L__BB4_120:
	setp.lt.u32 	%p484, %r71, 15;
	@%p484 bra 	$L__BB4_123;
	mov.b32 	%r775, 0;
$L__BB4_122:
	.pragma "nounroll";
	st.global.f32 	[%rd1156], %f1;
	st.global.f32 	[%rd1156+4], %f1;
	st.global.f32 	[%rd1156+8], %f1;
	st.global.f32 	[%rd1156+12], %f1;
	st.global.f32 	[%rd1156+16], %f1;
	st.global.f32 	[%rd1156+20], %f1;
	st.global.f32 	[%rd1156+24], %f1;
	st.global.f32 	[%rd1156+28], %f1;
	st.global.f32 	[%rd1156+32], %f1;
	st.global.f32 	[%rd1156+36], %f1;
	st.global.f32 	[%rd1156+40], %f1;
	st.global.f32 	[%rd1156+44], %f1;
	st.global.f32 	[%rd1156+48], %f1;
	st.global.f32 	[%rd1156+52], %f1;
	st.global.f32 	[%rd1156+56], %f1;
	st.global.f32 	[%rd1156+60], %f1;
	add.s64 	%rd1156, %rd1156, 64;
	add.s32 	%r775, %r775, 16;
	setp.eq.s32 	%p485, %r775, %r82;
	@%p485 bra 	$L__BB4_123;
	bra.uni 	$L__BB4_122;
$L__BB4_123:
	setp.eq.s32 	%p486, %r72, 0;
	@%p486 bra 	$L__BB4_133;
	setp.lt.u32 	%p487, %r73, 7;
	@%p487 bra 	$L__BB4_126;
	st.global.f32 	[%rd1156], %f1;
	st.global.f32 	[%rd1156+4], %f1;
	st.global.f32 	[%rd1156+8], %f1;
	st.global.f32 	[%rd1156+12], %f1;
	st.global.f32 	[%rd1156+16], %f1;
	st.global.f32 	[%rd1156+20], %f1;
	st.global.f32 	[%rd1156+24], %f1;
	st.global.f32 	[%rd1156+28], %f1;
	add.s64 	%rd1156, %rd1156, 32;
$L__BB4_126:
	setp.eq.s32 	%p488, %r74, 0;
	@%p488 bra 	$L__BB4_133;
	setp.lt.u32 	%p489, %r75, 3;
	mov.u64 	%rd1200, %rd1156;
	@%p489 bra 	$L__BB4_129;
	st.global.f32 	[%rd1156], %f1;
	st.global.f32 	[%rd1156+4], %f1;
	st.global.f32 	[%rd1156+8], %f1;
	st.global.f32 	[%rd1156+12], %f1;
	add.s64 	%rd1156, %rd1156, 16;
	mov.u64 	%rd1200, %rd1156;
$L__BB4_129:
	setp.eq.s32 	%p490, %r83, 0;
	@%p490 bra 	$L__BB4_133;
	setp.eq.s32 	%p491, %r83, 1;
	st.global.f32 	[%rd1200], %f1;
	add.s64 	%rd1156, %rd1200, 4;
	@%p491 bra 	$L__BB4_133;
	setp.eq.s32 	%p492, %r83, 2;
	st.global.f32 	[%rd1200+4], %f1;
	add.s64 	%rd1156, %rd1200, 8;
	@%p492 bra 	$L__BB4_133;
	st.global.f32 	[%rd1200+8], %f1;
	add.s64 	%rd1156, %rd1200, 12;
$L__BB4_133:
	add.s32 	%r772, %r772, 1;
	setp.eq.s32 	%p493, %r772, %r628;
	@%p493 bra 	$L__BB4_134;
	bra.uni 	$L__BB4_94;
$L__BB4_134:
	add.s32 	%r767, %r767, 1;
	setp.ne.s32 	%p494, %r767, %r627;
	@%p494 bra 	$L__BB4_80;
	add.s32 	%r766, %r766, 1;
	setp.eq.s32 	%p495, %r766, %r626;
	@%p495 bra 	$L__BB4_805;
	bra.uni 	$L__BB4_79;
$L__BB4_136:
	setp.lt.s32 	%p386, %r3, 1;
	@%p386 bra 	$L__BB4_195;
	add.s32 	%r103, %r3, -1;
	and.b32  	%r104, %r3, 15;
	add.s32 	%r105, %r104, -1;
	and.b32  	%r106, %r3, 7;
	add.s32 	%r107, %r106, -1;
	add.s32 	%r108, %r629, -1;
	and.b32  	%r109, %r629, 15;
	add.s32 	%r110, %r109, -1;
	and.b32  	%r111, %r629, 7;
	add.s32 	%r112, %r111, -1;
	add.s32 	%r113, %r628, -1;
	and.b32  	%r114, %r628, 15;
	add.s32 	%r115, %r114, -1;
	and.b32  	%r116, %r628, 7;
	add.s32 	%r117, %r116, -1;
	add.s32 	%r118, %r630, -1;
	and.b32  	%r119, %r630, 15;
	add.s32 	%r120, %r119, -1;
	and.b32  	%r121, %r630, 7;
	add.s32 	%r122, %r121, -1;
	and.b32  	%r123, %r629, 2147483632;
	and.b32  	%r124, %r629, 3;
	and.b32  	%r125, %r628, 2147483632;
	and.b32  	%r126, %r628, 3;
	and.b32  	%r127, %r630, 2147483632;
	and.b32  	%r128, %r630, 3;
	and.b32  	%r129, %r3, 2147483632;
	and.b32  	%r130, %r3, 3;
	mov.b32 	%r776, 0;
$L__BB4_138:
	mov.b32 	%r777, 0;
$L__BB4_139:
	mov.b32 	%r779, 0;
$L__BB4_140:
	setp.lt.u32 	%p417, %r108, 15;
	@%p417 bra 	$L__BB4_143;
	mov.b32 	%r780, 0;
$L__BB4_142:
	.pragma "nounroll";
	st.global.f32 	[%rd1156], %f1;
	st.global.f32 	[%rd1156+4], %f1;
	st.global.f32 	[%rd1156+8], %f1;
	st.global.f32 	[%rd1156+12], %f1;
	st.global.f32 	[%rd1156+16], %f1;
	st.global.f32 	[%rd1156+20], %f1;
	st.global.f32 	[%rd1156+24], %f1;
	st.global.f32 	[%rd1156+28], %f1;
	st.global.f32 	[%rd1156+32], %f1;
	st.global.f32 	[%rd1156+36], %f1;
	st.global.f32 	[%rd1156+40], %f1;
	st.global.f32 	[%rd1156+44], %f1;
	st.global.f32 	[%rd1156+48], %f1;
	st.global.f32 	[%rd1156+52], %f1;
	st.global.f32 	[%rd1156+56], %f1;
	st.global.f32 	[%rd1156+60], %f1;
	add.s64 	%rd1156, %rd1156, 64;
	add.s32 	%r780, %r780, 16;
	setp.eq.s32 	%p418, %r780, %r123;
	@%p418 bra 	$L__BB4_143;
	bra.uni 	$L__BB4_142;
$L__BB4_143:
	setp.eq.s32 	%p419, %r109, 0;
	@%p419 bra 	$L__BB4_153;
	setp.lt.u32 	%p420, %r110, 7;
	@%p420 bra 	$L__BB4_146;
	st.global.f32 	[%rd1156], %f1;
	st.global.f32 	[%rd1156+4], %f1;
	st.global.f32 	[%rd1156+8], %f1;
	st.global.f32 	[%rd1156+12], %f1;
	st.global.f32 	[%rd1156+16], %f1;
	st.global.f32 	[%rd1156+20], %f1;
	st.global.f32 	[%rd1156+24], %f1;
	st.global.f32 	[%rd1156+28], %f1;
	add.s64 	%rd1156, %rd1156, 32;
$L__BB4_146:
	setp.eq.s32 	%p421, %r111, 0;
	@%p421 bra 	$L__BB4_153;
	setp.lt.u32 	%p422, %r112, 3;
	mov.u64 	%rd1253, %rd1156;
	@%p422 bra 	$L__BB4_149;
	st.global.f32 	[%rd1156], %f1;
	st.global.f32 	[%rd1156+4], %f1;
	st.global.f32 	[%rd1156+8], %f1;
	st.global.f32 	[%rd1156+12], %f1;
	add.s64 	%rd1156, %rd1156, 16;
	mov.u64 	%rd1253, %rd1156;
$L__BB4_149:
	setp.eq.s32 	%p423, %r124, 0;
	@%p423 bra 	$L__BB4_153;
	setp.eq.s32 	%p424, %r124, 1;
	st.global.f32 	[%rd1253], %f1;
	add.s64 	%rd1156, %rd1253, 4;
	@%p424 bra 	$L__BB4_153;
	setp.eq.s32 	%p425, %r124, 2;
	st.global.f32 	[%rd1253+4], %f1;
	add.s64 	%rd1156, %rd1253, 8;
	@%p425 bra 	$L__BB4_153;
	st.global.f32 	[%rd1253+8], %f1;
	add.s64 	%rd1156, %rd1253, 12;
$L__BB4_153:
	setp.lt.u32 	%p426, %r113, 15;
	@%p426 bra 	$L__BB4_156;
	mov.b32 	%r781, 0;
$L__BB4_155:
	.pragma "nounroll";
	ld.global.f32 	%f405, [%rd1155];
	st.global.f32 	[%rd1156], %f405;
	ld.global.f32 	%f406, [%rd1155+4];
	st.global.f32 	[%rd1156+4], %f406;
	ld.global.f32 	%f407, [%rd1155+8];
	st.global.f32 	[%rd1156+8], %f407;
	ld.global.f32 	%f408, [%rd1155+12];
	st.global.f32 	[%rd1156+12], %f408;
	ld.global.f32 	%f409, [%rd1155+16];
	st.global.f32 	[%rd1156+16], %f409;
	ld.global.f32 	%f410, [%rd1155+20];
	st.global.f32 	[%rd1156+20], %f410;
	ld.global.f32 	%f411, [%rd1155+24];
	st.global.f32 	[%rd1156+24], %f411;
	ld.global.f32 	%f412, [%rd1155+28];
	st.global.f32 	[%rd1156+28], %f412;
	ld.global.f32 	%f413, [%rd1155+32];
	st.global.f32 	[%rd1156+32], %f413;
	ld.global.f32 	%f414, [%rd1155+36];
	st.global.f32 	[%rd1156+36], %f414;
	ld.global.f32 	%f415, [%rd1155+40];
	st.global.f32 	[%rd1156+40], %f415;
	ld.global.f32 	%f416, [%rd1155+44];
	st.global.f32 	[%rd1156+44], %f416;
	ld.global.f32 	%f417, [%rd1155+48];
	st.global.f32 	[%rd1156+48], %f417;
	ld.global.f32 	%f418, [%rd1155+52];
	st.global.f32 	[%rd1156+52], %f418;
	ld.global.f32 	%f419, [%rd1155+56];
	st.global.f32 	[%rd1156+56], %f419;
	ld.global.f32 	%f420, [%rd1155+60];
	st.global.f32 	[%rd1156+60], %f420;
	add.s64 	%rd1155, %rd1155, 64;
	add.s64 	%rd1156, %rd1156, 64;
	add.s32 	%r781, %r781, 16;
	setp.ne.s32 	%p427, %r781, %r125;
	@%p427 bra 	$L__BB4_155;
$L__BB4_156:
	setp.eq.s32 	%p428, %r114, 0;
	@%p428 bra 	$L__BB4_166;
	setp.lt.u32 	%p429, %r115, 7;
	@%p429 bra 	$L__BB4_159;
	ld.global.f32 	%f421, [%rd1155];
	st.global.f32 	[%rd1156], %f421;
	ld.global.f32 	%f422, [%rd1155+4];
	st.global.f32 	[%rd1156+4], %f422;
	ld.global.f32 	%f423, [%rd1155+8];
	st.global.f32 	[%rd1156+8], %f423;
	ld.global.f32 	%f424, [%rd1155+12];
	st.global.f32 	[%rd1156+12], %f424;
	ld.global.f32 	%f425, [%rd1155+16];
	st.global.f32 	[%rd1156+16], %f425;
	ld.global.f32 	%f426, [%rd1155+20];
	st.global.f32 	[%rd1156+20], %f426;
	ld.global.f32 	%f427, [%rd1155+24];
	st.global.f32 	[%rd1156+24], %f427;
	ld.global.f32 	%f428, [%rd1155+28];
	st.global.f32 	[%rd1156+28], %f428;
	add.s64 	%rd1155, %rd1155, 32;
	add.s64 	%rd1156, %rd1156, 32;
$L__BB4_159:
	setp.eq.s32 	%p430, %r116, 0;
	@%p430 bra 	$L__BB4_166;
	setp.lt.u32 	%p431, %r117, 3;
	mov.u64 	%rd1236, %rd1156;
	mov.u64 	%rd1237, %rd1155;
	@%p431 bra 	$L__BB4_162;
	ld.global.f32 	%f429, [%rd1155];
	st.global.f32 	[%rd1156], %f429;
	ld.global.f32 	%f430, [%rd1155+4];
	st.global.f32 	[%rd1156+4], %f430;
	ld.global.f32 	%f431, [%rd1155+8];
	st.global.f32 	[%rd1156+8], %f431;
	ld.global.f32 	%f432, [%rd1155+12];
	st.global.f32 	[%rd1156+12], %f432;
	add.s64 	%rd1155, %rd1155, 16;
	add.s64 	%rd1156, %rd1156, 16;
	mov.u64 	%rd1236, %rd1156;
	mov.u64 	%rd1237, %rd1155;
$L__BB4_162:
	setp.eq.s32 	%p432, %r126, 0;
	@%p432 bra 	$L__BB4_166;
	setp.eq.s32 	%p433, %r126, 1;
	ld.global.f32 	%f433, [%rd1237];
	st.global.f32 	[%rd1236], %f433;
	add.s64 	%rd1155, %rd1237, 4;
	add.s64 	%rd1156, %rd1236, 4;
	@%p433 bra 	$L__BB4_166;
	setp.eq.s32 	%p434, %r126, 2;
	ld.global.f32 	%f434, [%rd1237+4];
	st.global.f32 	[%rd1236+4], %f434;
	add.s64 	%rd1155, %rd1237, 8;
	add.s64 	%rd1156, %rd1236, 8;
	@%p434 bra 	$L__BB4_166;
	ld.global.f32 	%f435, [%rd1237+8];
	st.global.f32 	[%rd1236+8], %f435;
	add.s64 	%rd1155, %rd1237, 12;
	add.s64 	%rd1156, %rd1236, 12;
$L__BB4_166:
	setp.lt.u32 	%p435, %r118, 15;
	@%p435 bra 	$L__BB4_182;
	mov.b32 	%r782, 0;
	bra.uni 	$L__BB4_181;
$L__BB4_168:
	.pragma "nounroll";
	st.global.f32 	[%rd1156], %f1;
	st.global.f32 	[%rd1156+4], %f1;
	st.global.f32 	[%rd1156+8], %f1;
	st.global.f32 	[%rd1156+12], %f1;
	st.global.f32 	[%rd1156+16], %f1;
	st.global.f32 	[%rd1156+20], %f1;
	st.global.f32 	[%rd1156+24], %f1;
	st.global.f32 	[%rd1156+28], %f1;
	st.global.f32 	[%rd1156+32], %f1;
	st.global.f32 	[%rd1156+36], %f1;
	st.global.f32 	[%rd1156+40], %f1;
	st.global.f32 	[%rd1156+44], %f1;
	st.global.f32 	[%rd1156+48], %f1;
	st.global.f32 	[%rd1156+52], %f1;
	st.global.f32 	[%rd1156+56], %f1;
	st.global.f32 	[%rd1156+60], %f1;
	add.s64 	%rd1156, %rd1156, 64;
	add.s32 	%r778, %r778, 16;
	setp.ne.s32 	%p446, %r778, %r129;
	@%p446 bra 	$L__BB4_168;
$L__BB4_169:
	setp.eq.s32 	%p447, %r104, 0;
	@%p447 bra 	$L__BB4_179;
	setp.lt.u32 	%p448, %r105, 7;
	@%p448 bra 	$L__BB4_172;
	st.global.f32 	[%rd1156], %f1;
	st.global.f32 	[%rd1156+4], %f1;
	st.global.f32 	[%rd1156+8], %f1;
	st.global.f32 	[%rd1156+12], %f1;
	st.global.f32 	[%rd1156+16], %f1;
	st.global.f32 	[%rd1156+20], %f1;
	st.global.f32 	[%rd1156+24], %f1;
	st.global.f32 	[%rd1156+28], %f1;
	add.s64 	%rd1156, %rd1156, 32;
$L__BB4_172:
	setp.eq.s32 	%p449, %r106, 0;
	@%p449 bra 	$L__BB4_179;
	setp.lt.u32 	%p450, %r107, 3;
	mov.u64 	%rd1219, %rd1156;
	@%p450 bra 	$L__BB4_175;
	st.global.f32 	[%rd1156], %f1;
	st.global.f32 	[%rd1156+4], %f1;
	st.global.f32 	[%rd1156+8], %f1;
	st.global.f32 	[%rd1156+12], %f1;
	add.s64 	%rd1156, %rd1156, 16;
	mov.u64 	%rd1219, %rd1156;
$L__BB4_175:
	setp.eq.s32 	%p451, %r130, 0;
	@%p451 bra 	$L__BB4_179;
	setp.eq.s32 	%p452, %r130, 1;
	st.global.f32 	[%rd1219], %f1;
	add.s64 	%rd1156, %rd1219, 4;
	@%p452 bra 	$L__BB4_179;
	setp.eq.s32 	%p453, %r130, 2;
	st.global.f32 	[%rd1219+4], %f1;
	add.s64 	%rd1156, %rd1219, 8;
	@%p453 bra 	$L__BB4_179;
	st.global.f32 	[%rd1219+8], %f1;
	add.s64 	%rd1156, %rd1219, 12;
$L__BB4_179:
	add.s32 	%r777, %r777, 1;
	setp.eq.s32 	%p454, %r777, %r627;
	@%p454 bra 	$L__BB4_180;
	bra.uni 	$L__BB4_139;
$L__BB4_180:
	add.s32 	%r776, %r776, 1;
	setp.eq.s32 	%p455, %r776, %r626;
	@%p455 bra 	$L__BB4_805;
	bra.uni 	$L__BB4_138;
$L__BB4_181:
	.pragma "nounroll";
	st.global.f32 	[%rd1156], %f1;
	st.global.f32 	[%rd1156+4], %f1;
	st.global.f32 	[%rd1156+8], %f1;
	st.global.f32 	[%rd1156+12], %f1;
	st.global.f32 	[%rd1156+16], %f1;
	st.global.f32 	[%rd1156+20], %f1;
	st.global.f32 	[%rd1156+24], %f1;
	st.global.f32 	[%rd1156+28], %f1;
	st.global.f32 	[%rd1156+32], %f1;
	st.global.f32 	[%rd1156+36], %f1;
	st.global.f32 	[%rd1156+40], %f1;
	st.global.f32 	[%rd1156+44], %f1;
	st.global.f32 	[%rd1156+48], %f1;
	st.global.f32 	[%rd1156+52], %f1;
	st.global.f32 	[%rd1156+56], %f1;
	st.global.f32 	[%rd1156+60], %f1;
	add.s64 	%rd1156, %rd1156, 64;
	add.s32 	%r782, %r782, 16;
	setp.eq.s32 	%p436, %r782, %r127;
	@%p436 bra 	$L__BB4_182;
	bra.uni 	$L__BB4_181;
$L__BB4_182:
	setp.eq.s32 	%p437, %r119, 0;
	@%p437 bra 	$L__BB4_192;
	setp.lt.u32 	%p438, %r120, 7;
	@%p438 bra 	$L__BB4_185;
	st.global.f32 	[%rd1156], %f1;
	st.global.f32 	[%rd1156+4], %f1;
	st.global.f32 	[%rd1156+8], %f1;
	st.global.f32 	[%rd1156+12], %f1;
	st.global.f32 	[%rd1156+16], %f1;
	st.global.f32 	[%rd1156+20], %f1;
	st.global.f32 	[%rd1156+24], %f1;
	st.global.f32 	[%rd1156+28], %f1;
	add.s64 	%rd1156, %rd1156, 32;
$L__BB4_185:
	setp.eq.s32 	%p439, %r121, 0;
	@%p439 bra 	$L__BB4_192;
	setp.lt.u32 	%p440, %r122, 3;
	mov.u64 	%rd1246, %rd1156;
	@%p440 bra 	$L__BB4_188;
	st.global.f32 	[%rd1156], %f1;
	st.global.f32 	[%rd1156+4], %f1;
	st.global.f32 	[%rd1156+8], %f1;
	st.global.f32 	[%rd1156+12], %f1;
	add.s64 	%rd1156, %rd1156, 16;
	mov.u64 	%rd1246, %rd1156;
$L__BB4_188:
	setp.eq.s32 	%p441, %r128, 0;
	@%p441 bra 	$L__BB4_192;
	setp.eq.s32 	%p442, %r128, 1;
	st.global.f32 	[%rd1246], %f1;
	add.s64 	%rd1156, %rd1246, 4;
	@%p442 bra 	$L__BB4_192;
	setp.eq.s32 	%p443, %r128, 2;
	st.global.f32 	[%rd1246+4], %f1;
	add.s64 	%rd1156, %rd1246, 8;
	@%p443 bra 	$L__BB4_192;
	st.global.f32 	[%rd1246+8], %f1;
	add.s64 	%rd1156, %rd1246, 12;
$L__BB4_192:
	add.s32 	%r779, %r779, 1;
	setp.eq.s32 	%p444, %r779, %r628;
	@%p444 bra 	$L__BB4_193;
	bra.uni 	$L__BB4_140;
$L__BB4_193:
	setp.lt.u32 	%p445, %r103, 15;
	@%p445 bra 	$L__BB4_169;
	mov.b32 	%r778, 0;
	bra.uni 	$L__BB4_168;
$L__BB4_195:
	add.s32 	%r145, %r629, -1;
	and.b32  	%r146, %r629, 15;
	add.s32 	%r147, %r146, -1;
	and.b32  	%r148, %r629, 7;
	add.s32 	%r149, %r148, -1;
	add.s32 	%r150, %r628, -1;
	and.b32  	%r151, %r628, 15;
	add.s32 	%r152, %r151, -1;
	and.b32  	%r153, %r628, 7;
	add.s32 	%r154, %r153, -1;
	add.s32 	%r155, %r630, -1;
	and.b32  	%r156, %r630, 15;
	add.s32 	%r157, %r156, -1;
	and.b32  	%r158, %r630, 7;
	add.s32 	%r159, %r158, -1;
	and.b32  	%r160, %r629, 2147483632;
	and.b32  	%r161, %r629, 3;
	and.b32  	%r162, %r628, 2147483632;
	and.b32  	%r163, %r628, 3;
	and.b32  	%r164, %r630, 2147483632;
	and.b32  	%r165, %r630, 3;
	mov.b32 	%r783, 0;
$L__BB4_196:
	mov.b32 	%r784, 0;
$L__BB4_197:
	mov.b32 	%r785, 0;
$L__BB4_198:
	setp.lt.u32 	%p387, %r145, 15;
	@%p387 bra 	$L__BB4_201;
	mov.b32 	%r786, 0;
$L__BB4_200:
	.pragma "nounroll";
	st.global.f32 	[%rd1156], %f1;
	st.global.f32 	[%rd1156+4], %f1;
	st.global.f32 	[%rd1156+8], %f1;
	st.global.f32 	[%rd1156+12], %f1;
	st.global.f32 	[%rd1156+16], %f1;
	st.global.f32 	[%rd1156+20], %f1;
	st.global.f32 	[%rd1156+24], %f1;
	st.global.f32 	[%rd1156+28], %f1;
	st.global.f32 	[%rd1156+32], %f1;
	st.global.f32 	[%rd1156+36], %f1;
	st.global.f32 	[%rd1156+40], %f1;
	st.global.f32 	[%rd1156+44], %f1;
	st.global.f32 	[%rd1156+48], %f1;
	st.global.f32 	[%rd1156+52], %f1;
	st.global.f32 	[%rd1156+56], %f1;
	st.global.f32 	[%rd1156+60], %f1;
	add.s64 	%rd1156, %rd1156, 64;
	add.s32 	%r786, %r786, 16;
	setp.eq.s32 	%p388, %r786, %r160;
	@%p388 bra 	$L__BB4_201;
	bra.uni 	$L__BB4_200;
$L__BB4_201:
	setp.eq.s32 	%p389, %r146, 0;
	@%p389 bra 	$L__BB4_211;
	setp.lt.u32 	%p390, %r147, 7;
	@%p390 bra 	$L__BB4_204;
	st.global.f32 	[%rd1156], %f1;
	st.global.f32 	[%rd1156+4], %f1;
	st.global.f32 	[%rd1156+8], %f1;
	st.global.f32 	[%rd1156+12], %f1;
	st.global.f32 	[%rd1156+16], %f1;
	st.global.f32 	[%rd1156+20], %f1;
	st.global.f32 	[%rd1156+24], %f1;
	st.global.f32 	[%rd1156+28], %f1;
	add.s64 	%rd1156, %rd1156, 32;
$L__BB4_204:
	setp.eq.s32 	%p391, %r148, 0;
	@%p391 bra 	$L__BB4_211;
	setp.lt.u32 	%p392, %r149, 3;
	mov.u64 	%rd1291, %rd1156;
	@%p392 bra 	$L__BB4_207;
	st.global.f32 	[%rd1156], %f1;
	st.global.f32 	[%rd1156+4], %f1;
	st.global.f32 	[%rd1156+8], %f1;
	st.global.f32 	[%rd1156+12], %f1;
	add.s64 	%rd1156, %rd1156, 16;
	mov.u64 	%rd1291, %rd1156;
$L__BB4_207:
	setp.eq.s32 	%p393, %r161, 0;
	@%p393 bra 	$L__BB4_211;
	setp.eq.s32 	%p394, %r161, 1;
	st.global.f32 	[%rd1291], %f1;
	add.s64 	%rd1156, %rd1291, 4;
	@%p394 bra 	$L__BB4_211;
	setp.eq.s32 	%p395, %r161, 2;
	st.global.f32 	[%rd1291+4], %f1;
	add.s64 	%rd1156, %rd1291, 8;
	@%p395 bra 	$L__BB4_211;
	st.global.f32 	[%rd1291+8], %f1;
	add.s64 	%rd1156, %rd1291, 12;
$L__BB4_211:
	setp.lt.u32 	%p396, %r150, 15;
	@%p396 bra 	$L__BB4_214;
	mov.b32 	%r787, 0;
$L__BB4_213:
	.pragma "nounroll";
	ld.global.f32 	%f374, [%rd1155];
	st.global.f32 	[%rd1156], %f374;
	ld.global.f32 	%f375, [%rd1155+4];
	st.global.f32 	[%rd1156+4], %f375;
	ld.global.f32 	%f376, [%rd1155+8];
	st.global.f32 	[%rd1156+8], %f376;
	ld.global.f32 	%f377, [%rd1155+12];
	st.global.f32 	[%rd1156+12], %f377;
	ld.global.f32 	%f378, [%rd1155+16];
	st.global.f32 	[%rd1156+16], %f378;
	ld.global.f32 	%f379, [%rd1155+20];
	st.global.f32 	[%rd1156+20], %f379;
	ld.global.f32 	%f380, [%rd1155+24];
	st.global.f32 	[%rd1156+24], %f380;
	ld.global.f32 	%f381, [%rd1155+28];
	st.global.f32 	[%rd1156+28], %f381;
	ld.global.f32 	%f382, [%rd1155+32];
	st.global.f32 	[%rd1156+32], %f382;
	ld.global.f32 	%f383, [%rd1155+36];
	st.global.f32 	[%rd1156+36], %f383;
	ld.global.f32 	%f384, [%rd1155+40];
	st.global.f32 	[%rd1156+40], %f384;
	ld.global.f32 	%f385, [%rd1155+44];
	st.global.f32 	[%rd1156+44], %f385;
	ld.global.f32 	%f386, [%rd1155+48];
	st.global.f32 	[%rd1156+48], %f386;
	ld.global.f32 	%f387, [%rd1155+52];
	st.global.f32 	[%rd1156+52], %f387;
	ld.global.f32 	%f388, [%rd1155+56];
	st.global.f32 	[%rd1156+56], %f388;
	ld.global.f32 	%f389, [%rd1155+60];
	st.global.f32 	[%rd1156+60], %f389;
	add.s64 	%rd1155, %rd1155, 64;
	add.s64 	%rd1156, %rd1156, 64;
	add.s32 	%r787, %r787, 16;
	setp.ne.s32 	%p397, %r787, %r162;
	@%p397 bra 	$L__BB4_213;
$L__BB4_214:
	setp.eq.s32 	%p398, %r151, 0;
	@%p398 bra 	$L__BB4_224;
	setp.lt.u32 	%p399, %r152, 7;
	@%p399 bra 	$L__BB4_217;
	ld.global.f32 	%f390, [%rd1155];
	st.global.f32 	[%rd1156], %f390;
	ld.global.f32 	%f391, [%rd1155+4];
	st.global.f32 	[%rd1156+4], %f391;
	ld.global.f32 	%f392, [%rd1155+8];
	st.global.f32 	[%rd1156+8], %f392;
	ld.global.f32 	%f393, [%rd1155+12];
	st.global.f32 	[%rd1156+12], %f393;
	ld.global.f32 	%f394, [%rd1155+16];
	st.global.f32 	[%rd1156+16], %f394;
	ld.global.f32 	%f395, [%rd1155+20];
	st.global.f32 	[%rd1156+20], %f395;
	ld.global.f32 	%f396, [%rd1155+24];
	st.global.f32 	[%rd1156+24], %f396;
	ld.global.f32 	%f397, [%rd1155+28];
	st.global.f32 	[%rd1156+28], %f397;
	add.s64 	%rd1155, %rd1155, 32;
	add.s64 	%rd1156, %rd1156, 32;
$L__BB4_217:
	setp.eq.s32 	%p400, %r153, 0;
	@%p400 bra 	$L__BB4_224;
	setp.lt.u32 	%p401, %r154, 3;
	mov.u64 	%rd1274, %rd1156;
	mov.u64 	%rd1275, %rd1155;
	@%p401 bra 	$L__BB4_220;
	ld.global.f32 	%f398, [%rd1155];
	st.global.f32 	[%rd1156], %f398;
	ld.global.f32 	%f399, [%rd1155+4];
	st.global.f32 	[%rd1156+4], %f399;
	ld.global.f32 	%f400, [%rd1155+8];
	st.global.f32 	[%rd1156+8], %f400;
	ld.global.f32 	%f401, [%rd1155+12];
	st.global.f32 	[%rd1156+12], %f401;
	add.s64 	%rd1155, %rd1155, 16;
	add.s64 	%rd1156, %rd1156, 16;
	mov.u64 	%rd1274, %rd1156;
	mov.u64 	%rd1275, %rd1155;
$L__BB4_220:
	setp.eq.s32 	%p402, %r163, 0;
	@%p402 bra 	$L__BB4_224;
	setp.eq.s32 	%p403, %r163, 1;
	ld.global.f32 	%f402, [%rd1275];
	st.global.f32 	[%rd1274], %f402;
	add.s64 	%rd1155, %rd1275, 4;
	add.s64 	%rd1156, %rd1274, 4;
	@%p403 bra 	$L__BB4_224;
	setp.eq.s32 	%p404, %r163, 2;
	ld.global.f32 	%f403, [%rd1275+4];
	st.global.f32 	[%rd1274+4], %f403;
	add.s64 	%rd1155, %rd1275, 8;
	add.s64 	%rd1156, %rd1274, 8;
	@%p404 bra 	$L__BB4_224;
	ld.global.f32 	%f404, [%rd1275+8];
	st.global.f32 	[%rd1274+8], %f404;
	add.s64 	%rd1155, %rd1275, 12;
	add.s64 	%rd1156, %rd1274, 12;
$L__BB4_224:
	setp.lt.u32 	%p405, %r155, 15;
	@%p405 bra 	$L__BB4_227;
	mov.b32 	%r788, 0;
$L__BB4_226:
	.pragma "nounroll";
	st.global.f32 	[%rd1156], %f1;
	st.global.f32 	[%rd1156+4], %f1;
	st.global.f32 	[%rd1156+8], %f1;
	st.global.f32 	[%rd1156+12], %f1;
	st.global.f32 	[%rd1156+16], %f1;
	st.global.f32 	[%rd1156+20], %f1;
	st.global.f32 	[%rd1156+24], %f1;
	st.global.f32 	[%rd1156+28], %f1;
	st.global.f32 	[%rd1156+32], %f1;
	st.global.f32 	[%rd1156+36], %f1;
	st.global.f32 	[%rd1156+40], %f1;
	st.global.f32 	[%rd1156+44], %f1;
	st.global.f32 	[%rd1156+48], %f1;
	st.global.f32 	[%rd1156+52], %f1;
	st.global.f32 	[%rd1156+56], %f1;
	st.global.f32 	[%rd1156+60], %f1;
	add.s64 	%rd1156, %rd1156, 64;
	add.s32 	%r788, %r788, 16;
	setp.eq.s32 	%p406, %r788, %r164;
	@%p406 bra 	$L__BB4_227;
	bra.uni 	$L__BB4_226;
$L__BB4_227:
	setp.eq.s32 	%p407, %r156, 0;
	@%p407 bra 	$L__BB4_237;
	setp.lt.u32 	%p408, %r157, 7;
	@%p408 bra 	$L__BB4_230;
	st.global.f32 	[%rd1156], %f1;
	st.global.f32 	[%rd1156+4], %f1;
	st.global.f32 	[%rd1156+8], %f1;
	st.global.f32 	[%rd1156+12], %f1;
	st.global.f32 	[%rd1156+16], %f1;
	st.global.f32 	[%rd1156+20], %f1;
	st.global.f32 	[%rd1156+24], %f1;
	st.global.f32 	[%rd1156+28], %f1;
	add.s64 	%rd1156, %rd1156, 32;
$L__BB4_230:
	setp.eq.s32 	%p409, %r158, 0;
	@%p409 bra 	$L__BB4_237;
	setp.lt.u32 	%p410, %r159, 3;
	mov.u64 	%rd1284, %rd1156;
	@%p410 bra 	$L__BB4_233;
	st.global.f32 	[%rd1156], %f1;
	st.global.f32 	[%rd1156+4], %f1;
	st.global.f32 	[%rd1156+8], %f1;
	st.global.f32 	[%rd1156+12], %f1;
	add.s64 	%rd1156, %rd1156, 16;
	mov.u64 	%rd1284, %rd1156;
$L__BB4_233:
	setp.eq.s32 	%p411, %r165, 0;
	@%p411 bra 	$L__BB4_237;
	setp.eq.s32 	%p412, %r165, 1;
	st.global.f32 	[%rd1284], %f1;
	add.s64 	%rd1156, %rd1284, 4;
	@%p412 bra 	$L__BB4_237;
	setp.eq.s32 	%p413, %r165, 2;
	st.global.f32 	[%rd1284+4], %f1;
	add.s64 	%rd1156, %rd1284, 8;
	@%p413 bra 	$L__BB4_237;
	st.global.f32 	[%rd1284+8], %f1;
	add.s64 	%rd1156, %rd1284, 12;
$L__BB4_237:
	add.s32 	%r785, %r785, 1;
	setp.eq.s32 	%p414, %r785, %r628;
	@%p414 bra 	$L__BB4_238;
	bra.uni 	$L__BB4_198;
$L__BB4_238:
	add.s32 	%r784, %r784, 1;
	setp.ne.s32 	%p415, %r784, %r627;
	@%p415 bra 	$L__BB4_197;
	add.s32 	%r783, %r783, 1;
	setp.eq.s32 	%p416, %r783, %r626;
	@%p416 bra 	$L__BB4_805;
	bra.uni 	$L__BB4_196;
$L__BB4_240:
	setp.lt.s32 	%p262, %r2, 1;
	@%p262 bra 	$L__BB4_345;
	setp.lt.s32 	%p315, %r3, 1;
	@%p315 bra 	$L__BB4_300;
	add.s32 	%r178, %r2, -1;
	and.b32  	%r179, %r2, 15;
	add.s32 	%r180, %r179, -1;
	and.b32  	%r181, %r2, 7;
	add.s32 	%r182, %r181, -1;
	add.s32 	%r183, %r3, -1;
	and.b32  	%r184, %r3, 15;
	add.s32 	%r185, %r184, -1;
	and.b32  	%r186, %r3, 7;
	add.s32 	%r187, %r186, -1;
	add.s32 	%r188, %r629, -1;
	and.b32  	%r189, %r629, 15;
	add.s32 	%r190, %r189, -1;
	and.b32  	%r191, %r629, 7;
	add.s32 	%r192, %r191, -1;
	add.s32 	%r193, %r628, -1;
	and.b32  	%r194, %r628, 15;
	add.s32 	%r195, %r194, -1;
	and.b32  	%r196, %r628, 7;
	add.s32 	%r197, %r196, -1;
	and.b32  	%r198, %r2, 2147483632;
	and.b32  	%r199, %r2, 3;
	and.b32  	%r200, %r629, 2147483632;
	and.b32  	%r201, %r629, 3;
	and.b32  	%r202, %r628, 2147483632;
	and.b32  	%r203, %r628, 3;
	and.b32  	%r204, %r3, 2147483632;
	and.b32  	%r205, %r3, 3;
	mov.b32 	%r789, 0;
$L__BB4_243:
	mov.b32 	%r790, 0;
$L__BB4_244:
	setp.lt.u32 	%p346, %r178, 15;
	mov.b32 	%r794, 0;
	@%p346 bra 	$L__BB4_247;
	mov.b32 	%r791, 0;
$L__BB4_246:
	.pragma "nounroll";
	mul.wide.u32 	%rd1054, %r791, 4;
	add.s64 	%rd1055, %rd1156, %rd1054;
	st.global.f32 	[%rd1055], %f1;
	st.global.f32 	[%rd1055+4], %f1;
	st.global.f32 	[%rd1055+8], %f1;
	st.global.f32 	[%rd1055+12], %f1;
	st.global.f32 	[%rd1055+16], %f1;
	st.global.f32 	[%rd1055+20], %f1;
	st.global.f32 	[%rd1055+24], %f1;
	st.global.f32 	[%rd1055+28], %f1;
	st.global.f32 	[%rd1055+32], %f1;
	st.global.f32 	[%rd1055+36], %f1;
	st.global.f32 	[%rd1055+40], %f1;
	st.global.f32 	[%rd1055+44], %f1;
	st.global.f32 	[%rd1055+48], %f1;
	st.global.f32 	[%rd1055+52], %f1;
	st.global.f32 	[%rd1055+56], %f1;
	st.global.f32 	[%rd1055+60], %f1;
	add.s32 	%r791, %r791, 16;
	setp.eq.s32 	%p347, %r791, %r198;
	mov.u32 	%r794, %r198;
	@%p347 bra 	$L__BB4_247;
	bra.uni 	$L__BB4_246;
$L__BB4_247:
	setp.eq.s32 	%p348, %r179, 0;
	@%p348 bra 	$L__BB4_257;
	setp.lt.u32 	%p349, %r180, 7;
	@%p349 bra 	$L__BB4_250;
	mul.wide.u32 	%rd1056, %r794, 4;
	add.s64 	%rd1057, %rd1156, %rd1056;
	st.global.f32 	[%rd1057], %f1;
	st.global.f32 	[%rd1057+4], %f1;
	st.global.f32 	[%rd1057+8], %f1;
	st.global.f32 	[%rd1057+12], %f1;
	st.global.f32 	[%rd1057+16], %f1;
	st.global.f32 	[%rd1057+20], %f1;
	st.global.f32 	[%rd1057+24], %f1;
	st.global.f32 	[%rd1057+28], %f1;
	add.s32 	%r794, %r794, 8;
$L__BB4_250:
	setp.eq.s32 	%p350, %r181, 0;
	@%p350 bra 	$L__BB4_257;
	setp.lt.u32 	%p351, %r182, 3;
	@%p351 bra 	$L__BB4_253;
	mul.wide.u32 	%rd1058, %r794, 4;
	add.s64 	%rd1059, %rd1156, %rd1058;
	st.global.f32 	[%rd1059], %f1;
	st.global.f32 	[%rd1059+4], %f1;
	st.global.f32 	[%rd1059+8], %f1;
	st.global.f32 	[%rd1059+12], %f1;
	add.s32 	%r794, %r794, 4;
$L__BB4_253:
	setp.eq.s32 	%p352, %r199, 0;
	@%p352 bra 	$L__BB4_257;
	setp.eq.s32 	%p353, %r199, 1;
	mul.wide.u32 	%rd1060, %r794, 4;
	add.s64 	%rd302, %rd1156, %rd1060;
	st.global.f32 	[%rd302], %f1;
	@%p353 bra 	$L__BB4_257;
	setp.eq.s32 	%p354, %r199, 2;
	st.global.f32 	[%rd302+4], %f1;
	@%p354 bra 	$L__BB4_257;
	st.global.f32 	[%rd302+8], %f1;
$L__BB4_257:
	mov.b32 	%r796, 0;
$L__BB4_258:
	setp.lt.u32 	%p355, %r188, 15;
	@%p355 bra 	$L__BB4_261;
	mov.b32 	%r797, 0;
$L__BB4_260:
	.pragma "nounroll";
	st.global.f32 	[%rd1156], %f1;
	st.global.f32 	[%rd1156+4], %f1;
	st.global.f32 	[%rd1156+8], %f1;
	st.global.f32 	[%rd1156+12], %f1;
	st.global.f32 	[%rd1156+16], %f1;
	st.global.f32 	[%rd1156+20], %f1;
	st.global.f32 	[%rd1156+24], %f1;
	st.global.f32 	[%rd1156+28], %f1;
	st.global.f32 	[%rd1156+32], %f1;
	st.global.f32 	[%rd1156+36], %f1;
	st.global.f32 	[%rd1156+40], %f1;
	st.global.f32 	[%rd1156+44], %f1;
	st.global.f32 	[%rd1156+48], %f1;
	st.global.f32 	[%rd1156+52], %f1;
	st.global.f32 	[%rd1156+56], %f1;
	st.global.f32 	[%rd1156+60], %f1;
	add.s64 	%rd1156, %rd1156, 64;
	add.s32 	%r797, %r797, 16;
	setp.eq.s32 	%p356, %r797, %r200;
	@%p356 bra 	$L__BB4_261;
	bra.uni 	$L__BB4_260;
$L__BB4_261:
	setp.eq.s32 	%p357, %r189, 0;
	@%p357 bra 	$L__BB4_271;
	setp.lt.u32 	%p358, %r190, 7;
	@%p358 bra 	$L__BB4_264;
	st.global.f32 	[%rd1156], %f1;
	st.global.f32 	[%rd1156+4], %f1;
	st.global.f32 	[%rd1156+8], %f1;
	st.global.f32 	[%rd1156+12], %f1;
	st.global.f32 	[%rd1156+16], %f1;
	st.global.f32 	[%rd1156+20], %f1;
	st.global.f32 	[%rd1156+24], %f1;
	st.global.f32 	[%rd1156+28], %f1;
	add.s64 	%rd1156, %rd1156, 32;
$L__BB4_264:
	setp.eq.s32 	%p359, %r191, 0;
	@%p359 bra 	$L__BB4_271;
	setp.lt.u32 	%p360, %r192, 3;
	mov.u64 	%rd1329, %rd1156;
	@%p360 bra 	$L__BB4_267;
	st.global.f32 	[%rd1156], %f1;
	st.global.f32 	[%rd1156+4], %f1;
	st.global.f32 	[%rd1156+8], %f1;
	st.global.f32 	[%rd1156+12], %f1;
	add.s64 	%rd1156, %rd1156, 16;
	mov.u64 	%rd1329, %rd1156;
$L__BB4_267:
	setp.eq.s32 	%p361, %r201, 0;
	@%p361 bra 	$L__BB4_271;
	setp.eq.s32 	%p362, %r201, 1;
	st.global.f32 	[%rd1329], %f1;
	add.s64 	%rd1156, %rd1329, 4;
	@%p362 bra 	$L__BB4_271;
	setp.eq.s32 	%p363, %r201, 2;
	st.global.f32 	[%rd1329+4], %f1;
	add.s64 	%rd1156, %rd1329, 8;
	@%p363 bra 	$L__BB4_271;
	st.global.f32 	[%rd1329+8], %f1;
	add.s64 	%rd1156, %rd1329, 12;
$L__BB4_271:
	setp.lt.u32 	%p364, %r193, 15;
	@%p364 bra 	$L__BB4_274;
	mov.b32 	%r798, 0;
$L__BB4_273:
	.pragma "nounroll";
	ld.global.f32 	%f343, [%rd1155];
	st.global.f32 	[%rd1156], %f343;
	ld.global.f32 	%f344, [%rd1155+4];
	st.global.f32 	[%rd1156+4], %f344;
	ld.global.f32 	%f345, [%rd1155+8];
	st.global.f32 	[%rd1156+8], %f345;
	ld.global.f32 	%f346, [%rd1155+12];
	st.global.f32 	[%rd1156+12], %f346;
	ld.global.f32 	%f347, [%rd1155+16];
	st.global.f32 	[%rd1156+16], %f347;
	ld.global.f32 	%f348, [%rd1155+20];
	st.global.f32 	[%rd1156+20], %f348;
	ld.global.f32 	%f349, [%rd1155+24];
	st.global.f32 	[%rd1156+24], %f349;
	ld.global.f32 	%f350, [%rd1155+28];
	st.global.f32 	[%rd1156+28], %f350;
	ld.global.f32 	%f351, [%rd1155+32];
	st.global.f32 	[%rd1156+32], %f351;
	ld.global.f32 	%f352, [%rd1155+36];
	st.global.f32 	[%rd1156+36], %f352;
	ld.global.f32 	%f353, [%rd1155+40];
	st.global.f32 	[%rd1156+40], %f353;
	ld.global.f32 	%f354, [%rd1155+44];
	st.global.f32 	[%rd1156+44], %f354;
	ld.global.f32 	%f355, [%rd1155+48];
	st.global.f32 	[%rd1156+48], %f355;
	ld.global.f32 	%f356, [%rd1155+52];
	st.global.f32 	[%rd1156+52], %f356;
	ld.global.f32 	%f357, [%rd1155+56];
	st.global.f32 	[%rd1156+56], %f357;
	ld.global.f32 	%f358, [%rd1155+60];
	st.global.f32 	[%rd1156+60], %f358;
	add.s64 	%rd1155, %rd1155, 64;
	add.s64 	%rd1156, %rd1156, 64;
	add.s32 	%r798, %r798, 16;
	setp.ne.s32 	%p365, %r798, %r202;
	@%p365 bra 	$L__BB4_273;
$L__BB4_274:
	setp.eq.s32 	%p366, %r194, 0;
	@%p366 bra 	$L__BB4_297;
	setp.lt.u32 	%p367, %r195, 7;
	@%p367 bra 	$L__BB4_277;
	ld.global.f32 	%f359, [%rd1155];
	st.global.f32 	[%rd1156], %f359;
	ld.global.f32 	%f360, [%rd1155+4];
	st.global.f32 	[%rd1156+4], %f360;
	ld.global.f32 	%f361, [%rd1155+8];
	st.global.f32 	[%rd1156+8], %f361;
	ld.global.f32 	%f362, [%rd1155+12];
	st.global.f32 	[%rd1156+12], %f362;
	ld.global.f32 	%f363, [%rd1155+16];
	st.global.f32 	[%rd1156+16], %f363;
	ld.global.f32 	%f364, [%rd1155+20];
	st.global.f32 	[%rd1156+20], %f364;
	ld.global.f32 	%f365, [%rd1155+24];
	st.global.f32 	[%rd1156+24], %f365;
	ld.global.f32 	%f366, [%rd1155+28];
	st.global.f32 	[%rd1156+28], %f366;
	add.s64 	%rd1155, %rd1155, 32;
	add.s64 	%rd1156, %rd1156, 32;
$L__BB4_277:
	setp.eq.s32 	%p368, %r196, 0;
	@%p368 bra 	$L__BB4_297;
	setp.lt.u32 	%p369, %r197, 3;
	mov.u64 	%rd1320, %rd1156;
	mov.u64 	%rd1321, %rd1155;
	@%p369 bra 	$L__BB4_280;
	ld.global.f32 	%f367, [%rd1155];
	st.global.f32 	[%rd1156], %f367;
	ld.global.f32 	%f368, [%rd1155+4];
	st.global.f32 	[%rd1156+4], %f368;
	ld.global.f32 	%f369, [%rd1155+8];
	st.global.f32 	[%rd1156+8], %f369;
	ld.global.f32 	%f370, [%rd1155+12];
	st.global.f32 	[%rd1156+12], %f370;
	add.s64 	%rd1155, %rd1155, 16;
	add.s64 	%rd1156, %rd1156, 16;
	mov.u64 	%rd1320, %rd1156;
	mov.u64 	%rd1321, %rd1155;
$L__BB4_280:
	setp.eq.s32 	%p370, %r203, 0;
	@%p370 bra 	$L__BB4_297;
	setp.eq.s32 	%p371, %r203, 1;
	ld.global.f32 	%f371, [%rd1321];
	st.global.f32 	[%rd1320], %f371;
	add.s64 	%rd1155, %rd1321, 4;
	add.s64 	%rd1156, %rd1320, 4;
	@%p371 bra 	$L__BB4_297;
	setp.eq.s32 	%p372, %r203, 2;
	ld.global.f32 	%f372, [%rd1321+4];
	st.global.f32 	[%rd1320+4], %f372;
	add.s64 	%rd1155, %rd1321, 8;
	add.s64 	%rd1156, %rd1320, 8;
	@%p372 bra 	$L__BB4_297;
	ld.global.f32 	%f373, [%rd1321+8];
	st.global.f32 	[%rd1320+8], %f373;
	add.s64 	%rd1155, %rd1321, 12;
	add.s64 	%rd1156, %rd1320, 12;
	bra.uni 	$L__BB4_297;
$L__BB4_284:
	.pragma "nounroll";
	st.global.f32 	[%rd1156], %f1;
	st.global.f32 	[%rd1156+4], %f1;
	st.global.f32 	[%rd1156+8], %f1;
	st.global.f32 	[%rd1156+12], %f1;
	st.global.f32 	[%rd1156+16], %f1;
	st.global.f32 	[%rd1156+20], %f1;
	st.global.f32 	[%rd1156+24], %f1;
	st.global.f32 	[%rd1156+28], %f1;
	st.global.f32 	[%rd1156+32], %f1;
	st.global.f32 	[%rd1156+36], %f1;
	st.global.f32 	[%rd1156+40], %f1;
	st.global.f32 	[%rd1156+44], %f1;
	st.global.f32 	[%rd1156+48], %f1;
	st.global.f32 	[%rd1156+52], %f1;
	st.global.f32 	[%rd1156+56], %f1;
	st.global.f32 	[%rd1156+60], %f1;
	add.s64 	%rd1156, %rd1156, 64;
	add.s32 	%r792, %r792, 16;
	setp.ne.s32 	%p375, %r792, %r204;
	@%p375 bra 	$L__BB4_284;
$L__BB4_285:
	setp.eq.s32 	%p376, %r184, 0;
	@%p376 bra 	$L__BB4_295;
	setp.lt.u32 	%p377, %r185, 7;
	@%p377 bra 	$L__BB4_288;
	st.global.f32 	[%rd1156], %f1;
	st.global.f32 	[%rd1156+4], %f1;
	st.global.f32 	[%rd1156+8], %f1;
	st.global.f32 	[%rd1156+12], %f1;
	st.global.f32 	[%rd1156+16], %f1;
	st.global.f32 	[%rd1156+20], %f1;
	st.global.f32 	[%rd1156+24], %f1;
	st.global.f32 	[%rd1156+28], %f1;
	add.s64 	%rd1156, %rd1156, 32;
$L__BB4_288:
	setp.eq.s32 	%p378, %r186, 0;
	@%p378 bra 	$L__BB4_295;
	setp.lt.u32 	%p379, %r187, 3;
	mov.u64 	%rd1303, %rd1156;
	@%p379 bra 	$L__BB4_291;
	st.global.f32 	[%rd1156], %f1;
	st.global.f32 	[%rd1156+4], %f1;
	st.global.f32 	[%rd1156+8], %f1;
	st.global.f32 	[%rd1156+12], %f1;
	add.s64 	%rd1156, %rd1156, 16;
	mov.u64 	%rd1303, %rd1156;
$L__BB4_291:
	setp.eq.s32 	%p380, %r205, 0;
	@%p380 bra 	$L__BB4_295;
	setp.eq.s32 	%p381, %r205, 1;
	st.global.f32 	[%rd1303], %f1;
	add.s64 	%rd1156, %rd1303, 4;
	@%p381 bra 	$L__BB4_295;
	setp.eq.s32 	%p382, %r205, 2;
	st.global.f32 	[%rd1303+4], %f1;
	add.s64 	%rd1156, %rd1303, 8;
	@%p382 bra 	$L__BB4_295;
	st.global.f32 	[%rd1303+8], %f1;
	add.s64 	%rd1156, %rd1303, 12;
$L__BB4_295:
	add.s32 	%r790, %r790, 1;
	setp.eq.s32 	%p383, %r790, %r627;
	@%p383 bra 	$L__BB4_296;
	bra.uni 	$L__BB4_244;
$L__BB4_296:
	add.s32 	%r789, %r789, 1;
	setp.eq.s32 	%p384, %r789, %r626;
	@%p384 bra 	$L__BB4_805;
	bra.uni 	$L__BB4_243;
$L__BB4_297:
	add.s32 	%r796, %r796, 1;
	setp.eq.s32 	%p373, %r796, %r628;
	@%p373 bra 	$L__BB4_298;
	bra.uni 	$L__BB4_258;
$L__BB4_298:
	setp.lt.u32 	%p374, %r183, 15;
	@%p374 bra 	$L__BB4_285;
	mov.b32 	%r792, 0;
	bra.uni 	$L__BB4_284;
$L__BB4_300:
	add.s32 	%r225, %r2, -1;
	and.b32  	%r226, %r2, 15;
	add.s32 	%r227, %r226, -1;
	and.b32  	%r228, %r2, 7;
	add.s32 	%r229, %r228, -1;
	add.s32 	%r230, %r629, -1;
	and.b32  	%r231, %r629, 15;
	add.s32 	%r232, %r231, -1;
	and.b32  	%r233, %r629, 7;
	add.s32 	%r234, %r233, -1;
	add.s32 	%r235, %r628, -1;
	and.b32  	%r236, %r628, 15;
	add.s32 	%r237, %r236, -1;
	and.b32  	%r238, %r628, 7;
	add.s32 	%r239, %r238, -1;
	and.b32  	%r240, %r2, 2147483632;
	and.b32  	%r241, %r2, 3;
	and.b32  	%r242, %r629, 2147483632;
	and.b32  	%r243, %r629, 3;
	and.b32  	%r244, %r628, 2147483632;
	and.b32  	%r245, %r628, 3;
	mov.b32 	%r799, 0;
$L__BB4_301:
	mov.b32 	%r800, 0;
$L__BB4_302:
	setp.lt.u32 	%p316, %r225, 15;
	mov.b32 	%r803, 0;
	@%p316 bra 	$L__BB4_305;
	mov.b32 	%r801, 0;
$L__BB4_304:
	.pragma "nounroll";
	mul.wide.u32 	%rd1041, %r801, 4;
	add.s64 	%rd1042, %rd1156, %rd1041;
	st.global.f32 	[%rd1042], %f1;
	st.global.f32 	[%rd1042+4], %f1;
	st.global.f32 	[%rd1042+8], %f1;
	st.global.f32 	[%rd1042+12], %f1;
	st.global.f32 	[%rd1042+16], %f1;
	st.global.f32 	[%rd1042+20], %f1;
	st.global.f32 	[%rd1042+24], %f1;
	st.global.f32 	[%rd1042+28], %f1;
	st.global.f32 	[%rd1042+32], %f1;
	st.global.f32 	[%rd1042+36], %f1;
	st.global.f32 	[%rd1042+40], %f1;
	st.global.f32 	[%rd1042+44], %f1;
	st.global.f32 	[%rd1042+48], %f1;
	st.global.f32 	[%rd1042+52], %f1;
	st.global.f32 	[%rd1042+56], %f1;
	st.global.f32 	[%rd1042+60], %f1;
	add.s32 	%r801, %r801, 16;
	setp.ne.s32 	%p317, %r801, %r240;
	mov.u32 	%r803, %r240;
	@%p317 bra 	$L__BB4_304;
$L__BB4_305:
	setp.eq.s32 	%p318, %r226, 0;
	@%p318 bra 	$L__BB4_315;
	setp.lt.u32 	%p319, %r227, 7;
	@%p319 bra 	$L__BB4_308;
	mul.wide.u32 	%rd1043, %r803, 4;
	add.s64 	%rd1044, %rd1156, %rd1043;
	st.global.f32 	[%rd1044], %f1;
	st.global.f32 	[%rd1044+4], %f1;
	st.global.f32 	[%rd1044+8], %f1;
	st.global.f32 	[%rd1044+12], %f1;
	st.global.f32 	[%rd1044+16], %f1;
	st.global.f32 	[%rd1044+20], %f1;
	st.global.f32 	[%rd1044+24], %f1;
	st.global.f32 	[%rd1044+28], %f1;
	add.s32 	%r803, %r803, 8;
$L__BB4_308:
	setp.eq.s32 	%p320, %r228, 0;
	@%p320 bra 	$L__BB4_315;
	setp.lt.u32 	%p321, %r229, 3;
	@%p321 bra 	$L__BB4_311;
	mul.wide.u32 	%rd1045, %r803, 4;
	add.s64 	%rd1046, %rd1156, %rd1045;
	st.global.f32 	[%rd1046], %f1;
	st.global.f32 	[%rd1046+4], %f1;
	st.global.f32 	[%rd1046+8], %f1;
	st.global.f32 	[%rd1046+12], %f1;
	add.s32 	%r803, %r803, 4;
$L__BB4_311:
	setp.eq.s32 	%p322, %r241, 0;
	@%p322 bra 	$L__BB4_315;
	setp.eq.s32 	%p323, %r241, 1;
	mul.wide.u32 	%rd1047, %r803, 4;
	add.s64 	%rd351, %rd1156, %rd1047;
	st.global.f32 	[%rd351], %f1;
	@%p323 bra 	$L__BB4_315;
	setp.eq.s32 	%p324, %r241, 2;
	st.global.f32 	[%rd351+4], %f1;
	@%p324 bra 	$L__BB4_315;
	st.global.f32 	[%rd351+8], %f1;
$L__BB4_315:
	mov.b32 	%r805, 0;
$L__BB4_316:
	setp.lt.u32 	%p325, %r230, 15;
	@%p325 bra 	$L__BB4_319;
	mov.b32 	%r806, 0;
$L__BB4_318:
	.pragma "nounroll";
	st.global.f32 	[%rd1156], %f1;
	st.global.f32 	[%rd1156+4], %f1;
	st.global.f32 	[%rd1156+8], %f1;
	st.global.f32 	[%rd1156+12], %f1;
	st.global.f32 	[%rd1156+16], %f1;
	st.global.f32 	[%rd1156+20], %f1;
	st.global.f32 	[%rd1156+24], %f1;
	st.global.f32 	[%rd1156+28], %f1;
	st.global.f32 	[%rd1156+32], %f1;
	st.global.f32 	[%rd1156+36], %f1;
	st.global.f32 	[%rd1156+40], %f1;
	st.global.f32 	[%rd1156+44], %f1;
	st.global.f32 	[%rd1156+48], %f1;
	st.global.f32 	[%rd1156+52], %f1;
	st.global.f32 	[%rd1156+56], %f1;
	st.global.f32 	[%rd1156+60], %f1;
	add.s64 	%rd1156, %rd1156, 64;
	add.s32 	%r806, %r806, 16;
	setp.eq.s32 	%p326, %r806, %r242;
	@%p326 bra 	$L__BB4_319;
	bra.uni 	$L__BB4_318;
$L__BB4_319:
	setp.eq.s32 	%p327, %r231, 0;
	@%p327 bra 	$L__BB4_329;
	setp.lt.u32 	%p328, %r232, 7;
	@%p328 bra 	$L__BB4_322;
	st.global.f32 	[%rd1156], %f1;
	st.global.f32 	[%rd1156+4], %f1;
	st.global.f32 	[%rd1156+8], %f1;
	st.global.f32 	[%rd1156+12], %f1;
	st.global.f32 	[%rd1156+16], %f1;
	st.global.f32 	[%rd1156+20], %f1;
	st.global.f32 	[%rd1156+24], %f1;
	st.global.f32 	[%rd1156+28], %f1;
	add.s64 	%rd1156, %rd1156, 32;
$L__BB4_322:
	setp.eq.s32 	%p329, %r233, 0;
	@%p329 bra 	$L__BB4_329;
	setp.lt.u32 	%p330, %r234, 3;
	mov.u64 	%rd1359, %rd1156;
	@%p330 bra 	$L__BB4_325;
	st.global.f32 	[%rd1156], %f1;
	st.global.f32 	[%rd1156+4], %f1;
	st.global.f32 	[%rd1156+8], %f1;
	st.global.f32 	[%rd1156+12], %f1;
	add.s64 	%rd1156, %rd1156, 16;
	mov.u64 	%rd1359, %rd1156;
$L__BB4_325:
	setp.eq.s32 	%p331, %r243, 0;
	@%p331 bra 	$L__BB4_329;
	setp.eq.s32 	%p332, %r243, 1;
	st.global.f32 	[%rd1359], %f1;
	add.s64 	%rd1156, %rd1359, 4;
	@%p332 bra 	$L__BB4_329;
	setp.eq.s32 	%p333, %r243, 2;
	st.global.f32 	[%rd1359+4], %f1;
	add.s64 	%rd1156, %rd1359, 8;
	@%p333 bra 	$L__BB4_329;
	st.global.f32 	[%rd1359+8], %f1;
	add.s64 	%rd1156, %rd1359, 12;
$L__BB4_329:
	setp.lt.u32 	%p334, %r235, 15;
	@%p334 bra 	$L__BB4_332;
	mov.b32 	%r807, 0;
$L__BB4_331:
	.pragma "nounroll";
	ld.global.f32 	%f312, [%rd1155];
	st.global.f32 	[%rd1156], %f312;
	ld.global.f32 	%f313, [%rd1155+4];
	st.global.f32 	[%rd1156+4], %f313;
	ld.global.f32 	%f314, [%rd1155+8];
	st.global.f32 	[%rd1156+8], %f314;
	ld.global.f32 	%f315, [%rd1155+12];
	st.global.f32 	[%rd1156+12], %f315;
	ld.global.f32 	%f316, [%rd1155+16];
	st.global.f32 	[%rd1156+16], %f316;
	ld.global.f32 	%f317, [%rd1155+20];
	st.global.f32 	[%rd1156+20], %f317;
	ld.global.f32 	%f318, [%rd1155+24];
	st.global.f32 	[%rd1156+24], %f318;
	ld.global.f32 	%f319, [%rd1155+28];
	st.global.f32 	[%rd1156+28], %f319;
	ld.global.f32 	%f320, [%rd1155+32];
	st.global.f32 	[%rd1156+32], %f320;
	ld.global.f32 	%f321, [%rd1155+36];
	st.global.f32 	[%rd1156+36], %f321;
	ld.global.f32 	%f322, [%rd1155+40];
	st.global.f32 	[%rd1156+40], %f322;
	ld.global.f32 	%f323, [%rd1155+44];
	st.global.f32 	[%rd1156+44], %f323;
	ld.global.f32 	%f324, [%rd1155+48];
	st.global.f32 	[%rd1156+48], %f324;
	ld.global.f32 	%f325, [%rd1155+52];
	st.global.f32 	[%rd1156+52], %f325;
	ld.global.f32 	%f326, [%rd1155+56];
	st.global.f32 	[%rd1156+56], %f326;
	ld.global.f32 	%f327, [%rd1155+60];
	st.global.f32 	[%rd1156+60], %f327;
	add.s64 	%rd1155, %rd1155, 64;
	add.s64 	%rd1156, %rd1156, 64;
	add.s32 	%r807, %r807, 16;
	setp.ne.s32 	%p335, %r807, %r244;
	@%p335 bra 	$L__BB4_331;
$L__BB4_332:
	setp.eq.s32 	%p336, %r236, 0;
	@%p336 bra 	$L__BB4_342;
	setp.lt.u32 	%p337, %r237, 7;
	@%p337 bra 	$L__BB4_335;
	ld.global.f32 	%f328, [%rd1155];
	st.global.f32 	[%rd1156], %f328;
	ld.global.f32 	%f329, [%rd1155+4];
	st.global.f32 	[%rd1156+4], %f329;
	ld.global.f32 	%f330, [%rd1155+8];
	st.global.f32 	[%rd1156+8], %f330;
	ld.global.f32 	%f331, [%rd1155+12];
	st.global.f32 	[%rd1156+12], %f331;
	ld.global.f32 	%f332, [%rd1155+16];
	st.global.f32 	[%rd1156+16], %f332;
	ld.global.f32 	%f333, [%rd1155+20];
	st.global.f32 	[%rd1156+20], %f333;
	ld.global.f32 	%f334, [%rd1155+24];
	st.global.f32 	[%rd1156+24], %f334;
	ld.global.f32 	%f335, [%rd1155+28];
	st.global.f32 	[%rd1156+28], %f335;
	add.s64 	%rd1155, %rd1155, 32;
	add.s64 	%rd1156, %rd1156, 32;
$L__BB4_335:
	setp.eq.s32 	%p338, %r238, 0;
	@%p338 bra 	$L__BB4_342;
	setp.lt.u32 	%p339, %r239, 3;
	mov.u64 	%rd1350, %rd1156;
	mov.u64 	%rd1351, %rd1155;
	@%p339 bra 	$L__BB4_338;
	ld.global.f32 	%f336, [%rd1155];
	st.global.f32 	[%rd1156], %f336;
	ld.global.f32 	%f337, [%rd1155+4];
	st.global.f32 	[%rd1156+4], %f337;
	ld.global.f32 	%f338, [%rd1155+8];
	st.global.f32 	[%rd1156+8], %f338;
	ld.global.f32 	%f339, [%rd1155+12];
	st.global.f32 	[%rd1156+12], %f339;
	add.s64 	%rd1155, %rd1155, 16;
	add.s64 	%rd1156, %rd1156, 16;
	mov.u64 	%rd1350, %rd1156;
	mov.u64 	%rd1351, %rd1155;
$L__BB4_338:
	setp.eq.s32 	%p340, %r245, 0;
	@%p340 bra 	$L__BB4_342;
	setp.eq.s32 	%p341, %r245, 1;
	ld.global.f32 	%f340, [%rd1351];
	st.global.f32 	[%rd1350], %f340;
	add.s64 	%rd1155, %rd1351, 4;
	add.s64 	%rd1156, %rd1350, 4;
	@%p341 bra 	$L__BB4_342;
	setp.eq.s32 	%p342, %r245, 2;
	ld.global.f32 	%f341, [%rd1351+4];
	st.global.f32 	[%rd1350+4], %f341;
	add.s64 	%rd1155, %rd1351, 8;
	add.s64 	%rd1156, %rd1350, 8;
	@%p342 bra 	$L__BB4_342;
	ld.global.f32 	%f342, [%rd1351+8];
	st.global.f32 	[%rd1350+8], %f342;
	add.s64 	%rd1155, %rd1351, 12;
	add.s64 	%rd1156, %rd1350, 12;
$L__BB4_342:
	add.s32 	%r805, %r805, 1;
	setp.eq.s32 	%p343, %r805, %r628;
	@%p343 bra 	$L__BB4_343;
	bra.uni 	$L__BB4_316;
$L__BB4_343:
	add.s32 	%r800, %r800, 1;
	setp.ne.s32 	%p344, %r800, %r627;
	@%p344 bra 	$L__BB4_302;
	add.s32 	%r799, %r799, 1;
	setp.eq.s32 	%p345, %r799, %r626;
	@%p345 bra 	$L__BB4_805;
	bra.uni 	$L__BB4_301;
$L__BB4_345:
	setp.lt.s32 	%p263, %r3, 1;
	@%p263 bra 	$L__BB4_391;
	add.s32 	%r263, %r3, -1;
	and.b32  	%r264, %r3, 15;
	add.s32 	%r265, %r264, -1;
	and.b32  	%r266, %r3, 7;
	add.s32 	%r267, %r266, -1;
	add.s32 	%r268, %r629, -1;
	and.b32  	%r269, %r629, 15;
	add.s32 	%r270, %r269, -1;
	and.b32  	%r271, %r629, 7;
	add.s32 	%r272, %r271, -1;
	add.s32 	%r273, %r628, -1;
	and.b32  	%r274, %r628, 15;
	add.s32 	%r275, %r274, -1;
	and.b32  	%r276, %r628, 7;
	add.s32 	%r277, %r276, -1;
	and.b32  	%r278, %r629, 2147483632;
	and.b32  	%r279, %r629, 3;
	and.b32  	%r280, %r628, 2147483632;
	and.b32  	%r281, %r628, 3;
	and.b32  	%r282, %r3, 2147483632;
	and.b32  	%r283, %r3, 3;
	mov.b32 	%r808, 0;
$L__BB4_347:
	mov.b32 	%r809, 0;
$L__BB4_348:
	mov.b32 	%r811, 0;
$L__BB4_349:
	setp.lt.u32 	%p285, %r268, 15;
	@%p285 bra 	$L__BB4_352;
	mov.b32 	%r812, 0;
$L__BB4_351:
	.pragma "nounroll";
	st.global.f32 	[%rd1156], %f1;
	st.global.f32 	[%rd1156+4], %f1;
	st.global.f32 	[%rd1156+8], %f1;
	st.global.f32 	[%rd1156+12], %f1;
	st.global.f32 	[%rd1156+16], %f1;
	st.global.f32 	[%rd1156+20], %f1;
	st.global.f32 	[%rd1156+24], %f1;
	st.global.f32 	[%rd1156+28], %f1;
	st.global.f32 	[%rd1156+32], %f1;
	st.global.f32 	[%rd1156+36], %f1;
	st.global.f32 	[%rd1156+40], %f1;
	st.global.f32 	[%rd1156+44], %f1;
	st.global.f32 	[%rd1156+48], %f1;
	st.global.f32 	[%rd1156+52], %f1;
	st.global.f32 	[%rd1156+56], %f1;
	st.global.f32 	[%rd1156+60], %f1;
	add.s64 	%rd1156, %rd1156, 64;
	add.s32 	%r812, %r812, 16;
	setp.eq.s32 	%p286, %r812, %r278;
	@%p286 bra 	$L__BB4_352;
	bra.uni 	$L__BB4_351;
$L__BB4_352:
	setp.eq.s32 	%p287, %r269, 0;
	@%p287 bra 	$L__BB4_362;
	setp.lt.u32 	%p288, %r270, 7;
	@%p288 bra 	$L__BB4_355;
	st.global.f32 	[%rd1156], %f1;
	st.global.f32 	[%rd1156+4], %f1;
	st.global.f32 	[%rd1156+8], %f1;
	st.global.f32 	[%rd1156+12], %f1;
	st.global.f32 	[%rd1156+16], %f1;
	st.global.f32 	[%rd1156+20], %f1;
	st.global.f32 	[%rd1156+24], %f1;
	st.global.f32 	[%rd1156+28], %f1;
	add.s64 	%rd1156, %rd1156, 32;
$L__BB4_355:
	setp.eq.s32 	%p289, %r271, 0;
	@%p289 bra 	$L__BB4_362;
	setp.lt.u32 	%p290, %r272, 3;
	mov.u64 	%rd1397, %rd1156;
	@%p290 bra 	$L__BB4_358;
	st.global.f32 	[%rd1156], %f1;
	st.global.f32 	[%rd1156+4], %f1;
	st.global.f32 	[%rd1156+8], %f1;
	st.global.f32 	[%rd1156+12], %f1;
	add.s64 	%rd1156, %rd1156, 16;
	mov.u64 	%rd1397, %rd1156;
$L__BB4_358:
	setp.eq.s32 	%p291, %r279, 0;
	@%p291 bra 	$L__BB4_362;
	setp.eq.s32 	%p292, %r279, 1;
	st.global.f32 	[%rd1397], %f1;
	add.s64 	%rd1156, %rd1397, 4;
	@%p292 bra 	$L__BB4_362;
	setp.eq.s32 	%p293, %r279, 2;
	st.global.f32 	[%rd1397+4], %f1;
	add.s64 	%rd1156, %rd1397, 8;
	@%p293 bra 	$L__BB4_362;
	st.global.f32 	[%rd1397+8], %f1;
	add.s64 	%rd1156, %rd1397, 12;
$L__BB4_362:
	setp.lt.u32 	%p294, %r273, 15;
	@%p294 bra 	$L__BB4_365;
	mov.b32 	%r813, 0;
$L__BB4_364:
	.pragma "nounroll";
	ld.global.f32 	%f281, [%rd1155];
	st.global.f32 	[%rd1156], %f281;
	ld.global.f32 	%f282, [%rd1155+4];
	st.global.f32 	[%rd1156+4], %f282;
	ld.global.f32 	%f283, [%rd1155+8];
	st.global.f32 	[%rd1156+8], %f283;
	ld.global.f32 	%f284, [%rd1155+12];
	st.global.f32 	[%rd1156+12], %f284;
	ld.global.f32 	%f285, [%rd1155+16];
	st.global.f32 	[%rd1156+16], %f285;
	ld.global.f32 	%f286, [%rd1155+20];
	st.global.f32 	[%rd1156+20], %f286;
	ld.global.f32 	%f287, [%rd1155+24];
	st.global.f32 	[%rd1156+24], %f287;
	ld.global.f32 	%f288, [%rd1155+28];
	st.global.f32 	[%rd1156+28], %f288;
	ld.global.f32 	%f289, [%rd1155+32];
	st.global.f32 	[%rd1156+32], %f289;
	ld.global.f32 	%f290, [%rd1155+36];
	st.global.f32 	[%rd1156+36], %f290;
	ld.global.f32 	%f291, [%rd1155+40];
	st.global.f32 	[%rd1156+40], %f291;
	ld.global.f32 	%f292, [%rd1155+44];
	st.global.f32 	[%rd1156+44], %f292;
	ld.global.f32 	%f293, [%rd1155+48];
	st.global.f32 	[%rd1156+48], %f293;
	ld.global.f32 	%f294, [%rd1155+52];
	st.global.f32 	[%rd1156+52], %f294;
	ld.global.f32 	%f295, [%rd1155+56];
	st.global.f32 	[%rd1156+56], %f295;
	ld.global.f32 	%f296, [%rd1155+60];
	st.global.f32 	[%rd1156+60], %f296;
	add.s64 	%rd1155, %rd1155, 64;
	add.s64 	%rd1156, %rd1156, 64;
	add.s32 	%r813, %r813, 16;
	setp.ne.s32 	%p295, %r813, %r280;
	@%p295 bra 	$L__BB4_364;
$L__BB4_365:
	setp.eq.s32 	%p296, %r274, 0;
	@%p296 bra 	$L__BB4_388;
	setp.lt.u32 	%p297, %r275, 7;
	@%p297 bra 	$L__BB4_368;
	ld.global.f32 	%f297, [%rd1155];
	st.global.f32 	[%rd1156], %f297;
	ld.global.f32 	%f298, [%rd1155+4];
	st.global.f32 	[%rd1156+4], %f298;
	ld.global.f32 	%f299, [%rd1155+8];
	st.global.f32 	[%rd1156+8], %f299;
	ld.global.f32 	%f300, [%rd1155+12];
	st.global.f32 	[%rd1156+12], %f300;
	ld.global.f32 	%f301, [%rd1155+16];
	st.global.f32 	[%rd1156+16], %f301;
	ld.global.f32 	%f302, [%rd1155+20];
	st.global.f32 	[%rd1156+20], %f302;
	ld.global.f32 	%f303, [%rd1155+24];
	st.global.f32 	[%rd1156+24], %f303;
	ld.global.f32 	%f304, [%rd1155+28];
	st.global.f32 	[%rd1156+28], %f304;
	add.s64 	%rd1155, %rd1155, 32;
	add.s64 	%rd1156, %rd1156, 32;
$L__BB4_368:
	setp.eq.s32 	%p298, %r276, 0;
	@%p298 bra 	$L__BB4_388;
	setp.lt.u32 	%p299, %r277, 3;
	mov.u64 	%rd1388, %rd1156;
	mov.u64 	%rd1389, %rd1155;
	@%p299 bra 	$L__BB4_371;
	ld.global.f32 	%f305, [%rd1155];
	st.global.f32 	[%rd1156], %f305;
	ld.global.f32 	%f306, [%rd1155+4];
	st.global.f32 	[%rd1156+4], %f306;
	ld.global.f32 	%f307, [%rd1155+8];
	st.global.f32 	[%rd1156+8], %f307;
	ld.global.f32 	%f308, [%rd1155+12];
	st.global.f32 	[%rd1156+12], %f308;
	add.s64 	%rd1155, %rd1155, 16;
	add.s64 	%rd1156, %rd1156, 16;
	mov.u64 	%rd1388, %rd1156;
	mov.u64 	%rd1389, %rd1155;
$L__BB4_371:
	setp.eq.s32 	%p300, %r281, 0;
	@%p300 bra 	$L__BB4_388;
	setp.eq.s32 	%p301, %r281, 1;
	ld.global.f32 	%f309, [%rd1389];
	st.global.f32 	[%rd1388], %f309;
	add.s64 	%rd1155, %rd1389, 4;
	add.s64 	%rd1156, %rd1388, 4;
	@%p301 bra 	$L__BB4_388;
	setp.eq.s32 	%p302, %r281, 2;
	ld.global.f32 	%f310, [%rd1389+4];
	st.global.f32 	[%rd1388+4], %f310;
	add.s64 	%rd1155, %rd1389, 8;
	add.s64 	%rd1156, %rd1388, 8;
	@%p302 bra 	$L__BB4_388;
	ld.global.f32 	%f311, [%rd1389+8];
	st.global.f32 	[%rd1388+8], %f311;
	add.s64 	%rd1155, %rd1389, 12;
	add.s64 	%rd1156, %rd1388, 12;
	bra.uni 	$L__BB4_388;
$L__BB4_375:
	.pragma "nounroll";
	st.global.f32 	[%rd1156], %f1;
	st.global.f32 	[%rd1156+4], %f1;
	st.global.f32 	[%rd1156+8], %f1;
	st.global.f32 	[%rd1156+12], %f1;
	st.global.f32 	[%rd1156+16], %f1;
	st.global.f32 	[%rd1156+20], %f1;
	st.global.f32 	[%rd1156+24], %f1;
	st.global.f32 	[%rd1156+28], %f1;
	st.global.f32 	[%rd1156+32], %f1;
	st.global.f32 	[%rd1156+36], %f1;
	st.global.f32 	[%rd1156+40], %f1;
	st.global.f32 	[%rd1156+44], %f1;
	st.global.f32 	[%rd1156+48], %f1;
	st.global.f32 	[%rd1156+52], %f1;
	st.global.f32 	[%rd1156+56], %f1;
	st.global.f32 	[%rd1156+60], %f1;
	add.s64 	%rd1156, %rd1156, 64;
	add.s32 	%r810, %r810, 16;
	setp.ne.s32 	%p305, %r810, %r282;
	@%p305 bra 	$L__BB4_375;
$L__BB4_376:
	setp.eq.s32 	%p306, %r264, 0;
	@%p306 bra 	$L__BB4_386;
	setp.lt.u32 	%p307, %r265, 7;
	@%p307 bra 	$L__BB4_379;
	st.global.f32 	[%rd1156], %f1;
	st.global.f32 	[%rd1156+4], %f1;
	st.global.f32 	[%rd1156+8], %f1;
	st.global.f32 	[%rd1156+12], %f1;
	st.global.f32 	[%rd1156+16], %f1;
	st.global.f32 	[%rd1156+20], %f1;
	st.global.f32 	[%rd1156+24], %f1;
	st.global.f32 	[%rd1156+28], %f1;
	add.s64 	%rd1156, %rd1156, 32;
$L__BB4_379:
	setp.eq.s32 	%p308, %r266, 0;
	@%p308 bra 	$L__BB4_386;
	setp.lt.u32 	%p309, %r267, 3;
	mov.u64 	%rd1371, %rd1156;
	@%p309 bra 	$L__BB4_382;
	st.global.f32 	[%rd1156], %f1;
	st.global.f32 	[%rd1156+4], %f1;
	st.global.f32 	[%rd1156+8], %f1;
	st.global.f32 	[%rd1156+12], %f1;
	add.s64 	%rd1156, %rd1156, 16;
	mov.u64 	%rd1371, %rd1156;
$L__BB4_382:
	setp.eq.s32 	%p310, %r283, 0;
	@%p310 bra 	$L__BB4_386;
	setp.eq.s32 	%p311, %r283, 1;
	st.global.f32 	[%rd1371], %f1;
	add.s64 	%rd1156, %rd1371, 4;
	@%p311 bra 	$L__BB4_386;
	setp.eq.s32 	%p312, %r283, 2;
	st.global.f32 	[%rd1371+4], %f1;
	add.s64 	%rd1156, %rd1371, 8;
	@%p312 bra 	$L__BB4_386;
	st.global.f32 	[%rd1371+8], %f1;
	add.s64 	%rd1156, %rd1371, 12;
$L__BB4_386:
	add.s32 	%r809, %r809, 1;
	setp.eq.s32 	%p313, %r809, %r627;
	@%p313 bra 	$L__BB4_387;
	bra.uni 	$L__BB4_348;
$L__BB4_387:
	add.s32 	%r808, %r808, 1;
	setp.eq.s32 	%p314, %r808, %r626;
	@%p314 bra 	$L__BB4_805;
	bra.uni 	$L__BB4_347;
$L__BB4_388:
	add.s32 	%r811, %r811, 1;
	setp.eq.s32 	%p303, %r811, %r628;
	@%p303 bra 	$L__BB4_389;
	bra.uni 	$L__BB4_349;
$L__BB4_389:
	setp.lt.u32 	%p304, %r263, 15;
	@%p304 bra 	$L__BB4_376;
	mov.b32 	%r810, 0;
	bra.uni 	$L__BB4_375;
$L__BB4_391:
	add.s32 	%r296, %r629, -1;
	and.b32  	%r297, %r629, 15;
	add.s32 	%r298, %r297, -1;
	and.b32  	%r299, %r629, 7;
	add.s32 	%r300, %r299, -1;
	add.s32 	%r301, %r628, -1;
	and.b32  	%r302, %r628, 15;
	add.s32 	%r303, %r302, -1;
	and.b32  	%r304, %r628, 7;
	add.s32 	%r305, %r304, -1;
	and.b32  	%r306, %r629, 2147483632;
	and.b32  	%r307, %r629, 3;
	and.b32  	%r308, %r628, 2147483632;
	and.b32  	%r309, %r628, 3;
	mov.b32 	%r814, 0;
$L__BB4_392:
	mov.b32 	%r815, 0;
$L__BB4_393:
	mov.b32 	%r816, 0;
$L__BB4_394:
	setp.lt.u32 	%p264, %r296, 15;
	@%p264 bra 	$L__BB4_397;
	mov.b32 	%r817, 0;
$L__BB4_396:
	.pragma "nounroll";
	st.global.f32 	[%rd1156], %f1;
	st.global.f32 	[%rd1156+4], %f1;
	st.global.f32 	[%rd1156+8], %f1;
	st.global.f32 	[%rd1156+12], %f1;
	st.global.f32 	[%rd1156+16], %f1;
	st.global.f32 	[%rd1156+20], %f1;
	st.global.f32 	[%rd1156+24], %f1;
	st.global.f32 	[%rd1156+28], %f1;
	st.global.f32 	[%rd1156+32], %f1;
	st.global.f32 	[%rd1156+36], %f1;
	st.global.f32 	[%rd1156+40], %f1;
	st.global.f32 	[%rd1156+44], %f1;
	st.global.f32 	[%rd1156+48], %f1;
	st.global.f32 	[%rd1156+52], %f1;
	st.global.f32 	[%rd1156+56], %f1;
	st.global.f32 	[%rd1156+60], %f1;
	add.s64 	%rd1156, %rd1156, 64;
	add.s32 	%r817, %r817, 16;
	setp.eq.s32 	%p265, %r817, %r306;
	@%p265 bra 	$L__BB4_397;
	bra.uni 	$L__BB4_396;
$L__BB4_397:
	setp.eq.s32 	%p266, %r297, 0;
	@%p266 bra 	$L__BB4_407;
	setp.lt.u32 	%p267, %r298, 7;
	@%p267 bra 	$L__BB4_400;
	st.global.f32 	[%rd1156], %f1;
	st.global.f32 	[%rd1156+4], %f1;
	st.global.f32 	[%rd1156+8], %f1;
	st.global.f32 	[%rd1156+12], %f1;
	st.global.f32 	[%rd1156+16], %f1;
	st.global.f32 	[%rd1156+20], %f1;
	st.global.f32 	[%rd1156+24], %f1;
	st.global.f32 	[%rd1156+28], %f1;
	add.s64 	%rd1156, %rd1156, 32;
$L__BB4_400:
	setp.eq.s32 	%p268, %r299, 0;
	@%p268 bra 	$L__BB4_407;
	setp.lt.u32 	%p269, %r300, 3;
	mov.u64 	%rd1427, %rd1156;
	@%p269 bra 	$L__BB4_403;
	st.global.f32 	[%rd1156], %f1;
	st.global.f32 	[%rd1156+4], %f1;
	st.global.f32 	[%rd1156+8], %f1;
	st.global.f32 	[%rd1156+12], %f1;
	add.s64 	%rd1156, %rd1156, 16;
	mov.u64 	%rd1427, %rd1156;
$L__BB4_403:
	setp.eq.s32 	%p270, %r307, 0;
	@%p270 bra 	$L__BB4_407;
	setp.eq.s32 	%p271, %r307, 1;
	st.global.f32 	[%rd1427], %f1;
	add.s64 	%rd1156, %rd1427, 4;
	@%p271 bra 	$L__BB4_407;
	setp.eq.s32 	%p272, %r307, 2;
	st.global.f32 	[%rd1427+4], %f1;
	add.s64 	%rd1156, %rd1427, 8;
	@%p272 bra 	$L__BB4_407;
	st.global.f32 	[%rd1427+8], %f1;
	add.s64 	%rd1156, %rd1427, 12;
$L__BB4_407:
	setp.lt.u32 	%p273, %r301, 15;
	@%p273 bra 	$L__BB4_410;
	mov.b32 	%r818, 0;
$L__BB4_409:
	.pragma "nounroll";
	ld.global.f32 	%f250, [%rd1155];
	st.global.f32 	[%rd1156], %f250;
	ld.global.f32 	%f251, [%rd1155+4];
	st.global.f32 	[%rd1156+4], %f251;
	ld.global.f32 	%f252, [%rd1155+8];
	st.global.f32 	[%rd1156+8], %f252;
	ld.global.f32 	%f253, [%rd1155+12];
	st.global.f32 	[%rd1156+12], %f253;
	ld.global.f32 	%f254, [%rd1155+16];
	st.global.f32 	[%rd1156+16], %f254;
	ld.global.f32 	%f255, [%rd1155+20];
	st.global.f32 	[%rd1156+20], %f255;
	ld.global.f32 	%f256, [%rd1155+24];
	st.global.f32 	[%rd1156+24], %f256;
	ld.global.f32 	%f257, [%rd1155+28];
	st.global.f32 	[%rd1156+28], %f257;
	ld.global.f32 	%f258, [%rd1155+32];
	st.global.f32 	[%rd1156+32], %f258;
	ld.global.f32 	%f259, [%rd1155+36];
	st.global.f32 	[%rd1156+36], %f259;
	ld.global.f32 	%f260, [%rd1155+40];
	st.global.f32 	[%rd1156+40], %f260;
	ld.global.f32 	%f261, [%rd1155+44];
	st.global.f32 	[%rd1156+44], %f261;
	ld.global.f32 	%f262, [%rd1155+48];
	st.global.f32 	[%rd1156+48], %f262;
	ld.global.f32 	%f263, [%rd1155+52];
	st.global.f32 	[%rd1156+52], %f263;
	ld.global.f32 	%f264, [%rd1155+56];
	st.global.f32 	[%rd1156+56], %f264;
	ld.global.f32 	%f265, [%rd1155+60];
	st.global.f32 	[%rd1156+60], %f265;
	add.s64 	%rd1155, %rd1155, 64;
	add.s64 	%rd1156, %rd1156, 64;
	add.s32 	%r818, %r818, 16;
	setp.ne.s32 	%p274, %r818, %r308;
	@%p274 bra 	$L__BB4_409;
$L__BB4_410:
	setp.eq.s32 	%p275, %r302, 0;
	@%p275 bra 	$L__BB4_420;
	setp.lt.u32 	%p276, %r303, 7;
	@%p276 bra 	$L__BB4_413;
	ld.global.f32 	%f266, [%rd1155];
	st.global.f32 	[%rd1156], %f266;
	ld.global.f32 	%f267, [%rd1155+4];
	st.global.f32 	[%rd1156+4], %f267;
	ld.global.f32 	%f268, [%rd1155+8];
	st.global.f32 	[%rd1156+8], %f268;
	ld.global.f32 	%f269, [%rd1155+12];
	st.global.f32 	[%rd1156+12], %f269;
	ld.global.f32 	%f270, [%rd1155+16];
	st.global.f32 	[%rd1156+16], %f270;
	ld.global.f32 	%f271, [%rd1155+20];
	st.global.f32 	[%rd1156+20], %f271;
	ld.global.f32 	%f272, [%rd1155+24];
	st.global.f32 	[%rd1156+24], %f272;
	ld.global.f32 	%f273, [%rd1155+28];
	st.global.f32 	[%rd1156+28], %f273;
	add.s64 	%rd1155, %rd1155, 32;
	add.s64 	%rd1156, %rd1156, 32;
$L__BB4_413:
	setp.eq.s32 	%p277, %r304, 0;
	@%p277 bra 	$L__BB4_420;
	setp.lt.u32 	%p278, %r305, 3;
	mov.u64 	%rd1418, %rd1156;
	mov.u64 	%rd1419, %rd1155;
	@%p278 bra 	$L__BB4_416;
	ld.global.f32 	%f274, [%rd1155];
	st.global.f32 	[%rd1156], %f274;
	ld.global.f32 	%f275, [%rd1155+4];
	st.global.f32 	[%rd1156+4], %f275;
	ld.global.f32 	%f276, [%rd1155+8];
	st.global.f32 	[%rd1156+8], %f276;
	ld.global.f32 	%f277, [%rd1155+12];
	st.global.f32 	[%rd1156+12], %f277;
	add.s64 	%rd1155, %rd1155, 16;
	add.s64 	%rd1156, %rd1156, 16;
	mov.u64 	%rd1418, %rd1156;
	mov.u64 	%rd1419, %rd1155;
$L__BB4_416:
	setp.eq.s32 	%p279, %r309, 0;
	@%p279 bra 	$L__BB4_420;
	setp.eq.s32 	%p280, %r309, 1;
	ld.global.f32 	%f278, [%rd1419];
	st.global.f32 	[%rd1418], %f278;
	add.s64 	%rd1155, %rd1419, 4;
	add.s64 	%rd1156, %rd1418, 4;
	@%p280 bra 	$L__BB4_420;
	setp.eq.s32 	%p281, %r309, 2;
	ld.global.f32 	%f279, [%rd1419+4];
	st.global.f32 	[%rd1418+4], %f279;
	add.s64 	%rd1155, %rd1419, 8;
	add.s64 	%rd1156, %rd1418, 8;
	@%p281 bra 	$L__BB4_420;
	ld.global.f32 	%f280, [%rd1419+8];
	st.global.f32 	[%rd1418+8], %f280;
	add.s64 	%rd1155, %rd1419, 12;
	add.s64 	%rd1156, %rd1418, 12;
$L__BB4_420:
	add.s32 	%r816, %r816, 1;
	setp.eq.s32 	%p282, %r816, %r628;
	@%p282 bra 	$L__BB4_421;
	bra.uni 	$L__BB4_394;
$L__BB4_421:
	add.s32 	%r815, %r815, 1;
	setp.ne.s32 	%p283, %r815, %r627;
	@%p283 bra 	$L__BB4_393;
	add.s32 	%r814, %r814, 1;
	setp.eq.s32 	%p284, %r814, %r626;
	@%p284 bra 	$L__BB4_805;
	bra.uni 	$L__BB4_392;
$L__BB4_423:
	setp.lt.s32 	%p50, %r630, 1;
	@%p50 bra 	$L__BB4_607;
	setp.lt.s32 	%p138, %r2, 1;
	@%p138 bra 	$L__BB4_529;
	setp.lt.s32 	%p191, %r3, 1;
	@%p191 bra 	$L__BB4_484;
	add.s32 	%r320, %r2, -1;
	and.b32  	%r321, %r2, 15;
	add.s32 	%r322, %r321, -1;
	and.b32  	%r323, %r2, 7;
	add.s32 	%r324, %r323, -1;
	add.s32 	%r325, %r3, -1;
	and.b32  	%r326, %r3, 15;
	add.s32 	%r327, %r326, -1;
	and.b32  	%r328, %r3, 7;
	add.s32 	%r329, %r328, -1;
	add.s32 	%r330, %r628, -1;
	and.b32  	%r331, %r628, 15;
	add.s32 	%r332, %r331, -1;
	and.b32  	%r333, %r628, 7;
	add.s32 	%r334, %r333, -1;
	add.s32 	%r335, %r630, -1;
	and.b32  	%r336, %r630, 15;
	add.s32 	%r337, %r336, -1;
	and.b32  	%r338, %r630, 7;
	add.s32 	%r339, %r338, -1;
	and.b32  	%r340, %r2, 2147483632;
	and.b32  	%r341, %r2, 3;
	and.b32  	%r342, %r628, 2147483632;
	and.b32  	%r343, %r628, 3;
	and.b32  	%r344, %r630, 2147483632;
	and.b32  	%r345, %r630, 3;
	and.b32  	%r346, %r3, 2147483632;
	and.b32  	%r347, %r3, 3;
	mov.b32 	%r819, 0;
$L__BB4_427:
	mov.b32 	%r820, 0;
$L__BB4_428:
	setp.lt.u32 	%p222, %r320, 15;
	mov.b32 	%r824, 0;
	@%p222 bra 	$L__BB4_431;
	mov.b32 	%r821, 0;
$L__BB4_430:
	.pragma "nounroll";
	mul.wide.u32 	%rd1010, %r821, 4;
	add.s64 	%rd1011, %rd1156, %rd1010;
	st.global.f32 	[%rd1011], %f1;
	st.global.f32 	[%rd1011+4], %f1;
	st.global.f32 	[%rd1011+8], %f1;
	st.global.f32 	[%rd1011+12], %f1;
	st.global.f32 	[%rd1011+16], %f1;
	st.global.f32 	[%rd1011+20], %f1;
	st.global.f32 	[%rd1011+24], %f1;
	st.global.f32 	[%rd1011+28], %f1;
	st.global.f32 	[%rd1011+32], %f1;
	st.global.f32 	[%rd1011+36], %f1;
	st.global.f32 	[%rd1011+40], %f1;
	st.global.f32 	[%rd1011+44], %f1;
	st.global.f32 	[%rd1011+48], %f1;
	st.global.f32 	[%rd1011+52], %f1;
	st.global.f32 	[%rd1011+56], %f1;
	st.global.f32 	[%rd1011+60], %f1;
	add.s32 	%r821, %r821, 16;
	setp.eq.s32 	%p223, %r821, %r340;
	mov.u32 	%r824, %r340;
	@%p223 bra 	$L__BB4_431;
	bra.uni 	$L__BB4_430;
$L__BB4_431:
	setp.eq.s32 	%p224, %r321, 0;
	@%p224 bra 	$L__BB4_441;
	setp.lt.u32 	%p225, %r322, 7;
	@%p225 bra 	$L__BB4_434;
	mul.wide.u32 	%rd1012, %r824, 4;
	add.s64 	%rd1013, %rd1156, %rd1012;
	st.global.f32 	[%rd1013], %f1;
	st.global.f32 	[%rd1013+4], %f1;
	st.global.f32 	[%rd1013+8], %f1;
	st.global.f32 	[%rd1013+12], %f1;
	st.global.f32 	[%rd1013+16], %f1;
	st.global.f32 	[%rd1013+20], %f1;
	st.global.f32 	[%rd1013+24], %f1;
	st.global.f32 	[%rd1013+28], %f1;
	add.s32 	%r824, %r824, 8;
$L__BB4_434:
	setp.eq.s32 	%p226, %r323, 0;
	@%p226 bra 	$L__BB4_441;
	setp.lt.u32 	%p227, %r324, 3;
	@%p227 bra 	$L__BB4_437;
	mul.wide.u32 	%rd1014, %r824, 4;
	add.s64 	%rd1015, %rd1156, %rd1014;
	st.global.f32 	[%rd1015], %f1;
	st.global.f32 	[%rd1015+4], %f1;
	st.global.f32 	[%rd1015+8], %f1;
	st.global.f32 	[%rd1015+12], %f1;
	add.s32 	%r824, %r824, 4;
$L__BB4_437:
	setp.eq.s32 	%p228, %r341, 0;
	@%p228 bra 	$L__BB4_441;
	setp.eq.s32 	%p229, %r341, 1;
	mul.wide.u32 	%rd1016, %r824, 4;
	add.s64 	%rd524, %rd1156, %rd1016;
	st.global.f32 	[%rd524], %f1;
	@%p229 bra 	$L__BB4_441;
	setp.eq.s32 	%p230, %r341, 2;
	st.global.f32 	[%rd524+4], %f1;
	@%p230 bra 	$L__BB4_441;
	st.global.f32 	[%rd524+8], %f1;
$L__BB4_441:
	mov.b32 	%r826, 0;
$L__BB4_442:
	setp.lt.u32 	%p231, %r330, 15;
	@%p231 bra 	$L__BB4_445;
	mov.b32 	%r827, 0;
$L__BB4_444:
	.pragma "nounroll";
	ld.global.f32 	%f219, [%rd1155];
	st.global.f32 	[%rd1156], %f219;
	ld.global.f32 	%f220, [%rd1155+4];
	st.global.f32 	[%rd1156+4], %f220;
	ld.global.f32 	%f221, [%rd1155+8];
	st.global.f32 	[%rd1156+8], %f221;
	ld.global.f32 	%f222, [%rd1155+12];
	st.global.f32 	[%rd1156+12], %f222;
	ld.global.f32 	%f223, [%rd1155+16];
	st.global.f32 	[%rd1156+16], %f223;
	ld.global.f32 	%f224, [%rd1155+20];
	st.global.f32 	[%rd1156+20], %f224;
	ld.global.f32 	%f225, [%rd1155+24];
	st.global.f32 	[%rd1156+24], %f225;
	ld.global.f32 	%f226, [%rd1155+28];
	st.global.f32 	[%rd1156+28], %f226;
	ld.global.f32 	%f227, [%rd1155+32];
	st.global.f32 	[%rd1156+32], %f227;
	ld.global.f32 	%f228, [%rd1155+36];
	st.global.f32 	[%rd1156+36], %f228;
	ld.global.f32 	%f229, [%rd1155+40];
	st.global.f32 	[%rd1156+40], %f229;
	ld.global.f32 	%f230, [%rd1155+44];
	st.global.f32 	[%rd1156+44], %f230;
	ld.global.f32 	%f231, [%rd1155+48];
	st.global.f32 	[%rd1156+48], %f231;
	ld.global.f32 	%f232, [%rd1155+52];
	st.global.f32 	[%rd1156+52], %f232;
	ld.global.f32 	%f233, [%rd1155+56];
	st.global.f32 	[%rd1156+56], %f233;
	ld.global.f32 	%f234, [%rd1155+60];
	st.global.f32 	[%rd1156+60], %f234;
	add.s64 	%rd1155, %rd1155, 64;
	add.s64 	%rd1156, %rd1156, 64;
	add.s32 	%r827, %r827, 16;
	setp.ne.s32 	%p232, %r827, %r342;
	@%p232 bra 	$L__BB4_444;
$L__BB4_445:
	setp.eq.s32 	%p233, %r331, 0;
	@%p233 bra 	$L__BB4_455;
	setp.lt.u32 	%p234, %r332, 7;
	@%p234 bra 	$L__BB4_448;
	ld.global.f32 	%f235, [%rd1155];
	st.global.f32 	[%rd1156], %f235;
	ld.global.f32 	%f236, [%rd1155+4];
	st.global.f32 	[%rd1156+4], %f236;
	ld.global.f32 	%f237, [%rd1155+8];
	st.global.f32 	[%rd1156+8], %f237;
	ld.global.f32 	%f238, [%rd1155+12];
	st.global.f32 	[%rd1156+12], %f238;
	ld.global.f32 	%f239, [%rd1155+16];
	st.global.f32 	[%rd1156+16], %f239;
	ld.global.f32 	%f240, [%rd1155+20];
	st.global.f32 	[%rd1156+20], %f240;
	ld.global.f32 	%f241, [%rd1155+24];
	st.global.f32 	[%rd1156+24], %f241;
	ld.global.f32 	%f242, [%rd1155+28];
	st.global.f32 	[%rd1156+28], %f242;
	add.s64 	%rd1155, %rd1155, 32;
	add.s64 	%rd1156, %rd1156, 32;
$L__BB4_448:
	setp.eq.s32 	%p235, %r333, 0;
	@%p235 bra 	$L__BB4_455;
	setp.lt.u32 	%p236, %r334, 3;
	mov.u64 	%rd1455, %rd1156;
	mov.u64 	%rd1456, %rd1155;
	@%p236 bra 	$L__BB4_451;
	ld.global.f32 	%f243, [%rd1155];
	st.global.f32 	[%rd1156], %f243;
	ld.global.f32 	%f244, [%rd1155+4];
	st.global.f32 	[%rd1156+4], %f244;
	ld.global.f32 	%f245, [%rd1155+8];
	st.global.f32 	[%rd1156+8], %f245;
	ld.global.f32 	%f246, [%rd1155+12];
	st.global.f32 	[%rd1156+12], %f246;
	add.s64 	%rd1155, %rd1155, 16;
	add.s64 	%rd1156, %rd1156, 16;
	mov.u64 	%rd1455, %rd1156;
	mov.u64 	%rd1456, %rd1155;
$L__BB4_451:
	setp.eq.s32 	%p237, %r343, 0;
	@%p237 bra 	$L__BB4_455;
	setp.eq.s32 	%p238, %r343, 1;
	ld.global.f32 	%f247, [%rd1456];
	st.global.f32 	[%rd1455], %f247;
	add.s64 	%rd1155, %rd1456, 4;
	add.s64 	%rd1156, %rd1455, 4;
	@%p238 bra 	$L__BB4_455;
	setp.eq.s32 	%p239, %r343, 2;
	ld.global.f32 	%f248, [%rd1456+4];
	st.global.f32 	[%rd1455+4], %f248;
	add.s64 	%rd1155, %rd1456, 8;
	add.s64 	%rd1156, %rd1455, 8;
	@%p239 bra 	$L__BB4_455;
	ld.global.f32 	%f249, [%rd1456+8];
	st.global.f32 	[%rd1455+8], %f249;
	add.s64 	%rd1155, %rd1456, 12;
	add.s64 	%rd1156, %rd1455, 12;
$L__BB4_455:
	setp.lt.u32 	%p240, %r335, 15;
	@%p240 bra 	$L__BB4_471;
	mov.b32 	%r828, 0;
	bra.uni 	$L__BB4_470;
$L__BB4_457:
	.pragma "nounroll";
	st.global.f32 	[%rd1156], %f1;
	st.global.f32 	[%rd1156+4], %f1;
	st.global.f32 	[%rd1156+8], %f1;
	st.global.f32 	[%rd1156+12], %f1;
	st.global.f32 	[%rd1156+16], %f1;
	st.global.f32 	[%rd1156+20], %f1;
	st.global.f32 	[%rd1156+24], %f1;
	st.global.f32 	[%rd1156+28], %f1;
	st.global.f32 	[%rd1156+32], %f1;
	st.global.f32 	[%rd1156+36], %f1;
	st.global.f32 	[%rd1156+40], %f1;
	st.global.f32 	[%rd1156+44], %f1;
	st.global.f32 	[%rd1156+48], %f1;
	st.global.f32 	[%rd1156+52], %f1;
	st.global.f32 	[%rd1156+56], %f1;
	st.global.f32 	[%rd1156+60], %f1;
	add.s64 	%rd1156, %rd1156, 64;
	add.s32 	%r822, %r822, 16;
	setp.ne.s32 	%p251, %r822, %r346;
	@%p251 bra 	$L__BB4_457;
$L__BB4_458:
	setp.eq.s32 	%p252, %r326, 0;
	@%p252 bra 	$L__BB4_468;
	setp.lt.u32 	%p253, %r327, 7;
	@%p253 bra 	$L__BB4_461;
	st.global.f32 	[%rd1156], %f1;
	st.global.f32 	[%rd1156+4], %f1;
	st.global.f32 	[%rd1156+8], %f1;
	st.global.f32 	[%rd1156+12], %f1;
	st.global.f32 	[%rd1156+16], %f1;
	st.global.f32 	[%rd1156+20], %f1;
	st.global.f32 	[%rd1156+24], %f1;
	st.global.f32 	[%rd1156+28], %f1;
	add.s64 	%rd1156, %rd1156, 32;
$L__BB4_461:
	setp.eq.s32 	%p254, %r328, 0;
	@%p254 bra 	$L__BB4_468;
	setp.lt.u32 	%p255, %r329, 3;
	mov.u64 	%rd1439, %rd1156;
	@%p255 bra 	$L__BB4_464;
	st.global.f32 	[%rd1156], %f1;
	st.global.f32 	[%rd1156+4], %f1;
	st.global.f32 	[%rd1156+8], %f1;
	st.global.f32 	[%rd1156+12], %f1;
	add.s64 	%rd1156, %rd1156, 16;
	mov.u64 	%rd1439, %rd1156;
$L__BB4_464:
	setp.eq.s32 	%p256, %r347, 0;
	@%p256 bra 	$L__BB4_468;
	setp.eq.s32 	%p257, %r347, 1;
	st.global.f32 	[%rd1439], %f1;
	add.s64 	%rd1156, %rd1439, 4;
	@%p257 bra 	$L__BB4_468;
	setp.eq.s32 	%p258, %r347, 2;
	st.global.f32 	[%rd1439+4], %f1;
	add.s64 	%rd1156, %rd1439, 8;
	@%p258 bra 	$L__BB4_468;
	st.global.f32 	[%rd1439+8], %f1;
	add.s64 	%rd1156, %rd1439, 12;
$L__BB4_468:
	add.s32 	%r820, %r820, 1;
	setp.eq.s32 	%p259, %r820, %r627;
	@%p259 bra 	$L__BB4_469;
	bra.uni 	$L__BB4_428;
$L__BB4_469:
	add.s32 	%r819, %r819, 1;
	setp.eq.s32 	%p260, %r819, %r626;
	@%p260 bra 	$L__BB4_805;
	bra.uni 	$L__BB4_427;
$L__BB4_470:
	.pragma "nounroll";
	st.global.f32 	[%rd1156], %f1;
	st.global.f32 	[%rd1156+4], %f1;
	st.global.f32 	[%rd1156+8], %f1;
	st.global.f32 	[%rd1156+12], %f1;
	st.global.f32 	[%rd1156+16], %f1;
	st.global.f32 	[%rd1156+20], %f1;
	st.global.f32 	[%rd1156+24], %f1;
	st.global.f32 	[%rd1156+28], %f1;
	st.global.f32 	[%rd1156+32], %f1;
	st.global.f32 	[%rd1156+36], %f1;
	st.global.f32 	[%rd1156+40], %f1;
	st.global.f32 	[%rd1156+44], %f1;
	st.global.f32 	[%rd1156+48], %f1;
	st.global.f32 	[%rd1156+52], %f1;
	st.global.f32 	[%rd1156+56], %f1;
	st.global.f32 	[%rd1156+60], %f1;
	add.s64 	%rd1156, %rd1156, 64;
	add.s32 	%r828, %r828, 16;
	setp.eq.s32 	%p241, %r828, %r344;
	@%p241 bra 	$L__BB4_471;
	bra.uni 	$L__BB4_470;
$L__BB4_471:
	setp.eq.s32 	%p242, %r336, 0;
	@%p242 bra 	$L__BB4_481;
	setp.lt.u32 	%p243, %r337, 7;
	@%p243 bra 	$L__BB4_474;
	st.global.f32 	[%rd1156], %f1;
	st.global.f32 	[%rd1156+4], %f1;
	st.global.f32 	[%rd1156+8], %f1;
	st.global.f32 	[%rd1156+12], %f1;
	st.global.f32 	[%rd1156+16], %f1;
	st.global.f32 	[%rd1156+20], %f1;
	st.global.f32 	[%rd1156+24], %f1;
	st.global.f32 	[%rd1156+28], %f1;
	add.s64 	%rd1156, %rd1156, 32;
$L__BB4_474:
	setp.eq.s32 	%p244, %r338, 0;
	@%p244 bra 	$L__BB4_481;
	setp.lt.u32 	%p245, %r339, 3;
	mov.u64 	%rd1465, %rd1156;
	@%p245 bra 	$L__BB4_477;
	st.global.f32 	[%rd1156], %f1;
	st.global.f32 	[%rd1156+4], %f1;
	st.global.f32 	[%rd1156+8], %f1;
	st.global.f32 	[%rd1156+12], %f1;
	add.s64 	%rd1156, %rd1156, 16;
	mov.u64 	%rd1465, %rd1156;
$L__BB4_477:
	setp.eq.s32 	%p246, %r345, 0;
	@%p246 bra 	$L__BB4_481;
	setp.eq.s32 	%p247, %r345, 1;
	st.global.f32 	[%rd1465], %f1;
	add.s64 	%rd1156, %rd1465, 4;
	@%p247 bra 	$L__BB4_481;
	setp.eq.s32 	%p248, %r345, 2;
	st.global.f32 	[%rd1465+4], %f1;
	add.s64 	%rd1156, %rd1465, 8;
	@%p248 bra 	$L__BB4_481;
	st.global.f32 	[%rd1465+8], %f1;
	add.s64 	%rd1156, %rd1465, 12;
$L__BB4_481:
	add.s32 	%r826, %r826, 1;
	setp.ne.s32 	%p249, %r826, %r628;
	@%p249 bra 	$L__BB4_442;
	setp.lt.u32 	%p250, %r325, 15;
	@%p250 bra 	$L__BB4_458;
	mov.b32 	%r822, 0;
	bra.uni 	$L__BB4_457;
$L__BB4_484:
	add.s32 	%r367, %r2, -1;
	and.b32  	%r368, %r2, 15;
	add.s32 	%r369, %r368, -1;
	and.b32  	%r370, %r2, 7;
	add.s32 	%r371, %r370, -1;
	add.s32 	%r372, %r628, -1;
	and.b32  	%r373, %r628, 15;
	add.s32 	%r374, %r373, -1;
	and.b32  	%r375, %r628, 7;
	add.s32 	%r376, %r375, -1;
	add.s32 	%r377, %r630, -1;
	and.b32  	%r378, %r630, 15;
	add.s32 	%r379, %r378, -1;
	and.b32  	%r380, %r630, 7;
	add.s32 	%r381, %r380, -1;
	and.b32  	%r382, %r2, 2147483632;
	and.b32  	%r383, %r2, 3;
	and.b32  	%r384, %r628, 2147483632;
	and.b32  	%r385, %r628, 3;
	and.b32  	%r386, %r630, 2147483632;
	and.b32  	%r387, %r630, 3;
	mov.b32 	%r829, 0;
$L__BB4_485:
	mov.b32 	%r830, 0;
$L__BB4_486:
	setp.lt.u32 	%p192, %r367, 15;
	mov.b32 	%r833, 0;
	@%p192 bra 	$L__BB4_489;
	mov.b32 	%r831, 0;
$L__BB4_488:
	.pragma "nounroll";
	mul.wide.u32 	%rd997, %r831, 4;
	add.s64 	%rd998, %rd1156, %rd997;
	st.global.f32 	[%rd998], %f1;
	st.global.f32 	[%rd998+4], %f1;
	st.global.f32 	[%rd998+8], %f1;
	st.global.f32 	[%rd998+12], %f1;
	st.global.f32 	[%rd998+16], %f1;
	st.global.f32 	[%rd998+20], %f1;
	st.global.f32 	[%rd998+24], %f1;
	st.global.f32 	[%rd998+28], %f1;
	st.global.f32 	[%rd998+32], %f1;
	st.global.f32 	[%rd998+36], %f1;
	st.global.f32 	[%rd998+40], %f1;
	st.global.f32 	[%rd998+44], %f1;
	st.global.f32 	[%rd998+48], %f1;
	st.global.f32 	[%rd998+52], %f1;
	st.global.f32 	[%rd998+56], %f1;
	st.global.f32 	[%rd998+60], %f1;
	add.s32 	%r831, %r831, 16;
	setp.ne.s32 	%p193, %r831, %r382;
	mov.u32 	%r833, %r382;
	@%p193 bra 	$L__BB4_488;
$L__BB4_489:
	setp.eq.s32 	%p194, %r368, 0;
	@%p194 bra 	$L__BB4_499;
	setp.lt.u32 	%p195, %r369, 7;
	@%p195 bra 	$L__BB4_492;
	mul.wide.u32 	%rd999, %r833, 4;
	add.s64 	%rd1000, %rd1156, %rd999;
	st.global.f32 	[%rd1000], %f1;
	st.global.f32 	[%rd1000+4], %f1;
	st.global.f32 	[%rd1000+8], %f1;
	st.global.f32 	[%rd1000+12], %f1;
	st.global.f32 	[%rd1000+16], %f1;
	st.global.f32 	[%rd1000+20], %f1;
	st.global.f32 	[%rd1000+24], %f1;
	st.global.f32 	[%rd1000+28], %f1;
	add.s32 	%r833, %r833, 8;
$L__BB4_492:
	setp.eq.s32 	%p196, %r370, 0;
	@%p196 bra 	$L__BB4_499;
	setp.lt.u32 	%p197, %r371, 3;
	@%p197 bra 	$L__BB4_495;
	mul.wide.u32 	%rd1001, %r833, 4;
	add.s64 	%rd1002, %rd1156, %rd1001;
	st.global.f32 	[%rd1002], %f1;
	st.global.f32 	[%rd1002+4], %f1;
	st.global.f32 	[%rd1002+8], %f1;
	st.global.f32 	[%rd1002+12], %f1;
	add.s32 	%r833, %r833, 4;
$L__BB4_495:
	setp.eq.s32 	%p198, %r383, 0;
	@%p198 bra 	$L__BB4_499;
	setp.eq.s32 	%p199, %r383, 1;
	mul.wide.u32 	%rd1003, %r833, 4;
	add.s64 	%rd573, %rd1156, %rd1003;
	st.global.f32 	[%rd573], %f1;
	@%p199 bra 	$L__BB4_499;
	setp.eq.s32 	%p200, %r383, 2;
	st.global.f32 	[%rd573+4], %f1;
	@%p200 bra 	$L__BB4_499;
	st.global.f32 	[%rd573+8], %f1;
$L__BB4_499:
	mov.b32 	%r835, 0;
$L__BB4_500:
	setp.lt.u32 	%p201, %r372, 15;
	@%p201 bra 	$L__BB4_503;
	mov.b32 	%r836, 0;
$L__BB4_502:
	.pragma "nounroll";
	ld.global.f32 	%f188, [%rd1155];
	st.global.f32 	[%rd1156], %f188;
	ld.global.f32 	%f189, [%rd1155+4];
	st.global.f32 	[%rd1156+4], %f189;
	ld.global.f32 	%f190, [%rd1155+8];
	st.global.f32 	[%rd1156+8], %f190;
	ld.global.f32 	%f191, [%rd1155+12];
	st.global.f32 	[%rd1156+12], %f191;
	ld.global.f32 	%f192, [%rd1155+16];
	st.global.f32 	[%rd1156+16], %f192;
	ld.global.f32 	%f193, [%rd1155+20];
	st.global.f32 	[%rd1156+20], %f193;
	ld.global.f32 	%f194, [%rd1155+24];
	st.global.f32 	[%rd1156+24], %f194;
	ld.global.f32 	%f195, [%rd1155+28];
	st.global.f32 	[%rd1156+28], %f195;
	ld.global.f32 	%f196, [%rd1155+32];
	st.global.f32 	[%rd1156+32], %f196;
	ld.global.f32 	%f197, [%rd1155+36];
	st.global.f32 	[%rd1156+36], %f197;
	ld.global.f32 	%f198, [%rd1155+40];
	st.global.f32 	[%rd1156+40], %f198;
	ld.global.f32 	%f199, [%rd1155+44];
	st.global.f32 	[%rd1156+44], %f199;
	ld.global.f32 	%f200, [%rd1155+48];
	st.global.f32 	[%rd1156+48], %f200;
	ld.global.f32 	%f201, [%rd1155+52];
	st.global.f32 	[%rd1156+52], %f201;
	ld.global.f32 	%f202, [%rd1155+56];
	st.global.f32 	[%rd1156+56], %f202;
	ld.global.f32 	%f203, [%rd1155+60];
	st.global.f32 	[%rd1156+60], %f203;
	add.s64 	%rd1155, %rd1155, 64;
	add.s64 	%rd1156, %rd1156, 64;
	add.s32 	%r836, %r836, 16;
	setp.ne.s32 	%p202, %r836, %r384;
	@%p202 bra 	$L__BB4_502;
$L__BB4_503:
	setp.eq.s32 	%p203, %r373, 0;
	@%p203 bra 	$L__BB4_513;
	setp.lt.u32 	%p204, %r374, 7;
	@%p204 bra 	$L__BB4_506;
	ld.global.f32 	%f204, [%rd1155];
	st.global.f32 	[%rd1156], %f204;
	ld.global.f32 	%f205, [%rd1155+4];
	st.global.f32 	[%rd1156+4], %f205;
	ld.global.f32 	%f206, [%rd1155+8];
	st.global.f32 	[%rd1156+8], %f206;
	ld.global.f32 	%f207, [%rd1155+12];
	st.global.f32 	[%rd1156+12], %f207;
	ld.global.f32 	%f208, [%rd1155+16];
	st.global.f32 	[%rd1156+16], %f208;
	ld.global.f32 	%f209, [%rd1155+20];
	st.global.f32 	[%rd1156+20], %f209;
	ld.global.f32 	%f210, [%rd1155+24];
	st.global.f32 	[%rd1156+24], %f210;
	ld.global.f32 	%f211, [%rd1155+28];
	st.global.f32 	[%rd1156+28], %f211;
	add.s64 	%rd1155, %rd1155, 32;
	add.s64 	%rd1156, %rd1156, 32;
$L__BB4_506:
	setp.eq.s32 	%p205, %r375, 0;
	@%p205 bra 	$L__BB4_513;
	setp.lt.u32 	%p206, %r376, 3;
	mov.u64 	%rd1485, %rd1156;
	mov.u64 	%rd1486, %rd1155;
	@%p206 bra 	$L__BB4_509;
	ld.global.f32 	%f212, [%rd1155];
	st.global.f32 	[%rd1156], %f212;
	ld.global.f32 	%f213, [%rd1155+4];
	st.global.f32 	[%rd1156+4], %f213;
	ld.global.f32 	%f214, [%rd1155+8];
	st.global.f32 	[%rd1156+8], %f214;
	ld.global.f32 	%f215, [%rd1155+12];
	st.global.f32 	[%rd1156+12], %f215;
	add.s64 	%rd1155, %rd1155, 16;
	add.s64 	%rd1156, %rd1156, 16;
	mov.u64 	%rd1485, %rd1156;
	mov.u64 	%rd1486, %rd1155;
$L__BB4_509:
	setp.eq.s32 	%p207, %r385, 0;
	@%p207 bra 	$L__BB4_513;
	setp.eq.s32 	%p208, %r385, 1;
	ld.global.f32 	%f216, [%rd1486];
	st.global.f32 	[%rd1485], %f216;
	add.s64 	%rd1155, %rd1486, 4;
	add.s64 	%rd1156, %rd1485, 4;
	@%p208 bra 	$L__BB4_513;
	setp.eq.s32 	%p209, %r385, 2;
	ld.global.f32 	%f217, [%rd1486+4];
	st.global.f32 	[%rd1485+4], %f217;
	add.s64 	%rd1155, %rd1486, 8;
	add.s64 	%rd1156, %rd1485, 8;
	@%p209 bra 	$L__BB4_513;
	ld.global.f32 	%f218, [%rd1486+8];
	st.global.f32 	[%rd1485+8], %f218;
	add.s64 	%rd1155, %rd1486, 12;
	add.s64 	%rd1156, %rd1485, 12;
$L__BB4_513:
	setp.lt.u32 	%p210, %r377, 15;
	@%p210 bra 	$L__BB4_516;
	mov.b32 	%r837, 0;
$L__BB4_515:
	.pragma "nounroll";
	st.global.f32 	[%rd1156], %f1;
	st.global.f32 	[%rd1156+4], %f1;
	st.global.f32 	[%rd1156+8], %f1;
	st.global.f32 	[%rd1156+12], %f1;
	st.global.f32 	[%rd1156+16], %f1;
	st.global.f32 	[%rd1156+20], %f1;
	st.global.f32 	[%rd1156+24], %f1;
	st.global.f32 	[%rd1156+28], %f1;
	st.global.f32 	[%rd1156+32], %f1;
	st.global.f32 	[%rd1156+36], %f1;
	st.global.f32 	[%rd1156+40], %f1;
	st.global.f32 	[%rd1156+44], %f1;
	st.global.f32 	[%rd1156+48], %f1;
	st.global.f32 	[%rd1156+52], %f1;
	st.global.f32 	[%rd1156+56], %f1;
	st.global.f32 	[%rd1156+60], %f1;
	add.s64 	%rd1156, %rd1156, 64;
	add.s32 	%r837, %r837, 16;
	setp.eq.s32 	%p211, %r837, %r386;
	@%p211 bra 	$L__BB4_516;
	bra.uni 	$L__BB4_515;
$L__BB4_516:
	setp.eq.s32 	%p212, %r378, 0;
	@%p212 bra 	$L__BB4_526;
	setp.lt.u32 	%p213, %r379, 7;
	@%p213 bra 	$L__BB4_519;
	st.global.f32 	[%rd1156], %f1;
	st.global.f32 	[%rd1156+4], %f1;
	st.global.f32 	[%rd1156+8], %f1;
	st.global.f32 	[%rd1156+12], %f1;
	st.global.f32 	[%rd1156+16], %f1;
	st.global.f32 	[%rd1156+20], %f1;
	st.global.f32 	[%rd1156+24], %f1;
	st.global.f32 	[%rd1156+28], %f1;
	add.s64 	%rd1156, %rd1156, 32;
$L__BB4_519:
	setp.eq.s32 	%p214, %r380, 0;
	@%p214 bra 	$L__BB4_526;
	setp.lt.u32 	%p215, %r381, 3;
	mov.u64 	%rd1495, %rd1156;
	@%p215 bra 	$L__BB4_522;
	st.global.f32 	[%rd1156], %f1;
	st.global.f32 	[%rd1156+4], %f1;
	st.global.f32 	[%rd1156+8], %f1;
	st.global.f32 	[%rd1156+12], %f1;
	add.s64 	%rd1156, %rd1156, 16;
	mov.u64 	%rd1495, %rd1156;
$L__BB4_522:
	setp.eq.s32 	%p216, %r387, 0;
	@%p216 bra 	$L__BB4_526;
	setp.eq.s32 	%p217, %r387, 1;
	st.global.f32 	[%rd1495], %f1;
	add.s64 	%rd1156, %rd1495, 4;
	@%p217 bra 	$L__BB4_526;
	setp.eq.s32 	%p218, %r387, 2;
	st.global.f32 	[%rd1495+4], %f1;
	add.s64 	%rd1156, %rd1495, 8;
	@%p218 bra 	$L__BB4_526;
	st.global.f32 	[%rd1495+8], %f1;
	add.s64 	%rd1156, %rd1495, 12;
$L__BB4_526:
	add.s32 	%r835, %r835, 1;
	setp.ne.s32 	%p219, %r835, %r628;
	@%p219 bra 	$L__BB4_500;
	add.s32 	%r830, %r830, 1;
	setp.ne.s32 	%p220, %r830, %r627;
	@%p220 bra 	$L__BB4_486;
	add.s32 	%r829, %r829, 1;
	setp.eq.s32 	%p221, %r829, %r626;
	@%p221 bra 	$L__BB4_805;
	bra.uni 	$L__BB4_485;
$L__BB4_529:
	setp.lt.s32 	%p139, %r3, 1;
	@%p139 bra 	$L__BB4_575;
	add.s32 	%r405, %r3, -1;
	and.b32  	%r406, %r3, 15;
	add.s32 	%r407, %r406, -1;
	and.b32  	%r408, %r3, 7;
	add.s32 	%r409, %r408, -1;
	add.s32 	%r410, %r628, -1;
	and.b32  	%r411, %r628, 15;
	add.s32 	%r412, %r411, -1;
	and.b32  	%r413, %r628, 7;
	add.s32 	%r414, %r413, -1;
	add.s32 	%r415, %r630, -1;
	and.b32  	%r416, %r630, 15;
	add.s32 	%r417, %r416, -1;
	and.b32  	%r418, %r630, 7;
	add.s32 	%r419, %r418, -1;
	and.b32  	%r420, %r628, 2147483632;
	and.b32  	%r421, %r628, 3;
	and.b32  	%r422, %r630, 2147483632;
	and.b32  	%r423, %r630, 3;
	and.b32  	%r424, %r3, 2147483632;
	and.b32  	%r425, %r3, 3;
	mov.b32 	%r838, 0;
$L__BB4_531:
	mov.b32 	%r839, 0;
$L__BB4_532:
	mov.b32 	%r841, 0;
$L__BB4_533:
	setp.lt.u32 	%p161, %r410, 15;
	@%p161 bra 	$L__BB4_536;
	mov.b32 	%r842, 0;
$L__BB4_535:
	.pragma "nounroll";
	ld.global.f32 	%f157, [%rd1155];
	st.global.f32 	[%rd1156], %f157;
	ld.global.f32 	%f158, [%rd1155+4];
	st.global.f32 	[%rd1156+4], %f158;
	ld.global.f32 	%f159, [%rd1155+8];
	st.global.f32 	[%rd1156+8], %f159;
	ld.global.f32 	%f160, [%rd1155+12];
	st.global.f32 	[%rd1156+12], %f160;
	ld.global.f32 	%f161, [%rd1155+16];
	st.global.f32 	[%rd1156+16], %f161;
	ld.global.f32 	%f162, [%rd1155+20];
	st.global.f32 	[%rd1156+20], %f162;
	ld.global.f32 	%f163, [%rd1155+24];
	st.global.f32 	[%rd1156+24], %f163;
	ld.global.f32 	%f164, [%rd1155+28];
	st.global.f32 	[%rd1156+28], %f164;
	ld.global.f32 	%f165, [%rd1155+32];
	st.global.f32 	[%rd1156+32], %f165;
	ld.global.f32 	%f166, [%rd1155+36];
	st.global.f32 	[%rd1156+36], %f166;
	ld.global.f32 	%f167, [%rd1155+40];
	st.global.f32 	[%rd1156+40], %f167;
	ld.global.f32 	%f168, [%rd1155+44];
	st.global.f32 	[%rd1156+44], %f168;
	ld.global.f32 	%f169, [%rd1155+48];
	st.global.f32 	[%rd1156+48], %f169;
	ld.global.f32 	%f170, [%rd1155+52];
	st.global.f32 	[%rd1156+52], %f170;
	ld.global.f32 	%f171, [%rd1155+56];
	st.global.f32 	[%rd1156+56], %f171;
	ld.global.f32 	%f172, [%rd1155+60];
	st.global.f32 	[%rd1156+60], %f172;
	add.s64 	%rd1155, %rd1155, 64;
	add.s64 	%rd1156, %rd1156, 64;
	add.s32 	%r842, %r842, 16;
	setp.ne.s32 	%p162, %r842, %r420;
	@%p162 bra 	$L__BB4_535;
$L__BB4_536:
	setp.eq.s32 	%p163, %r411, 0;
	@%p163 bra 	$L__BB4_546;
	setp.lt.u32 	%p164, %r412, 7;
	@%p164 bra 	$L__BB4_539;
	ld.global.f32 	%f173, [%rd1155];
	st.global.f32 	[%rd1156], %f173;
	ld.global.f32 	%f174, [%rd1155+4];
	st.global.f32 	[%rd1156+4], %f174;
	ld.global.f32 	%f175, [%rd1155+8];
	st.global.f32 	[%rd1156+8], %f175;
	ld.global.f32 	%f176, [%rd1155+12];
	st.global.f32 	[%rd1156+12], %f176;
	ld.global.f32 	%f177, [%rd1155+16];
	st.global.f32 	[%rd1156+16], %f177;
	ld.global.f32 	%f178, [%rd1155+20];
	st.global.f32 	[%rd1156+20], %f178;
	ld.global.f32 	%f179, [%rd1155+24];
	st.global.f32 	[%rd1156+24], %f179;
	ld.global.f32 	%f180, [%rd1155+28];
	st.global.f32 	[%rd1156+28], %f180;
	add.s64 	%rd1155, %rd1155, 32;
	add.s64 	%rd1156, %rd1156, 32;
$L__BB4_539:
	setp.eq.s32 	%p165, %r413, 0;
	@%p165 bra 	$L__BB4_546;
	setp.lt.u32 	%p166, %r414, 3;
	mov.u64 	%rd1523, %rd1156;
	mov.u64 	%rd1524, %rd1155;
	@%p166 bra 	$L__BB4_542;
	ld.global.f32 	%f181, [%rd1155];
	st.global.f32 	[%rd1156], %f181;
	ld.global.f32 	%f182, [%rd1155+4];
	st.global.f32 	[%rd1156+4], %f182;
	ld.global.f32 	%f183, [%rd1155+8];
	st.global.f32 	[%rd1156+8], %f183;
	ld.global.f32 	%f184, [%rd1155+12];
	st.global.f32 	[%rd1156+12], %f184;
	add.s64 	%rd1155, %rd1155, 16;
	add.s64 	%rd1156, %rd1156, 16;
	mov.u64 	%rd1523, %rd1156;
	mov.u64 	%rd1524, %rd1155;
$L__BB4_542:
	setp.eq.s32 	%p167, %r421, 0;
	@%p167 bra 	$L__BB4_546;
	setp.eq.s32 	%p168, %r421, 1;
	ld.global.f32 	%f185, [%rd1524];
	st.global.f32 	[%rd1523], %f185;
	add.s64 	%rd1155, %rd1524, 4;
	add.s64 	%rd1156, %rd1523, 4;
	@%p168 bra 	$L__BB4_546;
	setp.eq.s32 	%p169, %r421, 2;
	ld.global.f32 	%f186, [%rd1524+4];
	st.global.f32 	[%rd1523+4], %f186;
	add.s64 	%rd1155, %rd1524, 8;
	add.s64 	%rd1156, %rd1523, 8;
	@%p169 bra 	$L__BB4_546;
	ld.global.f32 	%f187, [%rd1524+8];
	st.global.f32 	[%rd1523+8], %f187;
	add.s64 	%rd1155, %rd1524, 12;
	add.s64 	%rd1156, %rd1523, 12;
$L__BB4_546:
	setp.lt.u32 	%p170, %r415, 15;
	@%p170 bra 	$L__BB4_562;
	mov.b32 	%r843, 0;
	bra.uni 	$L__BB4_561;
$L__BB4_548:
	.pragma "nounroll";
	st.global.f32 	[%rd1156], %f1;
	st.global.f32 	[%rd1156+4], %f1;
	st.global.f32 	[%rd1156+8], %f1;
	st.global.f32 	[%rd1156+12], %f1;
	st.global.f32 	[%rd1156+16], %f1;
	st.global.f32 	[%rd1156+20], %f1;
	st.global.f32 	[%rd1156+24], %f1;
	st.global.f32 	[%rd1156+28], %f1;
	st.global.f32 	[%rd1156+32], %f1;
	st.global.f32 	[%rd1156+36], %f1;
	st.global.f32 	[%rd1156+40], %f1;
	st.global.f32 	[%rd1156+44], %f1;
	st.global.f32 	[%rd1156+48], %f1;
	st.global.f32 	[%rd1156+52], %f1;
	st.global.f32 	[%rd1156+56], %f1;
	st.global.f32 	[%rd1156+60], %f1;
	add.s64 	%rd1156, %rd1156, 64;
	add.s32 	%r840, %r840, 16;
	setp.ne.s32 	%p181, %r840, %r424;
	@%p181 bra 	$L__BB4_548;
$L__BB4_549:
	setp.eq.s32 	%p182, %r406, 0;
	@%p182 bra 	$L__BB4_559;
	setp.lt.u32 	%p183, %r407, 7;
	@%p183 bra 	$L__BB4_552;
	st.global.f32 	[%rd1156], %f1;
	st.global.f32 	[%rd1156+4], %f1;
	st.global.f32 	[%rd1156+8], %f1;
	st.global.f32 	[%rd1156+12], %f1;
	st.global.f32 	[%rd1156+16], %f1;
	st.global.f32 	[%rd1156+20], %f1;
	st.global.f32 	[%rd1156+24], %f1;
	st.global.f32 	[%rd1156+28], %f1;
	add.s64 	%rd1156, %rd1156, 32;
$L__BB4_552:
	setp.eq.s32 	%p184, %r408, 0;
	@%p184 bra 	$L__BB4_559;
	setp.lt.u32 	%p185, %r409, 3;
	mov.u64 	%rd1507, %rd1156;
	@%p185 bra 	$L__BB4_555;
	st.global.f32 	[%rd1156], %f1;
	st.global.f32 	[%rd1156+4], %f1;
	st.global.f32 	[%rd1156+8], %f1;
	st.global.f32 	[%rd1156+12], %f1;
	add.s64 	%rd1156, %rd1156, 16;
	mov.u64 	%rd1507, %rd1156;
$L__BB4_555:
	setp.eq.s32 	%p186, %r425, 0;
	@%p186 bra 	$L__BB4_559;
	setp.eq.s32 	%p187, %r425, 1;
	st.global.f32 	[%rd1507], %f1;
	add.s64 	%rd1156, %rd1507, 4;
	@%p187 bra 	$L__BB4_559;
	setp.eq.s32 	%p188, %r425, 2;
	st.global.f32 	[%rd1507+4], %f1;
	add.s64 	%rd1156, %rd1507, 8;
	@%p188 bra 	$L__BB4_559;
	st.global.f32 	[%rd1507+8], %f1;
	add.s64 	%rd1156, %rd1507, 12;
$L__BB4_559:
	add.s32 	%r839, %r839, 1;
	setp.eq.s32 	%p189, %r839, %r627;
	@%p189 bra 	$L__BB4_560;
	bra.uni 	$L__BB4_532;
$L__BB4_560:
	add.s32 	%r838, %r838, 1;
	setp.eq.s32 	%p190, %r838, %r626;
	@%p190 bra 	$L__BB4_805;
	bra.uni 	$L__BB4_531;
$L__BB4_561:
	.pragma "nounroll";
	st.global.f32 	[%rd1156], %f1;
	st.global.f32 	[%rd1156+4], %f1;
	st.global.f32 	[%rd1156+8], %f1;
	st.global.f32 	[%rd1156+12], %f1;
	st.global.f32 	[%rd1156+16], %f1;
	st.global.f32 	[%rd1156+20], %f1;
	st.global.f32 	[%rd1156+24], %f1;
	st.global.f32 	[%rd1156+28], %f1;
	st.global.f32 	[%rd1156+32], %f1;
	st.global.f32 	[%rd1156+36], %f1;
	st.global.f32 	[%rd1156+40], %f1;
	st.global.f32 	[%rd1156+44], %f1;
	st.global.f32 	[%rd1156+48], %f1;
	st.global.f32 	[%rd1156+52], %f1;
	st.global.f32 	[%rd1156+56], %f1;
	st.global.f32 	[%rd1156+60], %f1;
	add.s64 	%rd1156, %rd1156, 64;
	add.s32 	%r843, %r843, 16;
	setp.eq.s32 	%p171, %r843, %r422;
	@%p171 bra 	$L__BB4_562;
	bra.uni 	$L__BB4_561;
$L__BB4_562:
	setp.eq.s32 	%p172, %r416, 0;
	@%p172 bra 	$L__BB4_572;
	setp.lt.u32 	%p173, %r417, 7;
	@%p173 bra 	$L__BB4_565;
	st.global.f32 	[%rd1156], %f1;
	st.global.f32 	[%rd1156+4], %f1;
	st.global.f32 	[%rd1156+8], %f1;
	st.global.f32 	[%rd1156+12], %f1;
	st.global.f32 	[%rd1156+16], %f1;
	st.global.f32 	[%rd1156+20], %f1;
	st.global.f32 	[%rd1156+24], %f1;
	st.global.f32 	[%rd1156+28], %f1;
	add.s64 	%rd1156, %rd1156, 32;
$L__BB4_565:
	setp.eq.s32 	%p174, %r418, 0;
	@%p174 bra 	$L__BB4_572;
	setp.lt.u32 	%p175, %r419, 3;
	mov.u64 	%rd1533, %rd1156;
	@%p175 bra 	$L__BB4_568;
	st.global.f32 	[%rd1156], %f1;
	st.global.f32 	[%rd1156+4], %f1;
	st.global.f32 	[%rd1156+8], %f1;
	st.global.f32 	[%rd1156+12], %f1;
	add.s64 	%rd1156, %rd1156, 16;
	mov.u64 	%rd1533, %rd1156;
$L__BB4_568:
	setp.eq.s32 	%p176, %r423, 0;
	@%p176 bra 	$L__BB4_572;
	setp.eq.s32 	%p177, %r423, 1;
	st.global.f32 	[%rd1533], %f1;
	add.s64 	%rd1156, %rd1533, 4;
	@%p177 bra 	$L__BB4_572;
	setp.eq.s32 	%p178, %r423, 2;
	st.global.f32 	[%rd1533+4], %f1;
	add.s64 	%rd1156, %rd1533, 8;
	@%p178 bra 	$L__BB4_572;
	st.global.f32 	[%rd1533+8], %f1;
	add.s64 	%rd1156, %rd1533, 12;
$L__BB4_572:
	add.s32 	%r841, %r841, 1;
	setp.ne.s32 	%p179, %r841, %r628;
	@%p179 bra 	$L__BB4_533;
	setp.lt.u32 	%p180, %r405, 15;
	@%p180 bra 	$L__BB4_549;
	mov.b32 	%r840, 0;
	bra.uni 	$L__BB4_548;
$L__BB4_575:
	add.s32 	%r438, %r628, -1;
	and.b32  	%r439, %r628, 15;
	add.s32 	%r440, %r439, -1;
	and.b32  	%r441, %r628, 7;
	add.s32 	%r442, %r441, -1;
	add.s32 	%r443, %r630, -1;
	and.b32  	%r444, %r630, 15;
	add.s32 	%r445, %r444, -1;
	and.b32  	%r446, %r630, 7;
	add.s32 	%r447, %r446, -1;
	and.b32  	%r448, %r628, 2147483632;
	and.b32  	%r449, %r628, 3;
	and.b32  	%r450, %r630, 2147483632;
	and.b32  	%r451, %r630, 3;
	mov.b32 	%r844, 0;
$L__BB4_576:
	mov.b32 	%r845, 0;
$L__BB4_577:
	mov.b32 	%r846, 0;
$L__BB4_578:
	setp.lt.u32 	%p140, %r438, 15;
	@%p140 bra 	$L__BB4_581;
	mov.b32 	%r847, 0;
$L__BB4_580:
	.pragma "nounroll";
	ld.global.f32 	%f126, [%rd1155];
	st.global.f32 	[%rd1156], %f126;
	ld.global.f32 	%f127, [%rd1155+4];
	st.global.f32 	[%rd1156+4], %f127;
	ld.global.f32 	%f128, [%rd1155+8];
	st.global.f32 	[%rd1156+8], %f128;
	ld.global.f32 	%f129, [%rd1155+12];
	st.global.f32 	[%rd1156+12], %f129;
	ld.global.f32 	%f130, [%rd1155+16];
	st.global.f32 	[%rd1156+16], %f130;
	ld.global.f32 	%f131, [%rd1155+20];
	st.global.f32 	[%rd1156+20], %f131;
	ld.global.f32 	%f132, [%rd1155+24];
	st.global.f32 	[%rd1156+24], %f132;
	ld.global.f32 	%f133, [%rd1155+28];
	st.global.f32 	[%rd1156+28], %f133;
	ld.global.f32 	%f134, [%rd1155+32];
	st.global.f32 	[%rd1156+32], %f134;
	ld.global.f32 	%f135, [%rd1155+36];
	st.global.f32 	[%rd1156+36], %f135;
	ld.global.f32 	%f136, [%rd1155+40];
	st.global.f32 	[%rd1156+40], %f136;
	ld.global.f32 	%f137, [%rd1155+44];
	st.global.f32 	[%rd1156+44], %f137;
	ld.global.f32 	%f138, [%rd1155+48];
	st.global.f32 	[%rd1156+48], %f138;
	ld.global.f32 	%f139, [%rd1155+52];
	st.global.f32 	[%rd1156+52], %f139;
	ld.global.f32 	%f140, [%rd1155+56];
	st.global.f32 	[%rd1156+56], %f140;
	ld.global.f32 	%f141, [%rd1155+60];
	st.global.f32 	[%rd1156+60], %f141;
	add.s64 	%rd1155, %rd1155, 64;
	add.s64 	%rd1156, %rd1156, 64;
	add.s32 	%r847, %r847, 16;
	setp.ne.s32 	%p141, %r847, %r448;
	@%p141 bra 	$L__BB4_580;
$L__BB4_581:
	setp.eq.s32 	%p142, %r439, 0;
	@%p142 bra 	$L__BB4_591;
	setp.lt.u32 	%p143, %r440, 7;
	@%p143 bra 	$L__BB4_584;
	ld.global.f32 	%f142, [%rd1155];
	st.global.f32 	[%rd1156], %f142;
	ld.global.f32 	%f143, [%rd1155+4];
	st.global.f32 	[%rd1156+4], %f143;
	ld.global.f32 	%f144, [%rd1155+8];
	st.global.f32 	[%rd1156+8], %f144;
	ld.global.f32 	%f145, [%rd1155+12];
	st.global.f32 	[%rd1156+12], %f145;
	ld.global.f32 	%f146, [%rd1155+16];
	st.global.f32 	[%rd1156+16], %f146;
	ld.global.f32 	%f147, [%rd1155+20];
	st.global.f32 	[%rd1156+20], %f147;
	ld.global.f32 	%f148, [%rd1155+24];
	st.global.f32 	[%rd1156+24], %f148;
	ld.global.f32 	%f149, [%rd1155+28];
	st.global.f32 	[%rd1156+28], %f149;
	add.s64 	%rd1155, %rd1155, 32;
	add.s64 	%rd1156, %rd1156, 32;
$L__BB4_584:
	setp.eq.s32 	%p144, %r441, 0;
	@%p144 bra 	$L__BB4_591;
	setp.lt.u32 	%p145, %r442, 3;
	mov.u64 	%rd1553, %rd1156;
	mov.u64 	%rd1554, %rd1155;
	@%p145 bra 	$L__BB4_587;
	ld.global.f32 	%f150, [%rd1155];
	st.global.f32 	[%rd1156], %f150;
	ld.global.f32 	%f151, [%rd1155+4];
	st.global.f32 	[%rd1156+4], %f151;
	ld.global.f32 	%f152, [%rd1155+8];
	st.global.f32 	[%rd1156+8], %f152;
	ld.global.f32 	%f153, [%rd1155+12];
	st.global.f32 	[%rd1156+12], %f153;
	add.s64 	%rd1155, %rd1155, 16;
	add.s64 	%rd1156, %rd1156, 16;
	mov.u64 	%rd1553, %rd1156;
	mov.u64 	%rd1554, %rd1155;
$L__BB4_587:
	setp.eq.s32 	%p146, %r449, 0;
	@%p146 bra 	$L__BB4_591;
	setp.eq.s32 	%p147, %r449, 1;
	ld.global.f32 	%f154, [%rd1554];
	st.global.f32 	[%rd1553], %f154;
	add.s64 	%rd1155, %rd1554, 4;
	add.s64 	%rd1156, %rd1553, 4;
	@%p147 bra 	$L__BB4_591;
	setp.eq.s32 	%p148, %r449, 2;
	ld.global.f32 	%f155, [%rd1554+4];
	st.global.f32 	[%rd1553+4], %f155;
	add.s64 	%rd1155, %rd1554, 8;
	add.s64 	%rd1156, %rd1553, 8;
	@%p148 bra 	$L__BB4_591;
	ld.global.f32 	%f156, [%rd1554+8];
	st.global.f32 	[%rd1553+8], %f156;
	add.s64 	%rd1155, %rd1554, 12;
	add.s64 	%rd1156, %rd1553, 12;
$L__BB4_591:
	setp.lt.u32 	%p149, %r443, 15;
	@%p149 bra 	$L__BB4_594;
	mov.b32 	%r848, 0;
$L__BB4_593:
	.pragma "nounroll";
	st.global.f32 	[%rd1156], %f1;
	st.global.f32 	[%rd1156+4], %f1;
	st.global.f32 	[%rd1156+8], %f1;
	st.global.f32 	[%rd1156+12], %f1;
	st.global.f32 	[%rd1156+16], %f1;
	st.global.f32 	[%rd1156+20], %f1;
	st.global.f32 	[%rd1156+24], %f1;
	st.global.f32 	[%rd1156+28], %f1;
	st.global.f32 	[%rd1156+32], %f1;
	st.global.f32 	[%rd1156+36], %f1;
	st.global.f32 	[%rd1156+40], %f1;
	st.global.f32 	[%rd1156+44], %f1;
	st.global.f32 	[%rd1156+48], %f1;
	st.global.f32 	[%rd1156+52], %f1;
	st.global.f32 	[%rd1156+56], %f1;
	st.global.f32 	[%rd1156+60], %f1;
	add.s64 	%rd1156, %rd1156, 64;
	add.s32 	%r848, %r848, 16;
	setp.eq.s32 	%p150, %r848, %r450;
	@%p150 bra 	$L__BB4_594;
	bra.uni 	$L__BB4_593;
$L__BB4_594:
	setp.eq.s32 	%p151, %r444, 0;
	@%p151 bra 	$L__BB4_604;
	setp.lt.u32 	%p152, %r445, 7;
	@%p152 bra 	$L__BB4_597;
	st.global.f32 	[%rd1156], %f1;
	st.global.f32 	[%rd1156+4], %f1;
	st.global.f32 	[%rd1156+8], %f1;
	st.global.f32 	[%rd1156+12], %f1;
	st.global.f32 	[%rd1156+16], %f1;
	st.global.f32 	[%rd1156+20], %f1;
	st.global.f32 	[%rd1156+24], %f1;
	st.global.f32 	[%rd1156+28], %f1;
	add.s64 	%rd1156, %rd1156, 32;
$L__BB4_597:
	setp.eq.s32 	%p153, %r446, 0;
	@%p153 bra 	$L__BB4_604;
	setp.lt.u32 	%p154, %r447, 3;
	mov.u64 	%rd1563, %rd1156;
	@%p154 bra 	$L__BB4_600;
	st.global.f32 	[%rd1156], %f1;
	st.global.f32 	[%rd1156+4], %f1;
	st.global.f32 	[%rd1156+8], %f1;
	st.global.f32 	[%rd1156+12], %f1;
	add.s64 	%rd1156, %rd1156, 16;
	mov.u64 	%rd1563, %rd1156;
$L__BB4_600:
	setp.eq.s32 	%p155, %r451, 0;
	@%p155 bra 	$L__BB4_604;
	setp.eq.s32 	%p156, %r451, 1;
	st.global.f32 	[%rd1563], %f1;
	add.s64 	%rd1156, %rd1563, 4;
	@%p156 bra 	$L__BB4_604;
	setp.eq.s32 	%p157, %r451, 2;
	st.global.f32 	[%rd1563+4], %f1;
	add.s64 	%rd1156, %rd1563, 8;
	@%p157 bra 	$L__BB4_604;
	st.global.f32 	[%rd1563+8], %f1;
	add.s64 	%rd1156, %rd1563, 12;
$L__BB4_604:
	add.s32 	%r846, %r846, 1;
	setp.ne.s32 	%p158, %r846, %r628;
	@%p158 bra 	$L__BB4_578;
	add.s32 	%r845, %r845, 1;
	setp.ne.s32 	%p159, %r845, %r627;
	@%p159 bra 	$L__BB4_577;
	add.s32 	%r844, %r844, 1;
	setp.eq.s32 	%p160, %r844, %r626;
	@%p160 bra 	$L__BB4_805;
	bra.uni 	$L__BB4_576;
$L__BB4_607:
	setp.lt.s32 	%p51, %r2, 1;
	@%p51 bra 	$L__BB4_686;
	setp.lt.s32 	%p86, %r3, 1;
	@%p86 bra 	$L__BB4_654;
	add.s32 	%r462, %r2, -1;
	and.b32  	%r463, %r2, 15;
	add.s32 	%r464, %r463, -1;
	and.b32  	%r465, %r2, 7;
	add.s32 	%r466, %r465, -1;
	add.s32 	%r467, %r628, -1;
	and.b32  	%r468, %r628, 15;
	add.s32 	%r469, %r468, -1;
	and.b32  	%r470, %r628, 7;
	add.s32 	%r471, %r470, -1;
	add.s32 	%r472, %r3, -1;
	and.b32  	%r473, %r3, 15;
	add.s32 	%r474, %r473, -1;
	and.b32  	%r475, %r3, 7;
	add.s32 	%r476, %r475, -1;
	and.b32  	%r477, %r2, 2147483632;
	and.b32  	%r478, %r2, 3;
	and.b32  	%r479, %r628, 2147483632;
	and.b32  	%r480, %r628, 3;
	and.b32  	%r481, %r3, 2147483632;
	and.b32  	%r482, %r3, 3;
	mov.b32 	%r849, 0;
$L__BB4_610:
	mov.b32 	%r850, 0;
$L__BB4_611:
	setp.lt.u32 	%p108, %r462, 15;
	mov.b32 	%r856, 0;
	@%p108 bra 	$L__BB4_614;
	mov.b32 	%r851, 0;
$L__BB4_613:
	.pragma "nounroll";
	mul.wide.u32 	%rd969, %r851, 4;
	add.s64 	%rd970, %rd1156, %rd969;
	st.global.f32 	[%rd970], %f1;
	st.global.f32 	[%rd970+4], %f1;
	st.global.f32 	[%rd970+8], %f1;
	st.global.f32 	[%rd970+12], %f1;
	st.global.f32 	[%rd970+16], %f1;
	st.global.f32 	[%rd970+20], %f1;
	st.global.f32 	[%rd970+24], %f1;
	st.global.f32 	[%rd970+28], %f1;
	st.global.f32 	[%rd970+32], %f1;
	st.global.f32 	[%rd970+36], %f1;
	st.global.f32 	[%rd970+40], %f1;
	st.global.f32 	[%rd970+44], %f1;
	st.global.f32 	[%rd970+48], %f1;
	st.global.f32 	[%rd970+52], %f1;
	st.global.f32 	[%rd970+56], %f1;
	st.global.f32 	[%rd970+60], %f1;
	add.s32 	%r851, %r851, 16;
	setp.eq.s32 	%p109, %r851, %r477;
	mov.u32 	%r856, %r477;
	@%p109 bra 	$L__BB4_614;
	bra.uni 	$L__BB4_613;
$L__BB4_614:
	setp.eq.s32 	%p110, %r463, 0;
	@%p110 bra 	$L__BB4_624;
	setp.lt.u32 	%p111, %r464, 7;
	@%p111 bra 	$L__BB4_617;
	mul.wide.u32 	%rd971, %r856, 4;
	add.s64 	%rd972, %rd1156, %rd971;
	st.global.f32 	[%rd972], %f1;
	st.global.f32 	[%rd972+4], %f1;
	st.global.f32 	[%rd972+8], %f1;
	st.global.f32 	[%rd972+12], %f1;
	st.global.f32 	[%rd972+16], %f1;
	st.global.f32 	[%rd972+20], %f1;
	st.global.f32 	[%rd972+24], %f1;
	st.global.f32 	[%rd972+28], %f1;
	add.s32 	%r856, %r856, 8;
$L__BB4_617:
	setp.eq.s32 	%p112, %r465, 0;
	@%p112 bra 	$L__BB4_624;
	setp.lt.u32 	%p113, %r466, 3;
	@%p113 bra 	$L__BB4_620;
	mul.wide.u32 	%rd973, %r856, 4;
	add.s64 	%rd974, %rd1156, %rd973;
	st.global.f32 	[%rd974], %f1;
	st.global.f32 	[%rd974+4], %f1;
	st.global.f32 	[%rd974+8], %f1;
	st.global.f32 	[%rd974+12], %f1;
	add.s32 	%r856, %r856, 4;
$L__BB4_620:
	setp.eq.s32 	%p114, %r478, 0;
	@%p114 bra 	$L__BB4_624;
	setp.eq.s32 	%p115, %r478, 1;
	mul.wide.u32 	%rd975, %r856, 4;
	add.s64 	%rd776, %rd1156, %rd975;
	st.global.f32 	[%rd776], %f1;
	@%p115 bra 	$L__BB4_624;
	setp.eq.s32 	%p116, %r478, 2;
	st.global.f32 	[%rd776+4], %f1;
	@%p116 bra 	$L__BB4_624;
	st.global.f32 	[%rd776+8], %f1;
$L__BB4_624:
	mov.b32 	%r852, 0;
$L__BB4_625:
	setp.lt.u32 	%p117, %r467, 15;
	@%p117 bra 	$L__BB4_628;
	mov.b32 	%r853, 0;
$L__BB4_627:
	.pragma "nounroll";
	ld.global.f32 	%f95, [%rd1155];
	st.global.f32 	[%rd1156], %f95;
	ld.global.f32 	%f96, [%rd1155+4];
	st.global.f32 	[%rd1156+4], %f96;
	ld.global.f32 	%f97, [%rd1155+8];
	st.global.f32 	[%rd1156+8], %f97;
	ld.global.f32 	%f98, [%rd1155+12];
	st.global.f32 	[%rd1156+12], %f98;
	ld.global.f32 	%f99, [%rd1155+16];
	st.global.f32 	[%rd1156+16], %f99;
	ld.global.f32 	%f100, [%rd1155+20];
	st.global.f32 	[%rd1156+20], %f100;
	ld.global.f32 	%f101, [%rd1155+24];
	st.global.f32 	[%rd1156+24], %f101;
	ld.global.f32 	%f102, [%rd1155+28];
	st.global.f32 	[%rd1156+28], %f102;
	ld.global.f32 	%f103, [%rd1155+32];
	st.global.f32 	[%rd1156+32], %f103;
	ld.global.f32 	%f104, [%rd1155+36];
	st.global.f32 	[%rd1156+36], %f104;
	ld.global.f32 	%f105, [%rd1155+40];
	st.global.f32 	[%rd1156+40], %f105;
	ld.global.f32 	%f106, [%rd1155+44];
	st.global.f32 	[%rd1156+44], %f106;
	ld.global.f32 	%f107, [%rd1155+48];
	st.global.f32 	[%rd1156+48], %f107;
	ld.global.f32 	%f108, [%rd1155+52];
	st.global.f32 	[%rd1156+52], %f108;
	ld.global.f32 	%f109, [%rd1155+56];
	st.global.f32 	[%rd1156+56], %f109;
	ld.global.f32 	%f110, [%rd1155+60];
	st.global.f32 	[%rd1156+60], %f110;
	add.s64 	%rd1155, %rd1155, 64;
	add.s64 	%rd1156, %rd1156, 64;
	add.s32 	%r853, %r853, 16;
	setp.ne.s32 	%p118, %r853, %r479;
	@%p118 bra 	$L__BB4_627;
$L__BB4_628:
	setp.eq.s32 	%p119, %r468, 0;
	@%p119 bra 	$L__BB4_638;
	setp.lt.u32 	%p120, %r469, 7;
	@%p120 bra 	$L__BB4_631;
	ld.global.f32 	%f111, [%rd1155];
	st.global.f32 	[%rd1156], %f111;
	ld.global.f32 	%f112, [%rd1155+4];
	st.global.f32 	[%rd1156+4], %f112;
	ld.global.f32 	%f113, [%rd1155+8];
	st.global.f32 	[%rd1156+8], %f113;
	ld.global.f32 	%f114, [%rd1155+12];
	st.global.f32 	[%rd1156+12], %f114;
	ld.global.f32 	%f115, [%rd1155+16];
	st.global.f32 	[%rd1156+16], %f115;
	ld.global.f32 	%f116, [%rd1155+20];
	st.global.f32 	[%rd1156+20], %f116;
	ld.global.f32 	%f117, [%rd1155+24];
	st.global.f32 	[%rd1156+24], %f117;
	ld.global.f32 	%f118, [%rd1155+28];
	st.global.f32 	[%rd1156+28], %f118;
	add.s64 	%rd1155, %rd1155, 32;
	add.s64 	%rd1156, %rd1156, 32;
$L__BB4_631:
	setp.eq.s32 	%p121, %r470, 0;
	@%p121 bra 	$L__BB4_638;
	setp.lt.u32 	%p122, %r471, 3;
	mov.u64 	%rd1583, %rd1156;
	mov.u64 	%rd1584, %rd1155;
	@%p122 bra 	$L__BB4_634;
	ld.global.f32 	%f119, [%rd1155];
	st.global.f32 	[%rd1156], %f119;
	ld.global.f32 	%f120, [%rd1155+4];
	st.global.f32 	[%rd1156+4], %f120;
	ld.global.f32 	%f121, [%rd1155+8];
	st.global.f32 	[%rd1156+8], %f121;
	ld.global.f32 	%f122, [%rd1155+12];
	st.global.f32 	[%rd1156+12], %f122;
	add.s64 	%rd1155, %rd1155, 16;
	add.s64 	%rd1156, %rd1156, 16;
	mov.u64 	%rd1583, %rd1156;
	mov.u64 	%rd1584, %rd1155;
$L__BB4_634:
	setp.eq.s32 	%p123, %r480, 0;
	@%p123 bra 	$L__BB4_638;
	setp.eq.s32 	%p124, %r480, 1;
	ld.global.f32 	%f123, [%rd1584];
	st.global.f32 	[%rd1583], %f123;
	add.s64 	%rd1155, %rd1584, 4;
	add.s64 	%rd1156, %rd1583, 4;
	@%p124 bra 	$L__BB4_638;
	setp.eq.s32 	%p125, %r480, 2;
	ld.global.f32 	%f124, [%rd1584+4];
	st.global.f32 	[%rd1583+4], %f124;
	add.s64 	%rd1155, %rd1584, 8;
	add.s64 	%rd1156, %rd1583, 8;
	@%p125 bra 	$L__BB4_638;
	ld.global.f32 	%f125, [%rd1584+8];
	st.global.f32 	[%rd1583+8], %f125;
	add.s64 	%rd1155, %rd1584, 12;
	add.s64 	%rd1156, %rd1583, 12;
$L__BB4_638:
	add.s32 	%r852, %r852, 1;
	setp.eq.s32 	%p126, %r852, %r628;
	@%p126 bra 	$L__BB4_639;
	bra.uni 	$L__BB4_625;
$L__BB4_639:
	setp.lt.u32 	%p127, %r472, 15;
	@%p127 bra 	$L__BB4_642;
	mov.b32 	%r854, 0;
$L__BB4_641:
	.pragma "nounroll";
	st.global.f32 	[%rd1156], %f1;
	st.global.f32 	[%rd1156+4], %f1;
	st.global.f32 	[%rd1156+8], %f1;
	st.global.f32 	[%rd1156+12], %f1;
	st.global.f32 	[%rd1156+16], %f1;
	st.global.f32 	[%rd1156+20], %f1;
	st.global.f32 	[%rd1156+24], %f1;
	st.global.f32 	[%rd1156+28], %f1;
	st.global.f32 	[%rd1156+32], %f1;
	st.global.f32 	[%rd1156+36], %f1;
	st.global.f32 	[%rd1156+40], %f1;
	st.global.f32 	[%rd1156+44], %f1;
	st.global.f32 	[%rd1156+48], %f1;
	st.global.f32 	[%rd1156+52], %f1;
	st.global.f32 	[%rd1156+56], %f1;
	st.global.f32 	[%rd1156+60], %f1;
	add.s64 	%rd1156, %rd1156, 64;
	add.s32 	%r854, %r854, 16;
	setp.ne.s32 	%p128, %r854, %r481;
	@%p128 bra 	$L__BB4_641;
$L__BB4_642:
	setp.eq.s32 	%p129, %r473, 0;
	@%p129 bra 	$L__BB4_652;
	setp.lt.u32 	%p130, %r474, 7;
	@%p130 bra 	$L__BB4_645;
	st.global.f32 	[%rd1156], %f1;
	st.global.f32 	[%rd1156+4], %f1;
	st.global.f32 	[%rd1156+8], %f1;
	st.global.f32 	[%rd1156+12], %f1;
	st.global.f32 	[%rd1156+16], %f1;
	st.global.f32 	[%rd1156+20], %f1;
	st.global.f32 	[%rd1156+24], %f1;
	st.global.f32 	[%rd1156+28], %f1;
	add.s64 	%rd1156, %rd1156, 32;
$L__BB4_645:
	setp.eq.s32 	%p131, %r475, 0;
	@%p131 bra 	$L__BB4_652;
	setp.lt.u32 	%p132, %r476, 3;
	mov.u64 	%rd1593, %rd1156;
	@%p132 bra 	$L__BB4_648;
	st.global.f32 	[%rd1156], %f1;
	st.global.f32 	[%rd1156+4], %f1;
	st.global.f32 	[%rd1156+8], %f1;
	st.global.f32 	[%rd1156+12], %f1;
	add.s64 	%rd1156, %rd1156, 16;
	mov.u64 	%rd1593, %rd1156;
$L__BB4_648:
	setp.eq.s32 	%p133, %r482, 0;
	@%p133 bra 	$L__BB4_652;
	setp.eq.s32 	%p134, %r482, 1;
	st.global.f32 	[%rd1593], %f1;
	add.s64 	%rd1156, %rd1593, 4;
	@%p134 bra 	$L__BB4_652;
	setp.eq.s32 	%p135, %r482, 2;
	st.global.f32 	[%rd1593+4], %f1;
	add.s64 	%rd1156, %rd1593, 8;
	@%p135 bra 	$L__BB4_652;
	st.global.f32 	[%rd1593+8], %f1;
	add.s64 	%rd1156, %rd1593, 12;
$L__BB4_652:
	add.s32 	%r850, %r850, 1;
	setp.eq.s32 	%p136, %r850, %r627;
	@%p136 bra 	$L__BB4_653;
	bra.uni 	$L__BB4_611;
$L__BB4_653:
	add.s32 	%r849, %r849, 1;
	setp.eq.s32 	%p137, %r849, %r626;
	@%p137 bra 	$L__BB4_805;
	bra.uni 	$L__BB4_610;
$L__BB4_654:
	add.s32 	%r500, %r2, -1;
	and.b32  	%r501, %r2, 15;
	add.s32 	%r502, %r501, -1;
	and.b32  	%r503, %r2, 7;
	add.s32 	%r504, %r503, -1;
	add.s32 	%r505, %r628, -1;
	and.b32  	%r506, %r628, 15;
	add.s32 	%r507, %r506, -1;
	and.b32  	%r508, %r628, 7;
	add.s32 	%r509, %r508, -1;
	and.b32  	%r510, %r2, 2147483632;
	and.b32  	%r511, %r2, 3;
	and.b32  	%r512, %r628, 2147483632;
	and.b32  	%r513, %r628, 3;
	mov.b32 	%r858, 0;
$L__BB4_655:
	mov.b32 	%r859, 0;
$L__BB4_656:
	setp.lt.u32 	%p87, %r500, 15;
	mov.b32 	%r864, 0;
	@%p87 bra 	$L__BB4_659;
	mov.b32 	%r860, 0;
$L__BB4_658:
	.pragma "nounroll";
	mul.wide.u32 	%rd959, %r860, 4;
	add.s64 	%rd960, %rd1156, %rd959;
	st.global.f32 	[%rd960], %f1;
	st.global.f32 	[%rd960+4], %f1;
	st.global.f32 	[%rd960+8], %f1;
	st.global.f32 	[%rd960+12], %f1;
	st.global.f32 	[%rd960+16], %f1;
	st.global.f32 	[%rd960+20], %f1;
	st.global.f32 	[%rd960+24], %f1;
	st.global.f32 	[%rd960+28], %f1;
	st.global.f32 	[%rd960+32], %f1;
	st.global.f32 	[%rd960+36], %f1;
	st.global.f32 	[%rd960+40], %f1;
	st.global.f32 	[%rd960+44], %f1;
	st.global.f32 	[%rd960+48], %f1;
	st.global.f32 	[%rd960+52], %f1;
	st.global.f32 	[%rd960+56], %f1;
	st.global.f32 	[%rd960+60], %f1;
	add.s32 	%r860, %r860, 16;
	setp.eq.s32 	%p88, %r860, %r510;
	mov.u32 	%r864, %r510;
	@%p88 bra 	$L__BB4_659;
	bra.uni 	$L__BB4_658;
$L__BB4_659:
	setp.eq.s32 	%p89, %r501, 0;
	@%p89 bra 	$L__BB4_669;
	setp.lt.u32 	%p90, %r502, 7;
	@%p90 bra 	$L__BB4_662;
	mul.wide.u32 	%rd961, %r864, 4;
	add.s64 	%rd962, %rd1156, %rd961;
	st.global.f32 	[%rd962], %f1;
	st.global.f32 	[%rd962+4], %f1;
	st.global.f32 	[%rd962+8], %f1;
	st.global.f32 	[%rd962+12], %f1;
	st.global.f32 	[%rd962+16], %f1;
	st.global.f32 	[%rd962+20], %f1;
	st.global.f32 	[%rd962+24], %f1;
	st.global.f32 	[%rd962+28], %f1;
	add.s32 	%r864, %r864, 8;
$L__BB4_662:
	setp.eq.s32 	%p91, %r503, 0;
	@%p91 bra 	$L__BB4_669;
	setp.lt.u32 	%p92, %r504, 3;
	@%p92 bra 	$L__BB4_665;
	mul.wide.u32 	%rd963, %r864, 4;
	add.s64 	%rd964, %rd1156, %rd963;
	st.global.f32 	[%rd964], %f1;
	st.global.f32 	[%rd964+4], %f1;
	st.global.f32 	[%rd964+8], %f1;
	st.global.f32 	[%rd964+12], %f1;
	add.s32 	%r864, %r864, 4;
$L__BB4_665:
	setp.eq.s32 	%p93, %r511, 0;
	@%p93 bra 	$L__BB4_669;
	setp.eq.s32 	%p94, %r511, 1;
	mul.wide.u32 	%rd965, %r864, 4;
	add.s64 	%rd811, %rd1156, %rd965;
	st.global.f32 	[%rd811], %f1;
	@%p94 bra 	$L__BB4_669;
	setp.eq.s32 	%p95, %r511, 2;
	st.global.f32 	[%rd811+4], %f1;
	@%p95 bra 	$L__BB4_669;
	st.global.f32 	[%rd811+8], %f1;
$L__BB4_669:
	mov.b32 	%r861, 0;
$L__BB4_670:
	setp.lt.u32 	%p96, %r505, 15;
	@%p96 bra 	$L__BB4_673;
	mov.b32 	%r862, 0;
$L__BB4_672:
	.pragma "nounroll";
	ld.global.f32 	%f64, [%rd1155];
	st.global.f32 	[%rd1156], %f64;
	ld.global.f32 	%f65, [%rd1155+4];
	st.global.f32 	[%rd1156+4], %f65;
	ld.global.f32 	%f66, [%rd1155+8];
	st.global.f32 	[%rd1156+8], %f66;
	ld.global.f32 	%f67, [%rd1155+12];
	st.global.f32 	[%rd1156+12], %f67;
	ld.global.f32 	%f68, [%rd1155+16];
	st.global.f32 	[%rd1156+16], %f68;
	ld.global.f32 	%f69, [%rd1155+20];
	st.global.f32 	[%rd1156+20], %f69;
	ld.global.f32 	%f70, [%rd1155+24];
	st.global.f32 	[%rd1156+24], %f70;
	ld.global.f32 	%f71, [%rd1155+28];
	st.global.f32 	[%rd1156+28], %f71;
	ld.global.f32 	%f72, [%rd1155+32];
	st.global.f32 	[%rd1156+32], %f72;
	ld.global.f32 	%f73, [%rd1155+36];
	st.global.f32 	[%rd1156+36], %f73;
	ld.global.f32 	%f74, [%rd1155+40];
	st.global.f32 	[%rd1156+40], %f74;
	ld.global.f32 	%f75, [%rd1155+44];
	st.global.f32 	[%rd1156+44], %f75;
	ld.global.f32 	%f76, [%rd1155+48];
	st.global.f32 	[%rd1156+48], %f76;
	ld.global.f32 	%f77, [%rd1155+52];
	st.global.f32 	[%rd1156+52], %f77;
	ld.global.f32 	%f78, [%rd1155+56];
	st.global.f32 	[%rd1156+56], %f78;
	ld.global.f32 	%f79, [%rd1155+60];
	st.global.f32 	[%rd1156+60], %f79;
	add.s64 	%rd1155, %rd1155, 64;
	add.s64 	%rd1156, %rd1156, 64;
	add.s32 	%r862, %r862, 16;
	setp.ne.s32 	%p97, %r862, %r512;
	@%p97 bra 	$L__BB4_672;
$L__BB4_673:
	setp.eq.s32 	%p98, %r506, 0;
	@%p98 bra 	$L__BB4_683;
	setp.lt.u32 	%p99, %r507, 7;
	@%p99 bra 	$L__BB4_676;
	ld.global.f32 	%f80, [%rd1155];
	st.global.f32 	[%rd1156], %f80;
	ld.global.f32 	%f81, [%rd1155+4];
	st.global.f32 	[%rd1156+4], %f81;
	ld.global.f32 	%f82, [%rd1155+8];
	st.global.f32 	[%rd1156+8], %f82;
	ld.global.f32 	%f83, [%rd1155+12];
	st.global.f32 	[%rd1156+12], %f83;
	ld.global.f32 	%f84, [%rd1155+16];
	st.global.f32 	[%rd1156+16], %f84;
	ld.global.f32 	%f85, [%rd1155+20];
	st.global.f32 	[%rd1156+20], %f85;
	ld.global.f32 	%f86, [%rd1155+24];
	st.global.f32 	[%rd1156+24], %f86;
	ld.global.f32 	%f87, [%rd1155+28];
	st.global.f32 	[%rd1156+28], %f87;
	add.s64 	%rd1155, %rd1155, 32;
	add.s64 	%rd1156, %rd1156, 32;
$L__BB4_676:
	setp.eq.s32 	%p100, %r508, 0;
	@%p100 bra 	$L__BB4_683;
	setp.lt.u32 	%p101, %r509, 3;
	mov.u64 	%rd1613, %rd1156;
	mov.u64 	%rd1614, %rd1155;
	@%p101 bra 	$L__BB4_679;
	ld.global.f32 	%f88, [%rd1155];
	st.global.f32 	[%rd1156], %f88;
	ld.global.f32 	%f89, [%rd1155+4];
	st.global.f32 	[%rd1156+4], %f89;
	ld.global.f32 	%f90, [%rd1155+8];
	st.global.f32 	[%rd1156+8], %f90;
	ld.global.f32 	%f91, [%rd1155+12];
	st.global.f32 	[%rd1156+12], %f91;
	add.s64 	%rd1155, %rd1155, 16;
	add.s64 	%rd1156, %rd1156, 16;
	mov.u64 	%rd1613, %rd1156;
	mov.u64 	%rd1614, %rd1155;
$L__BB4_679:
	setp.eq.s32 	%p102, %r513, 0;
	@%p102 bra 	$L__BB4_683;
	setp.eq.s32 	%p103, %r513, 1;
	ld.global.f32 	%f92, [%rd1614];
	st.global.f32 	[%rd1613], %f92;
	add.s64 	%rd1155, %rd1614, 4;
	add.s64 	%rd1156, %rd1613, 4;
	@%p103 bra 	$L__BB4_683;
	setp.eq.s32 	%p104, %r513, 2;
	ld.global.f32 	%f93, [%rd1614+4];
	st.global.f32 	[%rd1613+4], %f93;
	add.s64 	%rd1155, %rd1614, 8;
	add.s64 	%rd1156, %rd1613, 8;
	@%p104 bra 	$L__BB4_683;
	ld.global.f32 	%f94, [%rd1614+8];
	st.global.f32 	[%rd1613+8], %f94;
	add.s64 	%rd1155, %rd1614, 12;
	add.s64 	%rd1156, %rd1613, 12;
$L__BB4_683:
	add.s32 	%r861, %r861, 1;
	setp.eq.s32 	%p105, %r861, %r628;
	@%p105 bra 	$L__BB4_684;
	bra.uni 	$L__BB4_670;
$L__BB4_684:
	add.s32 	%r859, %r859, 1;
	setp.ne.s32 	%p106, %r859, %r627;
	@%p106 bra 	$L__BB4_656;
	add.s32 	%r858, %r858, 1;
	setp.eq.s32 	%p107, %r858, %r626;
	@%p107 bra 	$L__BB4_805;
	bra.uni 	$L__BB4_655;
$L__BB4_686:
	setp.lt.s32 	%p52, %r3, 1;
	@%p52 bra 	$L__BB4_719;
	add.s32 	%r529, %r628, -1;
	and.b32  	%r530, %r628, 15;
	add.s32 	%r531, %r530, -1;
	and.b32  	%r532, %r628, 7;
	add.s32 	%r533, %r532, -1;
	add.s32 	%r534, %r3, -1;
	and.b32  	%r535, %r3, 15;
	add.s32 	%r536, %r535, -1;
	and.b32  	%r537, %r3, 7;
	add.s32 	%r538, %r537, -1;
	and.b32  	%r539, %r628, 2147483632;
	and.b32  	%r540, %r628, 3;
	and.b32  	%r541, %r3, 2147483632;
	and.b32  	%r542, %r3, 3;
	mov.b32 	%r866, 0;
$L__BB4_688:
	mov.b32 	%r867, 0;
$L__BB4_689:
	mov.b32 	%r868, 0;
$L__BB4_690:
	setp.lt.u32 	%p65, %r529, 15;
	@%p65 bra 	$L__BB4_693;
	mov.b32 	%r869, 0;
$L__BB4_692:
	.pragma "nounroll";
	ld.global.f32 	%f33, [%rd1155];
	st.global.f32 	[%rd1156], %f33;
	ld.global.f32 	%f34, [%rd1155+4];
	st.global.f32 	[%rd1156+4], %f34;
	ld.global.f32 	%f35, [%rd1155+8];
	st.global.f32 	[%rd1156+8], %f35;
	ld.global.f32 	%f36, [%rd1155+12];
	st.global.f32 	[%rd1156+12], %f36;
	ld.global.f32 	%f37, [%rd1155+16];
	st.global.f32 	[%rd1156+16], %f37;
	ld.global.f32 	%f38, [%rd1155+20];
	st.global.f32 	[%rd1156+20], %f38;
	ld.global.f32 	%f39, [%rd1155+24];
	st.global.f32 	[%rd1156+24], %f39;
	ld.global.f32 	%f40, [%rd1155+28];
	st.global.f32 	[%rd1156+28], %f40;
	ld.global.f32 	%f41, [%rd1155+32];
	st.global.f32 	[%rd1156+32], %f41;
	ld.global.f32 	%f42, [%rd1155+36];
	st.global.f32 	[%rd1156+36], %f42;
	ld.global.f32 	%f43, [%rd1155+40];
	st.global.f32 	[%rd1156+40], %f43;
	ld.global.f32 	%f44, [%rd1155+44];
	st.global.f32 	[%rd1156+44], %f44;
	ld.global.f32 	%f45, [%rd1155+48];
	st.global.f32 	[%rd1156+48], %f45;
	ld.global.f32 	%f46, [%rd1155+52];
	st.global.f32 	[%rd1156+52], %f46;
	ld.global.f32 	%f47, [%rd1155+56];
	st.global.f32 	[%rd1156+56], %f47;
	ld.global.f32 	%f48, [%rd1155+60];
	st.global.f32 	[%rd1156+60], %f48;
	add.s64 	%rd1155, %rd1155, 64;
	add.s64 	%rd1156, %rd1156, 64;
	add.s32 	%r869, %r869, 16;
	setp.ne.s32 	%p66, %r869, %r539;
	@%p66 bra 	$L__BB4_692;
$L__BB4_693:
	setp.eq.s32 	%p67, %r530, 0;
	@%p67 bra 	$L__BB4_703;
	setp.lt.u32 	%p68, %r531, 7;
	@%p68 bra 	$L__BB4_696;
	ld.global.f32 	%f49, [%rd1155];
	st.global.f32 	[%rd1156], %f49;
	ld.global.f32 	%f50, [%rd1155+4];
	st.global.f32 	[%rd1156+4], %f50;
	ld.global.f32 	%f51, [%rd1155+8];
	st.global.f32 	[%rd1156+8], %f51;
	ld.global.f32 	%f52, [%rd1155+12];
	st.global.f32 	[%rd1156+12], %f52;
	ld.global.f32 	%f53, [%rd1155+16];
	st.global.f32 	[%rd1156+16], %f53;
	ld.global.f32 	%f54, [%rd1155+20];
	st.global.f32 	[%rd1156+20], %f54;
	ld.global.f32 	%f55, [%rd1155+24];
	st.global.f32 	[%rd1156+24], %f55;
	ld.global.f32 	%f56, [%rd1155+28];
	st.global.f32 	[%rd1156+28], %f56;
	add.s64 	%rd1155, %rd1155, 32;
	add.s64 	%rd1156, %rd1156, 32;
$L__BB4_696:
	setp.eq.s32 	%p69, %r532, 0;
	@%p69 bra 	$L__BB4_703;
	setp.lt.u32 	%p70, %r533, 3;
	mov.u64 	%rd1635, %rd1156;
	mov.u64 	%rd1636, %rd1155;
	@%p70 bra 	$L__BB4_699;
	ld.global.f32 	%f57, [%rd1155];
	st.global.f32 	[%rd1156], %f57;
	ld.global.f32 	%f58, [%rd1155+4];
	st.global.f32 	[%rd1156+4], %f58;
	ld.global.f32 	%f59, [%rd1155+8];
	st.global.f32 	[%rd1156+8], %f59;
	ld.global.f32 	%f60, [%rd1155+12];
	st.global.f32 	[%rd1156+12], %f60;
	add.s64 	%rd1155, %rd1155, 16;
	add.s64 	%rd1156, %rd1156, 16;
	mov.u64 	%rd1635, %rd1156;
	mov.u64 	%rd1636, %rd1155;
$L__BB4_699:
	setp.eq.s32 	%p71, %r540, 0;
	@%p71 bra 	$L__BB4_703;
	setp.eq.s32 	%p72, %r540, 1;
	ld.global.f32 	%f61, [%rd1636];
	st.global.f32 	[%rd1635], %f61;
	add.s64 	%rd1155, %rd1636, 4;
	add.s64 	%rd1156, %rd1635, 4;
	@%p72 bra 	$L__BB4_703;
	setp.eq.s32 	%p73, %r540, 2;
	ld.global.f32 	%f62, [%rd1636+4];
	st.global.f32 	[%rd1635+4], %f62;
	add.s64 	%rd1155, %rd1636, 8;
	add.s64 	%rd1156, %rd1635, 8;
	@%p73 bra 	$L__BB4_703;
	ld.global.f32 	%f63, [%rd1636+8];
	st.global.f32 	[%rd1635+8], %f63;
	add.s64 	%rd1155, %rd1636, 12;
	add.s64 	%rd1156, %rd1635, 12;
$L__BB4_703:
	add.s32 	%r868, %r868, 1;
	setp.eq.s32 	%p74, %r868, %r628;
	@%p74 bra 	$L__BB4_704;
	bra.uni 	$L__BB4_690;
$L__BB4_704:
	setp.lt.u32 	%p75, %r534, 15;
	@%p75 bra 	$L__BB4_707;
	mov.b32 	%r870, 0;
$L__BB4_706:
	.pragma "nounroll";
	st.global.f32 	[%rd1156], %f1;
	st.global.f32 	[%rd1156+4], %f1;
	st.global.f32 	[%rd1156+8], %f1;
	st.global.f32 	[%rd1156+12], %f1;
	st.global.f32 	[%rd1156+16], %f1;
	st.global.f32 	[%rd1156+20], %f1;
	st.global.f32 	[%rd1156+24], %f1;
	st.global.f32 	[%rd1156+28], %f1;
	st.global.f32 	[%rd1156+32], %f1;
	st.global.f32 	[%rd1156+36], %f1;
	st.global.f32 	[%rd1156+40], %f1;
	st.global.f32 	[%rd1156+44], %f1;
	st.global.f32 	[%rd1156+48], %f1;
	st.global.f32 	[%rd1156+52], %f1;
	st.global.f32 	[%rd1156+56], %f1;
	st.global.f32 	[%rd1156+60], %f1;
	add.s64 	%rd1156, %rd1156, 64;
	add.s32 	%r870, %r870, 16;
	setp.ne.s32 	%p76, %r870, %r541;
	@%p76 bra 	$L__BB4_706;
$L__BB4_707:
	setp.eq.s32 	%p77, %r535, 0;
	@%p77 bra 	$L__BB4_717;
	setp.lt.u32 	%p78, %r536, 7;
	@%p78 bra 	$L__BB4_710;
	st.global.f32 	[%rd1156], %f1;
	st.global.f32 	[%rd1156+4], %f1;
	st.global.f32 	[%rd1156+8], %f1;
	st.global.f32 	[%rd1156+12], %f1;
	st.global.f32 	[%rd1156+16], %f1;
	st.global.f32 	[%rd1156+20], %f1;
	st.global.f32 	[%rd1156+24], %f1;
	st.global.f32 	[%rd1156+28], %f1;
	add.s64 	%rd1156, %rd1156, 32;
$L__BB4_710:
	setp.eq.s32 	%p79, %r537, 0;
	@%p79 bra 	$L__BB4_717;
	setp.lt.u32 	%p80, %r538, 3;
	mov.u64 	%rd1645, %rd1156;
	@%p80 bra 	$L__BB4_713;
	st.global.f32 	[%rd1156], %f1;
	st.global.f32 	[%rd1156+4], %f1;
	st.global.f32 	[%rd1156+8], %f1;
	st.global.f32 	[%rd1156+12], %f1;
	add.s64 	%rd1156, %rd1156, 16;
	mov.u64 	%rd1645, %rd1156;
$L__BB4_713:
	setp.eq.s32 	%p81, %r542, 0;
	@%p81 bra 	$L__BB4_717;
	setp.eq.s32 	%p82, %r542, 1;
	st.global.f32 	[%rd1645], %f1;
	add.s64 	%rd1156, %rd1645, 4;
	@%p82 bra 	$L__BB4_717;
	setp.eq.s32 	%p83, %r542, 2;
	st.global.f32 	[%rd1645+4], %f1;
	add.s64 	%rd1156, %rd1645, 8;
	@%p83 bra 	$L__BB4_717;
	st.global.f32 	[%rd1645+8], %f1;
	add.s64 	%rd1156, %rd1645, 12;
$L__BB4_717:
	add.s32 	%r867, %r867, 1;
	setp.eq.s32 	%p84, %r867, %r627;
	@%p84 bra 	$L__BB4_718;
	bra.uni 	$L__BB4_689;
$L__BB4_718:
	add.s32 	%r866, %r866, 1;
	setp.eq.s32 	%p85, %r866, %r626;
	@%p85 bra 	$L__BB4_805;
	bra.uni 	$L__BB4_688;
$L__BB4_719:
	add.s32 	%r553, %r628, -1;
	and.b32  	%r554, %r628, 15;
	add.s32 	%r555, %r554, -1;
	and.b32  	%r556, %r628, 7;
	add.s32 	%r557, %r556, -1;
	and.b32  	%r558, %r628, 2147483632;
	and.b32  	%r559, %r628, 3;
	mov.b32 	%r871, 0;
$L__BB4_720:
	mov.b32 	%r872, 0;
$L__BB4_721:
	mov.b32 	%r873, 0;
$L__BB4_722:
	setp.lt.u32 	%p53, %r553, 15;
	@%p53 bra 	$L__BB4_725;
	mov.b32 	%r874, 0;
$L__BB4_724:
	.pragma "nounroll";
	ld.global.f32 	%f2, [%rd1155];
	st.global.f32 	[%rd1156], %f2;
	ld.global.f32 	%f3, [%rd1155+4];
	st.global.f32 	[%rd1156+4], %f3;
	ld.global.f32 	%f4, [%rd1155+8];
	st.global.f32 	[%rd1156+8], %f4;
	ld.global.f32 	%f5, [%rd1155+12];
	st.global.f32 	[%rd1156+12], %f5;
	ld.global.f32 	%f6, [%rd1155+16];
	st.global.f32 	[%rd1156+16], %f6;
	ld.global.f32 	%f7, [%rd1155+20];
	st.global.f32 	[%rd1156+20], %f7;
	ld.global.f32 	%f8, [%rd1155+24];
	st.global.f32 	[%rd1156+24], %f8;
	ld.global.f32 	%f9, [%rd1155+28];
	st.global.f32 	[%rd1156+28], %f9;
	ld.global.f32 	%f10, [%rd1155+32];
	st.global.f32 	[%rd1156+32], %f10;
	ld.global.f32 	%f11, [%rd1155+36];
	st.global.f32 	[%rd1156+36], %f11;
	ld.global.f32 	%f12, [%rd1155+40];
	st.global.f32 	[%rd1156+40], %f12;
	ld.global.f32 	%f13, [%rd1155+44];
	st.global.f32 	[%rd1156+44], %f13;
	ld.global.f32 	%f14, [%rd1155+48];
	st.global.f32 	[%rd1156+48], %f14;
	ld.global.f32 	%f15, [%rd1155+52];
	st.global.f32 	[%rd1156+52], %f15;
	ld.global.f32 	%f16, [%rd1155+56];
	st.global.f32 	[%rd1156+56], %f16;
	ld.global.f32 	%f17, [%rd1155+60];
	st.global.f32 	[%rd1156+60], %f17;
	add.s64 	%rd1155, %rd1155, 64;
	add.s64 	%rd1156, %rd1156, 64;
	add.s32 	%r874, %r874, 16;
	setp.ne.s32 	%p54, %r874, %r558;
	@%p54 bra 	$L__BB4_724;
$L__BB4_725:
	setp.eq.s32 	%p55, %r554, 0;
	@%p55 bra 	$L__BB4_735;
	setp.lt.u32 	%p56, %r555, 7;
	@%p56 bra 	$L__BB4_728;
	ld.global.f32 	%f18, [%rd1155];
	st.global.f32 	[%rd1156], %f18;
	ld.global.f32 	%f19, [%rd1155+4];
	st.global.f32 	[%rd1156+4], %f19;
	ld.global.f32 	%f20, [%rd1155+8];
	st.global.f32 	[%rd1156+8], %f20;
	ld.global.f32 	%f21, [%rd1155+12];
	st.global.f32 	[%rd1156+12], %f21;
	ld.global.f32 	%f22, [%rd1155+16];
	st.global.f32 	[%rd1156+16], %f22;
	ld.global.f32 	%f23, [%rd1155+20];
	st.global.f32 	[%rd1156+20], %f23;
	ld.global.f32 	%f24, [%rd1155+24];
	st.global.f32 	[%rd1156+24], %f24;
	ld.global.f32 	%f25, [%rd1155+28];
	st.global.f32 	[%rd1156+28], %f25;
	add.s64 	%rd1155, %rd1155, 32;
	add.s64 	%rd1156, %rd1156, 32;
$L__BB4_728:
	setp.eq.s32 	%p57, %r556, 0;
	@%p57 bra 	$L__BB4_735;
	setp.lt.u32 	%p58, %r557, 3;
	mov.u64 	%rd1665, %rd1156;
	mov.u64 	%rd1666, %rd1155;
	@%p58 bra 	$L__BB4_731;
	ld.global.f32 	%f26, [%rd1155];
	st.global.f32 	[%rd1156], %f26;
	ld.global.f32 	%f27, [%rd1155+4];
	st.global.f32 	[%rd1156+4], %f27;
	ld.global.f32 	%f28, [%rd1155+8];
	st.global.f32 	[%rd1156+8], %f28;
	ld.global.f32 	%f29, [%rd1155+12];
	st.global.f32 	[%rd1156+12], %f29;
	add.s64 	%rd1155, %rd1155, 16;
	add.s64 	%rd1156, %rd1156, 16;
	mov.u64 	%rd1665, %rd1156;
	mov.u64 	%rd1666, %rd1155;
$L__BB4_731:
	setp.eq.s32 	%p59, %r559, 0;
	@%p59 bra 	$L__BB4_735;
	setp.eq.s32 	%p60, %r559, 1;
	ld.global.f32 	%f30, [%rd1666];
	st.global.f32 	[%rd1665], %f30;
	add.s64 	%rd1155, %rd1666, 4;
	add.s64 	%rd1156, %rd1665, 4;
	@%p60 bra 	$L__BB4_735;
	setp.eq.s32 	%p61, %r559, 2;
	ld.global.f32 	%f31, [%rd1666+4];
	st.global.f32 	[%rd1665+4], %f31;
	add.s64 	%rd1155, %rd1666, 8;
	add.s64 	%rd1156, %rd1665, 8;
	@%p61 bra 	$L__BB4_735;
	ld.global.f32 	%f32, [%rd1666+8];
	st.global.f32 	[%rd1665+8], %f32;
	add.s64 	%rd1155, %rd1666, 12;
	add.s64 	%rd1156, %rd1665, 12;
$L__BB4_735:
	add.s32 	%r873, %r873, 1;
	setp.ne.s32 	%p62, %r873, %r628;
	@%p62 bra 	$L__BB4_722;
	add.s32 	%r872, %r872, 1;
	setp.ne.s32 	%p63, %r872, %r627;
	@%p63 bra 	$L__BB4_721;
	add.s32 	%r871, %r871, 1;
	setp.eq.s32 	%p64, %r871, %r626;
	@%p64 bra 	$L__BB4_805;
	bra.uni 	$L__BB4_720;
$L__BB4_738:
	setp.lt.s32 	%p4, %r2, 1;
	@%p4 bra 	$L__BB4_787;
	setp.lt.s32 	%p17, %r3, 1;
	@%p17 bra 	$L__BB4_770;
	add.s32 	%r568, %r2, -1;
	and.b32  	%r569, %r2, 15;
	add.s32 	%r570, %r569, -1;
	and.b32  	%r571, %r2, 7;
	add.s32 	%r572, %r571, -1;
	add.s32 	%r573, %r3, -1;
	and.b32  	%r574, %r3, 15;
	add.s32 	%r575, %r574, -1;
	and.b32  	%r576, %r3, 7;
	add.s32 	%r577, %r576, -1;
	and.b32  	%r578, %r2, 2147483632;
	and.b32  	%r579, %r2, 3;
	and.b32  	%r580, %r3, 2147483632;
	and.b32  	%r581, %r3, 3;
	mov.b32 	%r875, 0;
$L__BB4_741:
	mov.b32 	%r876, 0;
$L__BB4_742:
	setp.lt.u32 	%p29, %r568, 15;
	mov.b32 	%r880, 0;
	@%p29 bra 	$L__BB4_745;
	mov.b32 	%r877, 0;
$L__BB4_744:
	.pragma "nounroll";
	mul.wide.u32 	%rd940, %r877, 4;
	add.s64 	%rd941, %rd1156, %rd940;
	st.global.f32 	[%rd941], %f1;
	st.global.f32 	[%rd941+4], %f1;
	st.global.f32 	[%rd941+8], %f1;
	st.global.f32 	[%rd941+12], %f1;
	st.global.f32 	[%rd941+16], %f1;
	st.global.f32 	[%rd941+20], %f1;
	st.global.f32 	[%rd941+24], %f1;
	st.global.f32 	[%rd941+28], %f1;
	st.global.f32 	[%rd941+32], %f1;
	st.global.f32 	[%rd941+36], %f1;
	st.global.f32 	[%rd941+40], %f1;
	st.global.f32 	[%rd941+44], %f1;
	st.global.f32 	[%rd941+48], %f1;
	st.global.f32 	[%rd941+52], %f1;
	st.global.f32 	[%rd941+56], %f1;
	st.global.f32 	[%rd941+60], %f1;
	add.s32 	%r877, %r877, 16;
	setp.eq.s32 	%p30, %r877, %r578;
	mov.u32 	%r880, %r578;
	@%p30 bra 	$L__BB4_745;
	bra.uni 	$L__BB4_744;
$L__BB4_745:
	setp.eq.s32 	%p31, %r569, 0;
	@%p31 bra 	$L__BB4_755;
	setp.lt.u32 	%p32, %r570, 7;
	@%p32 bra 	$L__BB4_748;
	mul.wide.u32 	%rd942, %r880, 4;
	add.s64 	%rd943, %rd1156, %rd942;
	st.global.f32 	[%rd943], %f1;
	st.global.f32 	[%rd943+4], %f1;
	st.global.f32 	[%rd943+8], %f1;
	st.global.f32 	[%rd943+12], %f1;
	st.global.f32 	[%rd943+16], %f1;
	st.global.f32 	[%rd943+20], %f1;
	st.global.f32 	[%rd943+24], %f1;
	st.global.f32 	[%rd943+28], %f1;
	add.s32 	%r880, %r880, 8;
$L__BB4_748:
	setp.eq.s32 	%p33, %r571, 0;
	@%p33 bra 	$L__BB4_755;
	setp.lt.u32 	%p34, %r572, 3;
	@%p34 bra 	$L__BB4_751;
	mul.wide.u32 	%rd944, %r880, 4;
	add.s64 	%rd945, %rd1156, %rd944;
	st.global.f32 	[%rd945], %f1;
	st.global.f32 	[%rd945+4], %f1;
	st.global.f32 	[%rd945+8], %f1;
	st.global.f32 	[%rd945+12], %f1;
	add.s32 	%r880, %r880, 4;
$L__BB4_751:
	setp.eq.s32 	%p35, %r579, 0;
	@%p35 bra 	$L__BB4_755;
	setp.eq.s32 	%p36, %r579, 1;
	mul.wide.u32 	%rd946, %r880, 4;
	add.s64 	%rd910, %rd1156, %rd946;
	st.global.f32 	[%rd910], %f1;
	@%p36 bra 	$L__BB4_755;
	setp.eq.s32 	%p37, %r579, 2;
	st.global.f32 	[%rd910+4], %f1;
	@%p37 bra 	$L__BB4_755;
	st.global.f32 	[%rd910+8], %f1;
$L__BB4_755:
	setp.lt.u32 	%p38, %r573, 15;
	@%p38 bra 	$L__BB4_758;
	mov.b32 	%r878, 0;
$L__BB4_757:
	.pragma "nounroll";
	st.global.f32 	[%rd1156], %f1;
	st.global.f32 	[%rd1156+4], %f1;
	st.global.f32 	[%rd1156+8], %f1;
	st.global.f32 	[%rd1156+12], %f1;
	st.global.f32 	[%rd1156+16], %f1;
	st.global.f32 	[%rd1156+20], %f1;
	st.global.f32 	[%rd1156+24], %f1;
	st.global.f32 	[%rd1156+28], %f1;
	st.global.f32 	[%rd1156+32], %f1;
	st.global.f32 	[%rd1156+36], %f1;
	st.global.f32 	[%rd1156+40], %f1;
	st.global.f32 	[%rd1156+44], %f1;
	st.global.f32 	[%rd1156+48], %f1;
	st.global.f32 	[%rd1156+52], %f1;
	st.global.f32 	[%rd1156+56], %f1;
	st.global.f32 	[%rd1156+60], %f1;
	add.s64 	%rd1156, %rd1156, 64;
	add.s32 	%r878, %r878, 16;
	setp.ne.s32 	%p39, %r878, %r580;
	@%p39 bra 	$L__BB4_757;
$L__BB4_758:
	setp.eq.s32 	%p40, %r574, 0;
	@%p40 bra 	$L__BB4_768;
	setp.lt.u32 	%p41, %r575, 7;
	@%p41 bra 	$L__BB4_761;
	st.global.f32 	[%rd1156], %f1;
	st.global.f32 	[%rd1156+4], %f1;
	st.global.f32 	[%rd1156+8], %f1;
	st.global.f32 	[%rd1156+12], %f1;
	st.global.f32 	[%rd1156+16], %f1;
	st.global.f32 	[%rd1156+20], %f1;
	st.global.f32 	[%rd1156+24], %f1;
	st.global.f32 	[%rd1156+28], %f1;
	add.s64 	%rd1156, %rd1156, 32;
$L__BB4_761:
	setp.eq.s32 	%p42, %r576, 0;
	@%p42 bra 	$L__BB4_768;
	setp.lt.u32 	%p43, %r577, 3;
	mov.u64 	%rd1677, %rd1156;
	@%p43 bra 	$L__BB4_764;
	st.global.f32 	[%rd1156], %f1;
	st.global.f32 	[%rd1156+4], %f1;
	st.global.f32 	[%rd1156+8], %f1;
	st.global.f32 	[%rd1156+12], %f1;
	add.s64 	%rd1156, %rd1156, 16;
	mov.u64 	%rd1677, %rd1156;
$L__BB4_764:
	setp.eq.s32 	%p44, %r581, 0;
	@%p44 bra 	$L__BB4_768;
	setp.eq.s32 	%p45, %r581, 1;
	st.global.f32 	[%rd1677], %f1;
	add.s64 	%rd1156, %rd1677, 4;
	@%p45 bra 	$L__BB4_768;
	setp.eq.s32 	%p46, %r581, 2;
	st.global.f32 	[%rd1677+4], %f1;
	add.s64 	%rd1156, %rd1677, 8;
	@%p46 bra 	$L__BB4_768;
	st.global.f32 	[%rd1677+8], %f1;
	add.s64 	%rd1156, %rd1677, 12;
$L__BB4_768:
	add.s32 	%r876, %r876, 1;
	setp.eq.s32 	%p47, %r876, %r627;
	@%p47 bra 	$L__BB4_769;
	bra.uni 	$L__BB4_742;
$L__BB4_769:
	add.s32 	%r875, %r875, 1;
	setp.eq.s32 	%p48, %r875, %r626;
	@%p48 bra 	$L__BB4_805;
	bra.uni 	$L__BB4_741;
$L__BB4_770:
	add.s32 	%r595, %r2, -1;
	and.b32  	%r596, %r2, 15;
	add.s32 	%r597, %r596, -1;
	and.b32  	%r598, %r2, 7;
	add.s32 	%r599, %r598, -1;
	and.b32  	%r600, %r2, 2147483632;
	and.b32  	%r601, %r2, 3;
	mov.b32 	%r882, 0;
$L__BB4_771:
	mov.b32 	%r883, 0;
$L__BB4_772:
	setp.lt.u32 	%p18, %r595, 15;
	mov.b32 	%r886, 0;
	@%p18 bra 	$L__BB4_775;
	mov.b32 	%r884, 0;
$L__BB4_774:
	.pragma "nounroll";
	mul.wide.u32 	%rd933, %r884, 4;
	add.s64 	%rd934, %rd1156, %rd933;
	st.global.f32 	[%rd934], %f1;
	st.global.f32 	[%rd934+4], %f1;
	st.global.f32 	[%rd934+8], %f1;
	st.global.f32 	[%rd934+12], %f1;
	st.global.f32 	[%rd934+16], %f1;
	st.global.f32 	[%rd934+20], %f1;
	st.global.f32 	[%rd934+24], %f1;
	st.global.f32 	[%rd934+28], %f1;
	st.global.f32 	[%rd934+32], %f1;
	st.global.f32 	[%rd934+36], %f1;
	st.global.f32 	[%rd934+40], %f1;
	st.global.f32 	[%rd934+44], %f1;
	st.global.f32 	[%rd934+48], %f1;
	st.global.f32 	[%rd934+52], %f1;
	st.global.f32 	[%rd934+56], %f1;
	st.global.f32 	[%rd934+60], %f1;
	add.s32 	%r884, %r884, 16;
	setp.ne.s32 	%p19, %r884, %r600;
	mov.u32 	%r886, %r600;
	@%p19 bra 	$L__BB4_774;
$L__BB4_775:
	setp.eq.s32 	%p20, %r596, 0;
	@%p20 bra 	$L__BB4_785;
	setp.lt.u32 	%p21, %r597, 7;
	@%p21 bra 	$L__BB4_778;
	mul.wide.u32 	%rd935, %r886, 4;
	add.s64 	%rd936, %rd1156, %rd935;
	st.global.f32 	[%rd936], %f1;
	st.global.f32 	[%rd936+4], %f1;
	st.global.f32 	[%rd936+8], %f1;
	st.global.f32 	[%rd936+12], %f1;
	st.global.f32 	[%rd936+16], %f1;
	st.global.f32 	[%rd936+20], %f1;
	st.global.f32 	[%rd936+24], %f1;
	st.global.f32 	[%rd936+28], %f1;
	add.s32 	%r886, %r886, 8;
$L__BB4_778:
	setp.eq.s32 	%p22, %r598, 0;
	@%p22 bra 	$L__BB4_785;
	setp.lt.u32 	%p23, %r599, 3;
	@%p23 bra 	$L__BB4_781;
	mul.wide.u32 	%rd937, %r886, 4;
	add.s64 	%rd938, %rd1156, %rd937;
	st.global.f32 	[%rd938], %f1;
	st.global.f32 	[%rd938+4], %f1;
	st.global.f32 	[%rd938+8], %f1;
	st.global.f32 	[%rd938+12], %f1;
	add.s32 	%r886, %r886, 4;
$L__BB4_781:
	setp.eq.s32 	%p24, %r601, 0;
	@%p24 bra 	$L__BB4_785;
	setp.eq.s32 	%p25, %r601, 1;
	mul.wide.u32 	%rd939, %r886, 4;
	add.s64 	%rd911, %rd1156, %rd939;
	st.global.f32 	[%rd911], %f1;
	@%p25 bra 	$L__BB4_785;
	setp.eq.s32 	%p26, %r601, 2;
	st.global.f32 	[%rd911+4], %f1;
	@%p26 bra 	$L__BB4_785;
	st.global.f32 	[%rd911+8], %f1;
$L__BB4_785:
	add.s32 	%r883, %r883, 1;
	setp.ne.s32 	%p27, %r883, %r627;
	@%p27 bra 	$L__BB4_772;
	add.s32 	%r882, %r882, 1;
	setp.eq.s32 	%p28, %r882, %r626;
	@%p28 bra 	$L__BB4_805;
	bra.uni 	$L__BB4_771;
$L__BB4_787:
	setp.lt.s32 	%p5, %r3, 1;
	@%p5 bra 	$L__BB4_805;
	add.s32 	%r613, %r3, -1;
	and.b32  	%r614, %r3, 15;
	add.s32 	%r615, %r614, -1;
	and.b32  	%r616, %r3, 7;
	add.s32 	%r617, %r616, -1;
	and.b32  	%r618, %r3, 2147483632;
	and.b32  	%r619, %r3, 3;
	mov.b32 	%r888, 0;
$L__BB4_789:
	mov.b32 	%r889, 0;
$L__BB4_790:
	setp.lt.u32 	%p6, %r613, 15;
	@%p6 bra 	$L__BB4_793;
	mov.b32 	%r890, 0;
$L__BB4_792:
	.pragma "nounroll";
	st.global.f32 	[%rd1156], %f1;
	st.global.f32 	[%rd1156+4], %f1;
	st.global.f32 	[%rd1156+8], %f1;
	st.global.f32 	[%rd1156+12], %f1;
	st.global.f32 	[%rd1156+16], %f1;
	st.global.f32 	[%rd1156+20], %f1;
	st.global.f32 	[%rd1156+24], %f1;
	st.global.f32 	[%rd1156+28], %f1;
	st.global.f32 	[%rd1156+32], %f1;
	st.global.f32 	[%rd1156+36], %f1;
	st.global.f32 	[%rd1156+40], %f1;
	st.global.f32 	[%rd1156+44], %f1;
	st.global.f32 	[%rd1156+48], %f1;
	st.global.f32 	[%rd1156+52], %f1;
	st.global.f32 	[%rd1156+56], %f1;
	st.global.f32 	[%rd1156+60], %f1;
	add.s64 	%rd1156, %rd1156, 64;
	add.s32 	%r890, %r890, 16;
	setp.ne.s32 	%p7, %r890, %r618;
	@%p7 bra 	$L__BB4_792;
$L__BB4_793:
	setp.eq.s32 	%p8, %r614, 0;
	@%p8 bra 	$L__BB4_803;
	setp.lt.u32 	%p9, %r615, 7;
	@%p9 bra 	$L__BB4_796;
	st.global.f32 	[%rd1156], %f1;
	st.global.f32 	[%rd1156+4], %f1;
	st.global.f32 	[%rd1156+8], %f1;
	st.global.f32 	[%rd1156+12], %f1;
	st.global.f32 	[%rd1156+16], %f1;
	st.global.f32 	[%rd1156+20], %f1;
	st.global.f32 	[%rd1156+24], %f1;
	st.global.f32 	[%rd1156+28], %f1;
	add.s64 	%rd1156, %rd1156, 32;
$L__BB4_796:
	setp.eq.s32 	%p10, %r616, 0;
	@%p10 bra 	$L__BB4_803;
	setp.lt.u32 	%p11, %r617, 3;
	mov.u64 	%rd1687, %rd1156;
	@%p11 bra 	$L__BB4_799;
	st.global.f32 	[%rd1156], %f1;
	st.global.f32 	[%rd1156+4], %f1;
	st.global.f32 	[%rd1156+8], %f1;
	st.global.f32 	[%rd1156+12], %f1;
	add.s64 	%rd1156, %rd1156, 16;
	mov.u64 	%rd1687, %rd1156;
$L__BB4_799:
	setp.eq.s32 	%p12, %r619, 0;
	@%p12 bra 	$L__BB4_803;
	setp.eq.s32 	%p13, %r619, 1;
	st.global.f32 	[%rd1687], %f1;
	add.s64 	%rd1156, %rd1687, 4;
	@%p13 bra 	$L__BB4_803;
	setp.eq.s32 	%p14, %r619, 2;
	st.global.f32 	[%rd1687+4], %f1;
	add.s64 	%rd1156, %rd1687, 8;
	@%p14 bra 	$L__BB4_803;
	st.global.f32 	[%rd1687+8], %f1;
	add.s64 	%rd1156, %rd1687, 12;
$L__BB4_803:
	add.s32 	%r889, %r889, 1;
	setp.ne.s32 	%p15, %r889, %r627;
	@%p15 bra 	$L__BB4_790;
	add.s32 	%r888, %r888, 1;
	setp.ne.s32 	%p16, %r888, %r626;
	@%p16 bra 	$L__BB4_789;
$L__BB4_805:
	ret;

}
	// .globl	_pad_fill
.visible .entry _pad_fill(
	.param .u64 .ptr .align 1 _pad_fill_param_0,
	.param .u32 _pad_fill_param_1,
	.param .f32 _pad_fill_param_2
)
{
	.reg .pred 	%p<3>;
	.reg .b32 	%r<11>;
	.reg .b32 	%f<2>;
	.reg .b64 	%rd<5>;

	ld.param.u64 	%rd2, [_pad_fill_param_0];
	ld.param.u32 	%r6, [_pad_fill_param_1];
	ld.param.f32 	%f1, [_pad_fill_param_2];
	mov.u32 	%r7, %ctaid.x;
	mov.u32 	%r1, %ntid.x;
	mov.u32 	%r8, %tid.x;
	mad.lo.s32 	%r10, %r7, %r1, %r8;
	setp.ge.s32 	%p1, %r10, %r6;
	@%p1 bra 	$L__BB5_3;
	mov.u32 	%r9, %nctaid.x;
	mul.lo.s32 	%r3, %r9, %r1;
	cvta.to.global.u64 	%rd1, %rd2;
$L__BB5_2:
	mul.wide.s32 	%rd3, %r10, 4;
	add.s64 	%rd4, %rd1, %rd3;
	st.global.f32 	[%rd4], %f1;
	add.s32 	%r10, %r10, %r3;
	setp.lt.s32 	%p2, %r10, %r6;
	@%p2 bra 	$L__BB5_2;
$L__BB5_3:
	ret;

}


// ===== COMPILED SASS (sm_100) =====

	.target	sm_100

	.elftype	@"ET_EXEC"


//--------------------- .note.nv.tkinfo           --------------------------
	.section	.note.nv.tkinfo,"",@"SHT_NOTE"
	.sectionflags	@"SHF_NOTE_NV_TKINFO"
	.tkinfo
        /*0018*/ 	.word	0x00000002
        /*0030*/ 	.string	""
        /*0030*/ 	.string	"ptxas"
        /*0030*/ 	.string	"Cuda compilation tools, release 13.0, V13.0.88"
        /*0030*/ 	.string	"Build cuda_13.0.r13.0/compiler.36424714_0"
        /*0030*/ 	.string	"-arch sm_100 -m 64 "



//--------------------- .note.nv.cuinfo           --------------------------
	.section	.note.nv.cuinfo,"",@"SHT_NOTE"
	.sectionflags	@"SHF_NOTE_NV_CUINFO"
        /*0018*/ 	.short	0x0002
        /*001a*/ 	.short	0x0064
        /*001c*/ 	.short	0x0082
	.zero		2


//--------------------- .nv.info                  --------------------------
	.section	.nv.info,"",@"SHT_CUDA_INFO"
	.align	4


	//----- nvinfo : EIATTR_REGCOUNT
	.align		4
        /*0000*/ 	.byte	0x04, 0x2f
        /*0002*/ 	.short	(.L_2 - .L_1)
	.align		4
.L_1:
        /*0004*/ 	.word	index@(_leaky_relu)
        /*0008*/ 	.word	0x0000000c


	//----- nvinfo : EIATTR_FRAME_SIZE
	.align		4
.L_2:
        /*000c*/ 	.byte	0x04, 0x11
        /*000e*/ 	.short	(.L_4 - .L_3)
	.align		4
.L_3:
        /*0010*/ 	.word	index@(_leaky_relu)
        /*0014*/ 	.word	0x00000000


	//----- nvinfo : EIATTR_REGCOUNT
	.align		4
.L_4:
        /*0018*/ 	.byte	0x04, 0x2f
        /*001a*/ 	.short	(.L_6 - .L_5)
	.align		4
.L_5:
        /*001c*/ 	.word	index@(_batch_norm)
        /*0020*/ 	.word	0x00000012


	//----- nvinfo : EIATTR_FRAME_SIZE
	.align		4
.L_6:
        /*0024*/ 	.byte	0x04, 0x11
        /*0026*/ 	.short	(.L_8 - .L_7)
	.align		4
.L_7:
        /*0028*/ 	.word	index@($__internal_1_$__cuda_sm3x_div_rn_noftz_f32_slowpath)
        /*002c*/ 	.word	0x00000000


	//----- nvinfo : EIATTR_FRAME_SIZE
	.align		4
.L_8:
        /*0030*/ 	.byte	0x04, 0x11
        /*0032*/ 	.short	(.L_10 - .L_9)
	.align		4
.L_9:
        /*0034*/ 	.word	index@($__internal_0_$__cuda_sm20_sqrt_rn_f32_slowpath)
        /*0038*/ 	.word	0x00000000


	//----- nvinfo : EIATTR_FRAME_SIZE
	.align		4
.L_10:
        /*003c*/ 	.byte	0x04, 0x11
        /*003e*/ 	.short	(.L_12 - .L_11)
	.align		4
.L_11:
        /*0040*/ 	.word	index@(_batch_norm)
        /*0044*/ 	.word	0x00000000


	//----- nvinfo : EIATTR_REGCOUNT
	.align		4
.L_12:
        /*0048*/ 	.byte	0x04, 0x2f
        /*004a*/ 	.short	(.L_14 - .L_13)
	.align		4
.L_13:
        /*004c*/ 	.word	index@(_conv2d)
        /*0050*/ 	.word	0x00000020


	//----- nvinfo : EIATTR_FRAME_SIZE
	.align		4
.L_14:
        /*0054*/ 	.byte	0x04, 0x11
        /*0056*/ 	.short	(.L_16 - .L_15)
	.align		4
.L_15:
        /*0058*/ 	.word	index@(_conv2d)
        /*005c*/ 	.word	0x00000000


	//----- nvinfo : EIATTR_REGCOUNT
	.align		4
.L_16:
        /*0060*/ 	.byte	0x04, 0x2f
        /*0062*/ 	.short	(.L_18 - .L_17)
	.align		4
.L_17:
        /*0064*/ 	.word	index@(_max_pool2d)
        /*0068*/ 	.word	0x00000038


	//----- nvinfo : EIATTR_FRAME_SIZE
	.align		4
.L_18:
        /*006c*/ 	.byte	0x04, 0x11
        /*006e*/ 	.short	(.L_20 - .L_19)
	.align		4
.L_19:
        /*0070*/ 	.word	index@(_max_pool2d)
        /*0074*/ 	.word	0x00000008


	//----- nvinfo : EIATTR_REGCOUNT
	.align		4
.L_20:
        /*0078*/ 	.byte	0x04, 0x2f
        /*007a*/ 	.short	(.L_22 - .L_21)
	.align		4
.L_21:
        /*007c*/ 	.word	index@(_pad)
        /*0080*/ 	.word	0x00000028


	//----- nvinfo : EIATTR_FRAME_SIZE
	.align		4
.L_22:
        /*0084*/ 	.byte	0x04, 0x11
        /*0086*/ 	.short	(.L_24 - .L_23)
	.align		4
.L_23:
        /*0088*/ 	.word	index@(_pad)
        /*008c*/ 	.word	0x00000000


	//----- nvinfo : EIATTR_REGCOUNT
	.align		4
.L_24:
        /*0090*/ 	.byte	0x04, 0x2f
        /*0092*/ 	.short	(.L_26 - .L_25)
	.align		4
.L_25:
        /*0094*/ 	.word	index@(_pad_fill)
        /*0098*/ 	.word	0x0000000c


	//----- nvinfo : EIATTR_FRAME_SIZE
	.align		4
.L_26:
        /*009c*/ 	.byte	0x04, 0x11
        /*009e*/ 	.short	(.L_28 - .L_27)
	.align		4
.L_27:
        /*00a0*/ 	.word	index@(_pad_fill)
        /*00a4*/ 	.word	0x00000000


	//----- nvinfo : EIATTR_MIN_STACK_SIZE
	.align		4
.L_28:
        /*00a8*/ 	.byte	0x04, 0x12
        /*00aa*/ 	.short	(.L_30 - .L_29)
	.align		4
.L_29:
        /*00ac*/ 	.word	index@(_pad_fill)
        /*00b0*/ 	.word	0x00000000


	//----- nvinfo : EIATTR_MIN_STACK_SIZE
	.align		4
.L_30:
        /*00b4*/ 	.byte	0x04, 0x12
        /*00b6*/ 	.short	(.L_32 - .L_31)
	.align		4
.L_31:
        /*00b8*/ 	.word	index@(_pad)
        /*00bc*/ 	.word	0x00000000


	//----- nvinfo : EIATTR_MIN_STACK_SIZE
	.align		4
.L_32:
        /*00c0*/ 	.byte	0x04, 0x12
        /*00c2*/ 	.short	(.L_34 - .L_33)
	.align		4
.L_33:
        /*00c4*/ 	.word	index@(_max_pool2d)
        /*00c8*/ 	.word	0x00000008


	//----- nvinfo : EIATTR_MIN_STACK_SIZE
	.align		4
.L_34:
        /*00cc*/ 	.byte	0x04, 0x12
        /*00ce*/ 	.short	(.L_36 - .L_35)
	.align		4
.L_35:
        /*00d0*/ 	.word	index@(_conv2d)
        /*00d4*/ 	.word	0x00000000


	//----- nvinfo : EIATTR_MIN_STACK_SIZE
	.align		4
.L_36:
        /*00d8*/ 	.byte	0x04, 0x12
        /*00da*/ 	.short	(.L_38 - .L_37)
	.align		4
.L_37:
        /*00dc*/ 	.word	index@(_batch_norm)
        /*00e0*/ 	.word	0x00000000


	//----- nvinfo : EIATTR_MIN_STACK_SIZE
	.align		4
.L_38:
        /*00e4*/ 	.byte	0x04, 0x12
        /*00e6*/ 	.short	(.L_40 - .L_39)
	.align		4
.L_39:
        /*00e8*/ 	.word	index@(_leaky_relu)
        /*00ec*/ 	.word	0x00000000
.L_40:


//--------------------- .nv.compat                --------------------------
	.section	.nv.compat,"",@"SHT_CUDA_COMPAT_INFO"
	.align	4
        /*0000*/ 	.byte	0x02, 0x09, 0x00, 0x00, 0x02, 0x02, 0x01, 0x00, 0x02, 0x05, 0x05, 0x00, 0x03, 0x07, 0x01, 0x01
        /*0010*/ 	.byte	0x02, 0x03, 0x00, 0x00, 0x02, 0x06, 0x01, 0x00, 0x04, 0x0b, 0x08, 0x00, 0x01, 0x00, 0x00, 0x00
        /*0020*/ 	.byte	0x00, 0x00, 0x00, 0x00


//--------------------- .nv.info._pad_fill        --------------------------
	.section	.nv.info._pad_fill,"",@"SHT_CUDA_INFO"
	.sectionflags	@""
	.align	4


	//----- nvinfo : EIATTR_CUDA_API_VERSION
	.align		4
        /*0000*/ 	.byte	0x04, 0x37
        /*0002*/ 	.short	(.L_42 - .L_41)
.L_41:
        /*0004*/ 	.word	0x00000082


	//----- nvinfo : EIATTR_KPARAM_INFO
	.align		4
.L_42:
        /*0008*/ 	.byte	0x04, 0x17
        /*000a*/ 	.short	(.L_44 - .L_43)
.L_43:
        /*000c*/ 	.word	0x00000000
        /*0010*/ 	.short	0x0002
        /*0012*/ 	.short	0x000c
        /*0014*/ 	.byte	0x00, 0xf0, 0x11, 0x00


	//----- nvinfo : EIATTR_KPARAM_INFO
	.align		4
.L_44:
        /*0018*/ 	.byte	0x04, 0x17
        /*001a*/ 	.short	(.L_46 - .L_45)
.L_45:
        /*001c*/ 	.word	0x00000000
        /*0020*/ 	.short	0x0001
        /*0022*/ 	.short	0x0008
        /*0024*/ 	.byte	0x00, 0xf0, 0x11, 0x00


	//----- nvinfo : EIATTR_KPARAM_INFO
	.align		4
.L_46:
        /*0028*/ 	.byte	0x04, 0x17
        /*002a*/ 	.short	(.L_48 - .L_47)
.L_47:
        /*002c*/ 	.word	0x00000000
        /*0030*/ 	.short	0x0000
        /*0032*/ 	.short	0x0000
        /*0034*/ 	.byte	0x00, 0xf5, 0x21, 0x00


	//----- nvinfo : EIATTR_SPARSE_MMA_MASK
	.align		4
.L_48:
        /*0038*/ 	.byte	0x03, 0x50
        /*003a*/ 	.short	0x0000


	//----- nvinfo : EIATTR_MAXREG_COUNT
	.align		4
        /*003c*/ 	.byte	0x03, 0x1b
        /*003e*/ 	.short	0x00ff


	//----- nvinfo : EIATTR_MERCURY_ISA_VERSION
	.align		4
        /*0040*/ 	.byte	0x03, 0x5f
        /*0042*/ 	.short	0x0101


	//----- nvinfo : EIATTR_VRC_CTA_INIT_COUNT
	.align		4
        /*0044*/ 	.byte	0x02, 0x4a
	.zero		1
	.zero		1


	//----- nvinfo : EIATTR_EXIT_INSTR_OFFSETS
	.align		4
        /*0048*/ 	.byte	0x04, 0x1c
        /*004a*/ 	.short	(.L_50 - .L_49)


	//   ....[0]....
.L_49:
        /*004c*/ 	.word	0x00000070


	//   ....[1]....
        /*0050*/ 	.word	0x00000120


	//----- nvinfo : EIATTR_CRS_STACK_SIZE
	.align		4
.L_50:
        /*0054*/ 	.byte	0x04, 0x1e
        /*0056*/ 	.short	(.L_52 - .L_51)
.L_51:
        /*0058*/ 	.word	0x00000000


	//----- nvinfo : EIATTR_CBANK_PARAM_SIZE
	.align		4
.L_52:
        /*005c*/ 	.byte	0x03, 0x19
        /*005e*/ 	.short	0x0010


	//----- nvinfo : EIATTR_PARAM_CBANK
	.align		4
        /*0060*/ 	.byte	0x04, 0x0a
        /*0062*/ 	.short	(.L_54 - .L_53)
	.align		4
.L_53:
        /*0064*/ 	.word	index@(.nv.constant0._pad_fill)
        /*0068*/ 	.short	0x0380
        /*006a*/ 	.short	0x0010


	//----- nvinfo : EIATTR_SW_WAR
	.align		4
.L_54:
        /*006c*/ 	.byte	0x04, 0x36
        /*006e*/ 	.short	(.L_56 - .L_55)
.L_55:
        /*0070*/ 	.word	0x00000008
.L_56:


//--------------------- .nv.info._pad             --------------------------
	.section	.nv.info._pad,"",@"SHT_CUDA_INFO"
	.sectionflags	@""
	.align	4


	//----- nvinfo : EIATTR_CUDA_API_VERSION
	.align		4
        /*0000*/ 	.byte	0x04, 0x37
        /*0002*/ 	.short	(.L_58 - .L_57)
.L_57:
        /*0004*/ 	.word	0x00000082


	//----- nvinfo : EIATTR_KPARAM_INFO
	.align		4
.L_58:
        /*0008*/ 	.byte	0x04, 0x17
        /*000a*/ 	.short	(.L_60 - .L_59)
.L_59:
        /*000c*/ 	.word	0x00000000
        /*0010*/ 	.short	0x000a
        /*0012*/ 	.short	0x0030
        /*0014*/ 	.byte	0x00, 0xf0, 0x11, 0x00


	//----- nvinfo : EIATTR_KPARAM_INFO
	.align		4
.L_60:
        /*0018*/ 	.byte	0x04, 0x17
        /*001a*/ 	.short	(.L_62 - .L_61)
.L_61:
        /*001c*/ 	.word	0x00000000
        /*0020*/ 	.short	0x0009
        /*0022*/ 	.short	0x002c
        /*0024*/ 	.byte	0x00, 0xf0, 0x11, 0x00


	//----- nvinfo : EIATTR_KPARAM_INFO
	.align		4
.L_62:
        /*0028*/ 	.byte	0x04, 0x17
        /*002a*/ 	.short	(.L_64 - .L_63)
.L_63:
        /*002c*/ 	.word	0x00000000
        /*0030*/ 	.short	0x0008
        /*0032*/ 	.short	0x0028
        /*0034*/ 	.byte	0x00, 0xf0, 0x11, 0x00


	//----- nvinfo : EIATTR_KPARAM_INFO
	.align		4
.L_64:
        /*0038*/ 	.byte	0x04, 0x17
        /*003a*/ 	.short	(.L_66 - .L_65)
.L_65:
        /*003c*/ 	.word	0x00000000
        /*0040*/ 	.short	0x0007
        /*0042*/ 	.short	0x0024
        /*0044*/ 	.byte	0x00, 0xf0, 0x11, 0x00


	//----- nvinfo : EIATTR_KPARAM_INFO
	.align		4
.L_66:
        /*0048*/ 	.byte	0x04, 0x17
        /*004a*/ 	.short	(.L_68 - .L_67)
.L_67:
        /*004c*/ 	.word	0x00000000
        /*0050*/ 	.short	0x0006
        /*0052*/ 	.short	0x0020
        /*0054*/ 	.byte	0x00, 0xf0, 0x11, 0x00


	//----- nvinfo : EIATTR_KPARAM_INFO
	.align		4
.L_68:
        /*0058*/ 	.byte	0x04, 0x17
        /*005a*/ 	.short	(.L_70 - .L_69)
.L_69:
        /*005c*/ 	.word	0x00000000
        /*0060*/ 	.short	0x0005
        /*0062*/ 	.short	0x001c
        /*0064*/ 	.byte	0x00, 0xf0, 0x11, 0x00


	//----- nvinfo : EIATTR_KPARAM_INFO
	.align		4
.L_70:
        /*0068*/ 	.byte	0x04, 0x17
        /*006a*/ 	.short	(.L_72 - .L_71)
.L_71:
        /*006c*/ 	.word	0x00000000
        /*0070*/ 	.short	0x0004
        /*0072*/ 	.short	0x0018
        /*0074*/ 	.byte	0x00, 0xf0, 0x11, 0x00


	//----- nvinfo : EIATTR_KPARAM_INFO
	.align		4
.L_72:
        /*0078*/ 	.byte	0x04, 0x17
        /*007a*/ 	.short	(.L_74 - .L_73)
.L_73:
        /*007c*/ 	.word	0x00000000
        /*0080*/ 	.short	0x0003
        /*0082*/ 	.short	0x0014
        /*0084*/ 	.byte	0x00, 0xf0, 0x11, 0x00


	//----- nvinfo : EIATTR_KPARAM_INFO
	.align		4
.L_74:
        /*0088*/ 	.byte	0x04, 0x17
        /*008a*/ 	.short	(.L_76 - .L_75)
.L_75:
        /*008c*/ 	.word	0x00000000
        /*0090*/ 	.short	0x0002
        /*0092*/ 	.short	0x0010
        /*0094*/ 	.byte	0x00, 0xf0, 0x11, 0x00


	//----- nvinfo : EIATTR_KPARAM_INFO
	.align		4
.L_76:
        /*0098*/ 	.byte	0x04, 0x17
        /*009a*/ 	.short	(.L_78 - .L_77)
.L_77:
        /*009c*/ 	.word	0x00000000
        /*00a0*/ 	.short	0x0001
        /*00a2*/ 	.short	0x0008
        /*00a4*/ 	.byte	0x00, 0xf5, 0x21, 0x00


	//----- nvinfo : EIATTR_KPARAM_INFO
	.align		4
.L_78:
        /*00a8*/ 	.byte	0x04, 0x17
        /*00aa*/ 	.short	(.L_80 - .L_79)
.L_79:
        /*00ac*/ 	.word	0x00000000
        /*00b0*/ 	.short	0x0000
        /*00b2*/ 	.short	0x0000
        /*00b4*/ 	.byte	0x00, 0xf5, 0x21, 0x00


	//----- nvinfo : EIATTR_SPARSE_MMA_MASK
	.align		4
.L_80:
        /*00b8*/ 	.byte	0x03, 0x50
        /*00ba*/ 	.short	0x0000


	//----- nvinfo : EIATTR_MAXREG_COUNT
	.align		4
        /*00bc*/ 	.byte	0x03, 0x1b
        /*00be*/ 	.short	0x00ff


	//----- nvinfo : EIATTR_MERCURY_ISA_VERSION
	.align		4
        /*00c0*/ 	.byte	0x03, 0x5f
        /*00c2*/ 	.short	0x0101


	//----- nvinfo : EIATTR_VRC_CTA_INIT_COUNT
	.align		4
        /*00c4*/ 	.byte	0x02, 0x4a
	.zero		1
	.zero		1


	//----- nvinfo : EIATTR_EXIT_INSTR_OFFSETS
	.align		4
        /*00c8*/ 	.byte	0x04, 0x1c
        /*00ca*/ 	.short	(.L_82 - .L_81)


	//   ....[0]....
.L_81:
        /*00cc*/ 	.word	0x00000030


	//   ....[1]....
        /*00d0*/ 	.word	0x00000060


	//   ....[2]....
        /*00d4*/ 	.word	0x00002010


	//   ....[3]....
        /*00d8*/ 	.word	0x00003880


	//   ....[4]....
        /*00dc*/ 	.word	0x000051f0


	//   ....[5]....
        /*00e0*/ 	.word	0x00006570


	//   ....[6]....
        /*00e4*/ 	.word	0x00007e50


	//   ....[7]....
        /*00e8*/ 	.word	0x00009140


	//   ....[8]....
        /*00ec*/ 	.word	0x0000a550


	//   ....[9]....
        /*00f0*/ 	.word	0x0000b3a0


	//   ....[10]....
        /*00f4*/ 	.word	0x0000cca0


	//   ....[11]....
        /*00f8*/ 	.word	0x0000df90


	//   ....[12]....
        /*00fc*/ 	.word	0x0000f3a0


	//   ....[13]....
        /*0100*/ 	.word	0x000101f0


	//   ....[14]....
        /*0104*/ 	.word	0x00011560


	//   ....[15]....
        /*0108*/ 	.word	0x000122e0


	//   ....[16]....
        /*010c*/ 	.word	0x00013170


	//   ....[17]....
        /*0110*/ 	.word	0x00013aa0


	//   ....[18]....
        /*0114*/ 	.word	0x00014530


	//   ....[19]....
        /*0118*/ 	.word	0x00014a70


	//   ....[20]....
        /*011c*/ 	.word	0x00014aa0


	//   ....[21]....
        /*0120*/ 	.word	0x00015080


	//----- nvinfo : EIATTR_CBANK_PARAM_SIZE
	.align		4
.L_82:
        /*0124*/ 	.byte	0x03, 0x19
        /*0126*/ 	.short	0x0034


	//----- nvinfo : EIATTR_PARAM_CBANK
	.align		4
        /*0128*/ 	.byte	0x04, 0x0a
        /*012a*/ 	.short	(.L_84 - .L_83)
	.align		4
.L_83:
        /*012c*/ 	.word	index@(.nv.constant0._pad)
        /*0130*/ 	.short	0x0380
        /*0132*/ 	.short	0x0034


	//----- nvinfo : EIATTR_SW_WAR
	.align		4
.L_84:
        /*0134*/ 	.byte	0x04, 0x36
        /*0136*/ 	.short	(.L_86 - .L_85)
.L_85:
        /*0138*/ 	.word	0x00000008
.L_86:


//--------------------- .nv.info._max_pool2d      --------------------------
	.section	.nv.info._max_pool2d,"",@"SHT_CUDA_INFO"
	.sectionflags	@""
	.align	4


	//----- nvinfo : EIATTR_CUDA_API_VERSION
	.align		4
        /*0000*/ 	.byte	0x04, 0x37
        /*0002*/ 	.short	(.L_88 - .L_87)
.L_87:
        /*0004*/ 	.word	0x00000082


	//----- nvinfo : EIATTR_KPARAM_INFO
	.align		4
.L_88:
        /*0008*/ 	.byte	0x04, 0x17
        /*000a*/ 	.short	(.L_90 - .L_89)
.L_89:
        /*000c*/ 	.word	0x00000000
        /*0010*/ 	.short	0x000a
        /*0012*/ 	.short	0x0034
        /*0014*/ 	.byte	0x00, 0xf0, 0x11, 0x00


	//----- nvinfo : EIATTR_KPARAM_INFO
	.align		4
.L_90:
        /*0018*/ 	.byte	0x04, 0x17
        /*001a*/ 	.short	(.L_92 - .L_91)
.L_91:
        /*001c*/ 	.word	0x00000000
        /*0020*/ 	.short	0x0009
        /*0022*/ 	.short	0x0030
        /*0024*/ 	.byte	0x00, 0xf0, 0x11, 0x00


	//----- nvinfo : EIATTR_KPARAM_INFO
	.align		4
.L_92:
        /*0028*/ 	.byte	0x04, 0x17
        /*002a*/ 	.short	(.L_94 - .L_93)
.L_93:
        /*002c*/ 	.word	0x00000000
        /*0030*/ 	.short	0x0008
        /*0032*/ 	.short	0x0028
        /*0034*/ 	.byte	0x00, 0xf5, 0x21, 0x00


	//----- nvinfo : EIATTR_KPARAM_INFO
	.align		4
.L_94:
        /*0038*/ 	.byte	0x04, 0x17
        /*003a*/ 	.short	(.L_96 - .L_95)
.L_95:
        /*003c*/ 	.word	0x00000000
        /*0040*/ 	.short	0x0007
        /*0042*/ 	.short	0x0024
        /*0044*/ 	.byte	0x00, 0xf0, 0x11, 0x00


	//----- nvinfo : EIATTR_KPARAM_INFO
	.align		4
.L_96:
        /*0048*/ 	.byte	0x04, 0x17
        /*004a*/ 	.short	(.L_98 - .L_97)
.L_97:
        /*004c*/ 	.word	0x00000000
        /*0050*/ 	.short	0x0006
        /*0052*/ 	.short	0x0020
        /*0054*/ 	.byte	0x00, 0xf0, 0x11, 0x00


	//----- nvinfo : EIATTR_KPARAM_INFO
	.align		4
.L_98:
        /*0058*/ 	.byte	0x04, 0x17
        /*005a*/ 	.short	(.L_100 - .L_99)
.L_99:
        /*005c*/ 	.word	0x00000000
        /*0060*/ 	.short	0x0005
        /*0062*/ 	.short	0x001c
        /*0064*/ 	.byte	0x00, 0xf0, 0x11, 0x00


	//----- nvinfo : EIATTR_KPARAM_INFO
	.align		4
.L_100:
        /*0068*/ 	.byte	0x04, 0x17
        /*006a*/ 	.short	(.L_102 - .L_101)
.L_101:
        /*006c*/ 	.word	0x00000000
        /*0070*/ 	.short	0x0004
        /*0072*/ 	.short	0x0018
        /*0074*/ 	.byte	0x00, 0xf0, 0x11, 0x00


	//----- nvinfo : EIATTR_KPARAM_INFO
	.align		4
.L_102:
        /*0078*/ 	.byte	0x04, 0x17
        /*007a*/ 	.short	(.L_104 - .L_103)
.L_103:
        /*007c*/ 	.word	0x00000000
        /*0080*/ 	.short	0x0003
        /*0082*/ 	.short	0x0014
        /*0084*/ 	.byte	0x00, 0xf0, 0x11, 0x00


	//----- nvinfo : EIATTR_KPARAM_INFO
	.align		4
.L_104:
        /*0088*/ 	.byte	0x04, 0x17
        /*008a*/ 	.short	(.L_106 - .L_105)
.L_105:
        /*008c*/ 	.word	0x00000000
        /*0090*/ 	.short	0x0002
        /*0092*/ 	.short	0x0010
        /*0094*/ 	.byte	0x00, 0xf0, 0x11, 0x00


	//----- nvinfo : EIATTR_KPARAM_INFO
	.align		4
.L_106:
        /*0098*/ 	.byte	0x04, 0x17
        /*009a*/ 	.short	(.L_108 - .L_107)
.L_107:
        /*009c*/ 	.word	0x00000000
        /*00a0*/ 	.short	0x0001
        /*00a2*/ 	.short	0x0008
        /*00a4*/ 	.byte	0x00, 0xf5, 0x21, 0x00


	//----- nvinfo : EIATTR_KPARAM_INFO
	.align		4
.L_108:
        /*00a8*/ 	.byte	0x04, 0x17
        /*00aa*/ 	.short	(.L_110 - .L_109)
.L_109:
        /*00ac*/ 	.word	0x00000000
        /*00b0*/ 	.short	0x0000
        /*00b2*/ 	.short	0x0000
        /*00b4*/ 	.byte	0x00, 0xf0, 0x11, 0x00


	//----- nvinfo : EIATTR_SPARSE_MMA_MASK
	.align		4
.L_110:
        /*00b8*/ 	.byte	0x03, 0x50
        /*00ba*/ 	.short	0x0000


	//----- nvinfo : EIATTR_MAXREG_COUNT
	.align		4
        /*00bc*/ 	.byte	0x03, 0x1b
        /*00be*/ 	.short	0x00ff


	//----- nvinfo : EIATTR_EXTERNS
	.align		4
        /*00c0*/ 	.byte	0x04, 0x0f
        /*00c2*/ 	.short	(.L_112 - .L_111)


	//   ....[0]....
	.align		4
.L_111:
        /*00c4*/ 	.word	index@(vprintf)


	//----- nvinfo : EIATTR_MERCURY_ISA_VERSION
	.align		4
.L_112:
        /*00c8*/ 	.byte	0x03, 0x5f
        /*00ca*/ 	.short	0x0101


	//----- nvinfo : EIATTR_VRC_CTA_INIT_COUNT
	.align		4
        /*00cc*/ 	.byte	0x02, 0x4a
	.zero		1
	.zero		1


	//----- nvinfo : EIATTR_SYSCALL_OFFSETS
	.align		4
        /*00d0*/ 	.byte	0x04, 0x46
        /*00d2*/ 	.short	(.L_114 - .L_113)


	//   ....[0]....
.L_113:
        /*00d4*/ 	.word	0x000000f0


	//----- nvinfo : EIATTR_EXIT_INSTR_OFFSETS
	.align		4
.L_114:
        /*00d8*/ 	.byte	0x04, 0x1c
        /*00da*/ 	.short	(.L_116 - .L_115)


	//   ....[0]....
.L_115:
        /*00dc*/ 	.word	0x00000120


	//   ....[1]....
        /*00e0*/ 	.word	0x00000150


	//   ....[2]....
        /*00e4*/ 	.word	0x00001070


	//   ....[3]....
        /*00e8*/ 	.word	0x000013d0


	//   ....[4]....
        /*00ec*/ 	.word	0x00001950


	//   ....[5]....
        /*00f0*/ 	.word	0x00001ee0


	//----- nvinfo : EIATTR_CRS_STACK_SIZE
	.align		4
.L_116:
        /*00f4*/ 	.byte	0x04, 0x1e
        /*00f6*/ 	.short	(.L_118 - .L_117)
.L_117:
        /*00f8*/ 	.word	0x00000000


	//----- nvinfo : EIATTR_CBANK_PARAM_SIZE
	.align		4
.L_118:
        /*00fc*/ 	.byte	0x03, 0x19
        /*00fe*/ 	.short	0x0038


	//----- nvinfo : EIATTR_PARAM_CBANK
	.align		4
        /*0100*/ 	.byte	0x04, 0x0a
        /*0102*/ 	.short	(.L_120 - .L_119)
	.align		4
.L_119:
        /*0104*/ 	.word	index@(.nv.constant0._max_pool2d)
        /*0108*/ 	.short	0x0380
        /*010a*/ 	.short	0x0038


	//----- nvinfo : EIATTR_SW_WAR
	.align		4
.L_120:
        /*010c*/ 	.byte	0x04, 0x36
        /*010e*/ 	.short	(.L_122 - .L_121)
.L_121:
        /*0110*/ 	.word	0x00000008
.L_122:


//--------------------- .nv.info._conv2d          --------------------------
	.section	.nv.info._conv2d,"",@"SHT_CUDA_INFO"
	.sectionflags	@""
	.align	4


	//----- nvinfo : EIATTR_CUDA_API_VERSION
	.align		4
        /*0000*/ 	.byte	0x04, 0x37
        /*0002*/ 	.short	(.L_124 - .L_123)
.L_123:
        /*0004*/ 	.word	0x00000082


	//----- nvinfo : EIATTR_KPARAM_INFO
	.align		4
.L_124:
        /*0008*/ 	.byte	0x04, 0x17
        /*000a*/ 	.short	(.L_126 - .L_125)
.L_125:
        /*000c*/ 	.word	0x00000000
        /*0010*/ 	.short	0x000d
        /*0012*/ 	.short	0x0048
        /*0014*/ 	.byte	0x00, 0xf5, 0x21, 0x00


	//----- nvinfo : EIATTR_KPARAM_INFO
	.align		4
.L_126:
        /*0018*/ 	.byte	0x04, 0x17
        /*001a*/ 	.short	(.L_128 - .L_127)
.L_127:
        /*001c*/ 	.word	0x00000000
        /*0020*/ 	.short	0x000c
        /*0022*/ 	.short	0x0044
        /*0024*/ 	.byte	0x00, 0xf0, 0x11, 0x00


	//----- nvinfo : EIATTR_KPARAM_INFO
	.align		4
.L_128:
        /*0028*/ 	.byte	0x04, 0x17
        /*002a*/ 	.short	(.L_130 - .L_129)
.L_129:
        /*002c*/ 	.word	0x00000000
        /*0030*/ 	.short	0x000b
        /*0032*/ 	.short	0x0040
        /*0034*/ 	.byte	0x00, 0xf0, 0x11, 0x00


	//----- nvinfo : EIATTR_KPARAM_INFO
	.align		4
.L_130:
        /*0038*/ 	.byte	0x04, 0x17
        /*003a*/ 	.short	(.L_132 - .L_131)
.L_131:
        /*003c*/ 	.word	0x00000000
        /*0040*/ 	.short	0x000a
        /*0042*/ 	.short	0x003c
        /*0044*/ 	.byte	0x00, 0xf0, 0x11, 0x00


	//----- nvinfo : EIATTR_KPARAM_INFO
	.align		4
.L_132:
        /*0048*/ 	.byte	0x04, 0x17
        /*004a*/ 	.short	(.L_134 - .L_133)
.L_133:
        /*004c*/ 	.word	0x00000000
        /*0050*/ 	.short	0x0009
        /*0052*/ 	.short	0x0038
        /*0054*/ 	.byte	0x00, 0xf0, 0x11, 0x00


	//----- nvinfo : EIATTR_KPARAM_INFO
	.align		4
.L_134:
        /*0058*/ 	.byte	0x04, 0x17
        /*005a*/ 	.short	(.L_136 - .L_135)
.L_135:
        /*005c*/ 	.word	0x00000000
        /*0060*/ 	.short	0x0008
        /*0062*/ 	.short	0x0034
        /*0064*/ 	.byte	0x00, 0xf0, 0x11, 0x00


	//----- nvinfo : EIATTR_KPARAM_INFO
	.align		4
.L_136:
        /*0068*/ 	.byte	0x04, 0x17
        /*006a*/ 	.short	(.L_138 - .L_137)
.L_137:
        /*006c*/ 	.word	0x00000000
        /*0070*/ 	.short	0x0007
        /*0072*/ 	.short	0x0030
        /*0074*/ 	.byte	0x00, 0xf0, 0x11, 0x00


	//----- nvinfo : EIATTR_KPARAM_INFO
	.align		4
.L_138:
        /*0078*/ 	.byte	0x04, 0x17
        /*007a*/ 	.short	(.L_140 - .L_139)
.L_139:
        /*007c*/ 	.word	0x00000000
        /*0080*/ 	.short	0x0006
        /*0082*/ 	.short	0x0028
        /*0084*/ 	.byte	0x00, 0xf5, 0x21, 0x00


	//----- nvinfo : EIATTR_KPARAM_INFO
	.align		4
.L_140:
        /*0088*/ 	.byte	0x04, 0x17
        /*008a*/ 	.short	(.L_142 - .L_141)
.L_141:
        /*008c*/ 	.word	0x00000000
        /*0090*/ 	.short	0x0005
        /*0092*/ 	.short	0x0020
        /*0094*/ 	.byte	0x00, 0xf5, 0x21, 0x00


	//----- nvinfo : EIATTR_KPARAM_INFO
	.align		4
.L_142:
        /*0098*/ 	.byte	0x04, 0x17
        /*009a*/ 	.short	(.L_144 - .L_143)
.L_143:
        /*009c*/ 	.word	0x00000000
        /*00a0*/ 	.short	0x0004
        /*00a2*/ 	.short	0x0018
        /*00a4*/ 	.byte	0x00, 0xf0, 0x11, 0x00


	//----- nvinfo : EIATTR_KPARAM_INFO
	.align		4
.L_144:
        /*00a8*/ 	.byte	0x04, 0x17
        /*00aa*/ 	.short	(.L_146 - .L_145)
.L_145:
        /*00ac*/ 	.word	0x00000000
        /*00b0*/ 	.short	0x0003
        /*00b2*/ 	.short	0x0014
        /*00b4*/ 	.byte	0x00, 0xf0, 0x11, 0x00


	//----- nvinfo : EIATTR_KPARAM_INFO
	.align		4
.L_146:
        /*00b8*/ 	.byte	0x04, 0x17
        /*00ba*/ 	.short	(.L_148 - .L_147)
.L_147:
        /*00bc*/ 	.word	0x00000000
        /*00c0*/ 	.short	0x0002
        /*00c2*/ 	.short	0x0010
        /*00c4*/ 	.byte	0x00, 0xf0, 0x11, 0x00


	//----- nvinfo : EIATTR_KPARAM_INFO
	.align		4
.L_148:
        /*00c8*/ 	.byte	0x04, 0x17
        /*00ca*/ 	.short	(.L_150 - .L_149)
.L_149:
        /*00cc*/ 	.word	0x00000000
        /*00d0*/ 	.short	0x0001
        /*00d2*/ 	.short	0x0008
        /*00d4*/ 	.byte	0x00, 0xf5, 0x21, 0x00


	//----- nvinfo : EIATTR_KPARAM_INFO
	.align		4
.L_150:
        /*00d8*/ 	.byte	0x04, 0x17
        /*00da*/ 	.short	(.L_152 - .L_151)
.L_151:
        /*00dc*/ 	.word	0x00000000
        /*00e0*/ 	.short	0x0000
        /*00e2*/ 	.short	0x0000
        /*00e4*/ 	.byte	0x00, 0xf0, 0x11, 0x00


	//----- nvinfo : EIATTR_SPARSE_MMA_MASK
	.align		4
.L_152:
        /*00e8*/ 	.byte	0x03, 0x50
        /*00ea*/ 	.short	0x0000


	//----- nvinfo : EIATTR_MAXREG_COUNT
	.align		4
        /*00ec*/ 	.byte	0x03, 0x1b
        /*00ee*/ 	.short	0x00ff


	//----- nvinfo : EIATTR_MERCURY_ISA_VERSION
	.align		4
        /*00f0*/ 	.byte	0x03, 0x5f
        /*00f2*/ 	.short	0x0101


	//----- nvinfo : EIATTR_VRC_CTA_INIT_COUNT
	.align		4
        /*00f4*/ 	.byte	0x02, 0x4a
	.zero		1
	.zero		1


	//----- nvinfo : EIATTR_EXIT_INSTR_OFFSETS
	.align		4
        /*00f8*/ 	.byte	0x04, 0x1c
        /*00fa*/ 	.short	(.L_154 - .L_153)


	//   ....[0]....
.L_153:
        /*00fc*/ 	.word	0x00000030


	//   ....[1]....
        /*0100*/ 	.word	0x00000070


	//   ....[2]....
        /*0104*/ 	.word	0x00001650


	//   ....[3]....
        /*0108*/ 	.word	0x00002460


	//   ....[4]....
        /*010c*/ 	.word	0x00002750


	//   ....[5]....
        /*0110*/ 	.word	0x00002ce0


	//   ....[6]....
        /*0114*/ 	.word	0x00002fd0


	//   ....[7]....
        /*0118*/ 	.word	0x00003560


	//   ....[8]....
        /*011c*/ 	.word	0x00003980


	//   ....[9]....
        /*0120*/ 	.word	0x000042b0


	//----- nvinfo : EIATTR_CBANK_PARAM_SIZE
	.align		4
.L_154:
        /*0124*/ 	.byte	0x03, 0x19
        /*0126*/ 	.short	0x0050


	//----- nvinfo : EIATTR_PARAM_CBANK
	.align		4
        /*0128*/ 	.byte	0x04, 0x0a
        /*012a*/ 	.short	(.L_156 - .L_155)
	.align		4
.L_155:
        /*012c*/ 	.word	index@(.nv.constant0._conv2d)
        /*0130*/ 	.short	0x0380
        /*0132*/ 	.short	0x0050


	//----- nvinfo : EIATTR_SW_WAR
	.align		4
.L_156:
        /*0134*/ 	.byte	0x04, 0x36
        /*0136*/ 	.short	(.L_158 - .L_157)
.L_157:
        /*0138*/ 	.word	0x00000008
.L_158:


//--------------------- .nv.info._batch_norm      --------------------------
	.section	.nv.info._batch_norm,"",@"SHT_CUDA_INFO"
	.sectionflags	@""
	.align	4


	//----- nvinfo : EIATTR_CUDA_API_VERSION
	.align		4
        /*0000*/ 	.byte	0x04, 0x37
        /*0002*/ 	.short	(.L_160 - .L_159)
.L_159:
        /*0004*/ 	.word	0x00000082


	//----- nvinfo : EIATTR_KPARAM_INFO
	.align		4
.L_160:
        /*0008*/ 	.byte	0x04, 0x17
        /*000a*/ 	.short	(.L_162 - .L_161)
.L_161:
        /*000c*/ 	.word	0x00000000
        /*0010*/ 	.short	0x0009
        /*0012*/ 	.short	0x0038
        /*0014*/ 	.byte	0x00, 0xf5, 0x21, 0x00


	//----- nvinfo : EIATTR_KPARAM_INFO
	.align		4
.L_162:
        /*0018*/ 	.byte	0x04, 0x17
        /*001a*/ 	.short	(.L_164 - .L_163)
.L_163:
        /*001c*/ 	.word	0x00000000
        /*0020*/ 	.short	0x0008
        /*0022*/ 	.short	0x0030
        /*0024*/ 	.byte	0x00, 0xf5, 0x21, 0x00


	//----- nvinfo : EIATTR_KPARAM_INFO
	.align		4
.L_164:
        /*0028*/ 	.byte	0x04, 0x17
        /*002a*/ 	.short	(.L_166 - .L_165)
.L_165:
        /*002c*/ 	.word	0x00000000
        /*0030*/ 	.short	0x0007
        /*0032*/ 	.short	0x0028
        /*0034*/ 	.byte	0x00, 0xf5, 0x21, 0x00


	//----- nvinfo : EIATTR_KPARAM_INFO
	.align		4
.L_166:
        /*0038*/ 	.byte	0x04, 0x17
        /*003a*/ 	.short	(.L_168 - .L_167)
.L_167:
        /*003c*/ 	.word	0x00000000
        /*0040*/ 	.short	0x0006
        /*0042*/ 	.short	0x0020
        /*0044*/ 	.byte	0x00, 0xf5, 0x21, 0x00


	//----- nvinfo : EIATTR_KPARAM_INFO
	.align		4
.L_168:
        /*0048*/ 	.byte	0x04, 0x17
        /*004a*/ 	.short	(.L_170 - .L_169)
.L_169:
        /*004c*/ 	.word	0x00000000
        /*0050*/ 	.short	0x0005
        /*0052*/ 	.short	0x001c
        /*0054*/ 	.byte	0x00, 0xf0, 0x11, 0x00


	//----- nvinfo : EIATTR_KPARAM_INFO
	.align		4
.L_170:
        /*0058*/ 	.byte	0x04, 0x17
        /*005a*/ 	.short	(.L_172 - .L_171)
.L_171:
        /*005c*/ 	.word	0x00000000
        /*0060*/ 	.short	0x0004
        /*0062*/ 	.short	0x0018
        /*0064*/ 	.byte	0x00, 0xf0, 0x11, 0x00


	//----- nvinfo : EIATTR_KPARAM_INFO
	.align		4
.L_172:
        /*0068*/ 	.byte	0x04, 0x17
        /*006a*/ 	.short	(.L_174 - .L_173)
.L_173:
        /*006c*/ 	.word	0x00000000
        /*0070*/ 	.short	0x0003
        /*0072*/ 	.short	0x0014
        /*0074*/ 	.byte	0x00, 0xf0, 0x11, 0x00


	//----- nvinfo : EIATTR_KPARAM_INFO
	.align		4
.L_174:
        /*0078*/ 	.byte	0x04, 0x17
        /*007a*/ 	.short	(.L_176 - .L_175)
.L_175:
        /*007c*/ 	.word	0x00000000
        /*0080*/ 	.short	0x0002
        /*0082*/ 	.short	0x0010
        /*0084*/ 	.byte	0x00, 0xf0, 0x11, 0x00


	//----- nvinfo : EIATTR_KPARAM_INFO
	.align		4
.L_176:
        /*0088*/ 	.byte	0x04, 0x17
        /*008a*/ 	.short	(.L_178 - .L_177)
.L_177:
        /*008c*/ 	.word	0x00000000
        /*0090*/ 	.short	0x0001
        /*0092*/ 	.short	0x0008
        /*0094*/ 	.byte	0x00, 0xf5, 0x21, 0x00


	//----- nvinfo : EIATTR_KPARAM_INFO
	.align		4
.L_178:
        /*0098*/ 	.byte	0x04, 0x17
        /*009a*/ 	.short	(.L_180 - .L_179)
.L_179:
        /*009c*/ 	.word	0x00000000
        /*00a0*/ 	.short	0x0000
        /*00a2*/ 	.short	0x0000
        /*00a4*/ 	.byte	0x00, 0xf5, 0x21, 0x00


	//----- nvinfo : EIATTR_SPARSE_MMA_MASK
	.align		4
.L_180:
        /*00a8*/ 	.byte	0x03, 0x50
        /*00aa*/ 	.short	0x0000


	//----- nvinfo : EIATTR_MAXREG_COUNT
	.align		4
        /*00ac*/ 	.byte	0x03, 0x1b
        /*00ae*/ 	.short	0x00ff


	//----- nvinfo : EIATTR_MERCURY_ISA_VERSION
	.align		4
        /*00b0*/ 	.byte	0x03, 0x5f
        /*00b2*/ 	.short	0x0101


	//----- nvinfo : EIATTR_VRC_CTA_INIT_COUNT
	.align		4
        /*00b4*/ 	.byte	0x02, 0x4a
	.zero		1
	.zero		1


	//----- nvinfo : EIATTR_EXIT_INSTR_OFFSETS
	.align		4
        /*00b8*/ 	.byte	0x04, 0x1c
        /*00ba*/ 	.short	(.L_182 - .L_181)


	//   ....[0]....
.L_181:
        /*00bc*/ 	.word	0x00000390


	//----- nvinfo : EIATTR_CRS_STACK_SIZE
	.align		4
.L_182:
        /*00c0*/ 	.byte	0x04, 0x1e
        /*00c2*/ 	.short	(.L_184 - .L_183)
.L_183:
        /*00c4*/ 	.word	0x00000000


	//----- nvinfo : EIATTR_CBANK_PARAM_SIZE
	.align		4
.L_184:
        /*00c8*/ 	.byte	0x03, 0x19
        /*00ca*/ 	.short	0x0040


	//----- nvinfo : EIATTR_PARAM_CBANK
	.align		4
        /*00cc*/ 	.byte	0x04, 0x0a
        /*00ce*/ 	.short	(.L_186 - .L_185)
	.align		4
.L_185:
        /*00d0*/ 	.word	index@(.nv.constant0._batch_norm)
        /*00d4*/ 	.short	0x0380
        /*00d6*/ 	.short	0x0040


	//----- nvinfo : EIATTR_SW_WAR
	.align		4
.L_186:
        /*00d8*/ 	.byte	0x04, 0x36
        /*00da*/ 	.short	(.L_188 - .L_187)
.L_187:
        /*00dc*/ 	.word	0x00000008
.L_188:


//--------------------- .nv.info._leaky_relu      --------------------------
	.section	.nv.info._leaky_relu,"",@"SHT_CUDA_INFO"
	.sectionflags	@""
	.align	4


	//----- nvinfo : EIATTR_CUDA_API_VERSION
	.align		4
        /*0000*/ 	.byte	0x04, 0x37
        /*0002*/ 	.short	(.L_190 - .L_189)
.L_189:
        /*0004*/ 	.word	0x00000082


	//----- nvinfo : EIATTR_KPARAM_INFO
	.align		4
.L_190:
        /*0008*/ 	.byte	0x04, 0x17
        /*000a*/ 	.short	(.L_192 - .L_191)
.L_191:
        /*000c*/ 	.word	0x00000000
        /*0010*/ 	.short	0x0004
        /*0012*/ 	.short	0x0018
        /*0014*/ 	.byte	0x00, 0xf0, 0x11, 0x00


	//----- nvinfo : EIATTR_KPARAM_INFO
	.align		4
.L_192:
        /*0018*/ 	.byte	0x04, 0x17
        /*001a*/ 	.short	(.L_194 - .L_193)
.L_193:
        /*001c*/ 	.word	0x00000000
        /*0020*/ 	.short	0x0003
        /*0022*/ 	.short	0x0014
        /*0024*/ 	.byte	0x00, 0xf0, 0x11, 0x00


	//----- nvinfo : EIATTR_KPARAM_INFO
	.align		4
.L_194:
        /*0028*/ 	.byte	0x04, 0x17
        /*002a*/ 	.short	(.L_196 - .L_195)
.L_195:
        /*002c*/ 	.word	0x00000000
        /*0030*/ 	.short	0x0002
        /*0032*/ 	.short	0x0010
        /*0034*/ 	.byte	0x00, 0xf0, 0x11, 0x00


	//----- nvinfo : EIATTR_KPARAM_INFO
	.align		4
.L_196:
        /*0038*/ 	.byte	0x04, 0x17
        /*003a*/ 	.short	(.L_198 - .L_197)
.L_197:
        /*003c*/ 	.word	0x00000000
        /*0040*/ 	.short	0x0001
        /*0042*/ 	.short	0x0008
        /*0044*/ 	.byte	0x00, 0xf5, 0x21, 0x00


	//----- nvinfo : EIATTR_KPARAM_INFO
	.align		4
.L_198:
        /*0048*/ 	.byte	0x04, 0x17
        /*004a*/ 	.short	(.L_200 - .L_199)
.L_199:
        /*004c*/ 	.word	0x00000000
        /*0050*/ 	.short	0x0000
        /*0052*/ 	.short	0x0000
        /*0054*/ 	.byte	0x00, 0xf5, 0x21, 0x00


	//----- nvinfo : EIATTR_SPARSE_MMA_MASK
	.align		4
.L_200:
        /*0058*/ 	.byte	0x03, 0x50
        /*005a*/ 	.short	0x0000


	//----- nvinfo : EIATTR_MAXREG_COUNT
	.align		4
        /*005c*/ 	.byte	0x03, 0x1b
        /*005e*/ 	.short	0x00ff


	//----- nvinfo : EIATTR_MERCURY_ISA_VERSION
	.align		4
        /*0060*/ 	.byte	0x03, 0x5f
        /*0062*/ 	.short	0x0101


	//----- nvinfo : EIATTR_VRC_CTA_INIT_COUNT
	.align		4
        /*0064*/ 	.byte	0x02, 0x4a
	.zero		1
	.zero		1


	//----- nvinfo : EIATTR_EXIT_INSTR_OFFSETS
	.align		4
        /*0068*/ 	.byte	0x04, 0x1c
        /*006a*/ 	.short	(.L_202 - .L_201)


	//   ....[0]....
.L_201:
        /*006c*/ 	.word	0x000000c0


	//----- nvinfo : EIATTR_CBANK_PARAM_SIZE
	.align		4
.L_202:
        /*0070*/ 	.byte	0x03, 0x19
        /*0072*/ 	.short	0x001c


	//----- nvinfo : EIATTR_PARAM_CBANK
	.align		4
        /*0074*/ 	.byte	0x04, 0x0a
        /*0076*/ 	.short	(.L_204 - .L_203)
	.align		4
.L_203:
        /*0078*/ 	.word	index@(.nv.constant0._leaky_relu)
        /*007c*/ 	.short	0x0380
        /*007e*/ 	.short	0x001c


	//----- nvinfo : EIATTR_SW_WAR
	.align		4
.L_204:
        /*0080*/ 	.byte	0x04, 0x36
        /*0082*/ 	.short	(.L_206 - .L_205)
.L_205:
        /*0084*/ 	.word	0x00000008
.L_206:


//--------------------- .nv.callgraph             --------------------------
	.section	.nv.callgraph,"",@"SHT_CUDA_CALLGRAPH"
	.align	4
	.sectionentsize	8
	.align		4
        /*0000*/ 	.word	0x00000000
	.align		4
        /*0004*/ 	.word	0xffffffff
	.align		4
        /*0008*/ 	.word	index@(_max_pool2d)
	.align		4
        /*000c*/ 	.word	index@(vprintf)
	.align		4
        /*0010*/ 	.word	0x00000000
	.align		4
        /*0014*/ 	.word	0xfffffffe
	.align		4
        /*0018*/ 	.word	0x00000000
	.align		4
        /*001c*/ 	.word	0xfffffffd
	.align		4
        /*0020*/ 	.word	0x00000000
	.align		4
        /*0024*/ 	.word	0xfffffffc


//--------------------- .nv.constant4             --------------------------
	.section	.nv.constant4,"a",@progbits
	.align	8
	.align		8
.nv.constant4:
        /*0000*/ 	.dword	$str
	.align		8
        /*0008*/ 	.dword	vprintf


//--------------------- .text._pad_fill           --------------------------
	.section	.text._pad_fill,"ax",@progbits
	.align	128
        .global         _pad_fill
        .type           _pad_fill,@function
        .size           _pad_fill,(.L_x_436 - _pad_fill)
        .other          _pad_fill,@"STO_CUDA_ENTRY STV_DEFAULT"
_pad_fill:
.text._pad_fill:
[----:B------:R-:W-:Y:S01]  /*0000*/  LDC R1, c[0x0][0x37c] ;  /* 0x0000df00ff017b82 */ /* 0x000fe20000000800 */
[----:B------:R-:W0:Y:S07]  /*0010*/  S2R R0, SR_TID.X ;  /* 0x0000000000007919 */ /* 0x000e2e0000002100 */
[----:B------:R-:W0:Y:S01]  /*0020*/  S2UR UR4, SR_CTAID.X ;  /* 0x00000000000479c3 */ /* 0x000e220000002500 */
[----:B------:R-:W1:Y:S07]  /*0030*/  LDCU UR5, c[0x0][0x388] ;  /* 0x00007100ff0577ac */ /* 0x000e6e0008000800 */
[----:B------:R-:W0:Y:S02]  /*0040*/  LDC R7, c[0x0][0x360] ;  /* 0x0000d800ff077b82 */ /* 0x000e240000000800 */
[----:B0-----:R-:W-:-:S05]  /*0050*/  IMAD R0, R7, UR4, R0 ;  /* 0x0000000407007c24 */ /* 0x001fca000f8e0200 */
[----:B-1----:R-:W-:-:S13]  /*0060*/  ISETP.GE.AND P0, PT, R0, UR5, PT ;  /* 0x0000000500007c0c */ /* 0x002fda000bf06270 */
[----:B------:R-:W-:Y:S05]  /*0070*/  @P0 EXIT ;  /* 0x000000000000094d */ /* 0x000fea0003800000 */
[----:B------:R-:W0:Y:S01]  /*0080*/  LDC R9, c[0x0][0x38c] ;  /* 0x0000e300ff097b82 */ /* 0x000e220000000800 */
[----:B------:R-:W1:Y:S01]  /*0090*/  LDCU UR4, c[0x0][0x370] ;  /* 0x00006e00ff0477ac */ /* 0x000e620008000800 */
[----:B------:R-:W2:Y:S06]  /*00a0*/  LDCU.64 UR6, c[0x0][0x358] ;  /* 0x00006b00ff0677ac */ /* 0x000eac0008000a00 */
[----:B------:R-:W3:Y:S01]  /*00b0*/  LDC.64 R4, c[0x0][0x380] ;  /* 0x0000e000ff047b82 */ /* 0x000ee20000000a00 */
[----:B-1----:R-:W-:-:S07]  /*00c0*/  IMAD R7, R7, UR4, RZ ;  /* 0x0000000407077c24 */ /* 0x002fce000f8e02ff */
.L_x_0:
[----:B---3--:R-:W-:Y:S01]  /*00d0*/  IMAD.WIDE R2, R0, 0x4, R4 ;  /* 0x0000000400027825 */ /* 0x008fe200078e0204 */
[----:B------:R-:W-:-:S04]  /*00e0*/  IADD3 R0, PT, PT, R7, R0, RZ ;  /* 0x0000000007007210 */ /* 0x000fc80007ffe0ff */
[----:B0-2---:R1:W-:Y:S01]  /*00f0*/  STG.E desc[UR6][R2.64], R9 ;  /* 0x0000000902007986 */ /* 0x0053e2000c101906 */
[----:B------:R-:W-:-:S13]  /*0100*/  ISETP.GE.AND P0, PT, R0, UR5, PT ;  /* 0x0000000500007c0c */ /* 0x000fda000bf06270 */
[----:B-1----:R-:W-:Y:S05]  /*0110*/  @!P0 BRA `(.L_x_0) ;  /* 0xfffffffc00ec8947 */ /* 0x002fea000383ffff */
[----:B------:R-:W-:Y:S05]  /*0120*/  EXIT ;  /* 0x000000000000794d */ /* 0x000fea0003800000 */
.L_x_1:
[----:B------:R-:W-:-:S00]  /*0130*/  BRA `(.L_x_1) ;  /* 0xfffffffc00fc7947 */ /* 0x000fc0000383ffff */
[----:B------:R-:W-:-:S00]  /*0140*/  NOP ;  /* 0x0000000000007918 */ /* 0x000fc00000000000 */
        /* <DEDUP_REMOVED lines=11> */
.L_x_436:


//--------------------- .text._pad                --------------------------
	.section	.text._pad,"ax",@progbits
	.align	128
        .global         _pad
        .type           _pad,@function
        .size           _pad,(.L_x_437 - _pad)
        .other          _pad,@"STO_CUDA_ENTRY STV_DEFAULT"
_pad:
.text._pad:
[----:B------:R-:W-:Y:S08]  /*0000*/  LDC R1, c[0x0][0x37c] ;  /* 0x0000df00ff017b82 */ /* 0x000ff00000000800 */
[----:B------:R-:W0:Y:S02]  /*0010*/  LDC R0, c[0x0][0x390] ;  /* 0x0000e400ff007b82 */ /* 0x000e240000000800 */
[----:B0-----:R-:W-:-:S13]  /*0020*/  ISETP.GE.AND P0, PT, R0, 0x1, PT ;  /* 0x000000010000780c */ /* 0x001fda0003f06270 */
[----:B------:R-:W-:Y:S05]  /*0030*/  @!P0 EXIT ;  /* 0x000000000000894d */ /* 0x000fea0003800000 */
[----:B------:R-:W0:Y:S02]  /*0040*/  LDC R0, c[0x0][0x394] ;  /* 0x0000e500ff007b82 */ /* 0x000e240000000800 */
[----:B0-----:R-:W-:-:S13]  /*0050*/  ISETP.GE.AND P0, PT, R0, 0x1, PT ;  /* 0x000000010000780c */ /* 0x001fda0003f06270 */
[----:B------:R-:W-:Y:S05]  /*0060*/  @!P0 EXIT ;  /* 0x000000000000894d */ /* 0x000fea0003800000 */
[----:B------:R-:W0:Y:S01]  /*0070*/  LDC.64 R2, c[0x0][0x398] ;  /* 0x0000e600ff027b82 */ /* 0x000e220000000a00 */
[----:B------:R-:W1:Y:S01]  /*0080*/  LDCU.64 UR4, c[0x0][0x388] ;  /* 0x00007100ff0477ac */ /* 0x000e620008000a00 */
[----:B------:R-:W2:Y:S06]  /*0090*/  LDCU.64 UR8, c[0x0][0x358] ;  /* 0x00006b00ff0877ac */ /* 0x000eac0008000a00 */
[----:B------:R-:W3:Y:S08]  /*00a0*/  LDC.64 R18, c[0x0][0x3a0] ;  /* 0x0000e800ff127b82 */ /* 0x000ef00000000a00 */
[----:B------:R-:W4:Y:S01]  /*00b0*/  LDC.64 R26, c[0x0][0x3a8] ;  /* 0x0000ea00ff1a7b82 */ /* 0x000f220000000a00 */
[----:B-1----:R-:W-:-:S02]  /*00c0*/  IMAD.U32 R30, RZ, RZ, UR4 ;  /* 0x00000004ff1e7e24 */ /* 0x002fc4000f8e00ff */
[----:B------:R-:W-:Y:S01]  /*00d0*/  IMAD.U32 R31, RZ, RZ, UR5 ;  /* 0x00000005ff1f7e24 */ /* 0x000fe2000f8e00ff */
[----:B0-----:R-:W-:Y:S02]  /*00e0*/  ISETP.GE.AND P0, PT, R2, 0x1, PT ;  /* 0x000000010200780c */ /* 0x001fe40003f06270 */
[----:B---3--:R-:W-:-:S05]  /*00f0*/  IADD3 R3, PT, PT, R19, R18, R3 ;  /* 0x0000001213037210 */ /* 0x008fca0007ffe003 */
[C---:B----4-:R-:W-:Y:S02]  /*0100*/  IMAD R25, R3.reuse, R26, RZ ;  /* 0x0000001a03197224 */ /* 0x050fe400078e02ff */
[----:B------:R-:W-:-:S04]  /*0110*/  IMAD R27, R3, R27, RZ ;  /* 0x0000001b031b7224 */ /* 0x000fc800078e02ff */
[----:B--2---:R-:W-:Y:S05]  /*0120*/  @!P0 BRA `(.L_x_2) ;  /* 0x0000013800648947 */ /* 0x004fea0003800000 */
[----:B------:R-:W0:Y:S01]  /*0130*/  LDC.64 R16, c[0x0][0x380] ;  /* 0x0000e000ff107b82 */ /* 0x000e220000000a00 */
[----:B------:R-:W-:-:S13]  /*0140*/  ISETP.GE.AND P0, PT, R18, 0x1, PT ;  /* 0x000000011200780c */ /* 0x000fda0003f06270 */
[----:B------:R-:W-:Y:S05]  /*0150*/  @!P0 BRA `(.L_x_3) ;  /* 0x000000b000988947 */ /* 0x000fea0003800000 */
[----:B------:R-:W-:-:S13]  /*0160*/  ISETP.GE.AND P0, PT, R19, 0x1, PT ;  /* 0x000000011300780c */ /* 0x000fda0003f06270 */
[----:B------:R-:W-:Y:S05]  /*0170*/  @!P0 BRA `(.L_x_4) ;  /* 0x0000006400048947 */ /* 0x000fea0003800000 */
[----:B------:R-:W-:-:S13]  /*0180*/  ISETP.GE.AND P0, PT, R25, 0x1, PT ;  /* 0x000000011900780c */ /* 0x000fda0003f06270 */
[----:B------:R-:W-:Y:S05]  /*0190*/  @!P0 BRA `(.L_x_5) ;  /* 0x0000003400c08947 */ /* 0x000fea0003800000 */
[----:B------:R-:W-:Y:S01]  /*01a0*/  ISETP.GE.AND P0, PT, R27, 0x1, PT ;  /* 0x000000011b00780c */ /* 0x000fe20003f06270 */
[----:B------:R-:W-:Y:S02]  /*01b0*/  VIADD R0, R18, 0xffffffff ;  /* 0xffffffff12007836 */ /* 0x000fe40000000000 */
[----:B------:R-:W-:Y:S02]  /*01c0*/  VIADD R3, R2, 0xffffffff ;  /* 0xffffffff02037836 */ /* 0x000fe40000000000 */
[----:B------:R-:W-:-:S08]  /*01d0*/  VIADD R4, R19, 0xffffffff ;  /* 0xffffffff13047836 */ /* 0x000fd00000000000 */
[----:B------:R-:W-:Y:S05]  /*01e0*/  @!P0 BRA `(.L_x_6) ;  /* 0x0000001c00908947 */ /* 0x000fea0003800000 */
[C---:B------:R-:W-:Y:S01]  /*01f0*/  LOP3.LUT R11, R18.reuse, 0xf, RZ, 0xc0, !PT ;  /* 0x0000000f120b7812 */ /* 0x040fe200078ec0ff */
[----:B------:R-:W-:Y:S01]  /*0200*/  VIADD R12, R25, 0xffffffff ;  /* 0xffffffff190c7836 */ /* 0x000fe20000000000 */
[----:B------:R-:W-:Y:S01]  /*0210*/  LOP3.LUT R10, R18, 0x7, RZ, 0xc0, !PT ;  /* 0x00000007120a7812 */ /* 0x000fe200078ec0ff */
[----:B------:R-:W-:Y:S01]  /*0220*/  VIADD R13, R27, 0xffffffff ;  /* 0xffffffff1b0d7836 */ /* 0x000fe20000000000 */
[----:B------:R-:W-:Y:S01]  /*0230*/  LOP3.LUT R9, R2, 0xf, RZ, 0xc0, !PT ;  /* 0x0000000f02097812 */ /* 0x000fe200078ec0ff */
[----:B------:R-:W-:Y:S01]  /*0240*/  VIADD R5, R11, 0xffffffff ;  /* 0xffffffff0b057836 */ /* 0x000fe20000000000 */
[----:B------:R-:W-:Y:S01]  /*0250*/  ISETP.GE.U32.AND P2, PT, R12, 0xf, PT ;  /* 0x0000000f0c00780c */ /* 0x000fe20003f46070 */
[----:B------:R-:W-:Y:S01]  /*0260*/  UMOV UR4, URZ ;  /* 0x000000ff00047c82 */ /* 0x000fe20008000000 */
[----:B------:R-:W-:Y:S01]  /*0270*/  ISETP.GE.U32.AND P1, PT, R13, 0xf, PT ;  /* 0x0000000f0d00780c */ /* 0x000fe20003f26070 */
[----:B------:R-:W-:Y:S01]  /*0280*/  VIADD R6, R9, 0xffffffff ;  /* 0xffffffff09067836 */ /* 0x000fe20000000000 */
[----:B------:R-:W-:-:S02]  /*0290*/  LOP3.LUT R8, R19, 0xf, RZ, 0xc0, !PT ;  /* 0x0000000f13087812 */ /* 0x000fc400078ec0ff */
[----:B------:R-:W-:Y:S02]  /*02a0*/  LOP3.LUT R7, R19, 0x7, RZ, 0xc0, !PT ;  /* 0x0000000713077812 */ /* 0x000fe400078ec0ff */
[----:B------:R-:W-:Y:S01]  /*02b0*/  ISETP.GE.U32.AND P0, PT, R5, 0x7, PT ;  /* 0x000000070500780c */ /* 0x000fe20003f06070 */
[----:B------:R-:W-:Y:S01]  /*02c0*/  VIADD R14, R8, 0xffffffff ;  /* 0xffffffff080e7836 */ /* 0x000fe20000000000 */
[----:B------:R-:W-:Y:S01]  /*02d0*/  P2R R5, PR, RZ, 0x4 ;  /* 0x00000004ff057803 */ /* 0x000fe20000000000 */
[----:B------:R-:W-:Y:S01]  /*02e0*/  VIADD R15, R7, 0xffffffff ;  /* 0xffffffff070f7836 */ /* 0x000fe20000000000 */
[----:B------:R-:W-:Y:S01]  /*02f0*/  P2R R5, PR, RZ, 0x2 ;  /* 0x00000002ff057803 */ /* 0x000fe20000000000 */
[----:B------:R-:W-:Y:S01]  /*0300*/  VIADD R5, R10, 0xffffffff ;  /* 0xffffffff0a057836 */ /* 0x000fe20000000000 */
[----:B------:R-:W-:Y:S02]  /*0310*/  ISETP.GE.U32.AND P2, PT, R6, 0x7, PT ;  /* 0x000000070600780c */ /* 0x000fe40003f46070 */
[----:B------:R-:W-:-:S02]  /*0320*/  ISETP.GE.U32.AND P3, PT, R14, 0x7, PT ;  /* 0x000000070e00780c */ /* 0x000fc40003f66070 */
[----:B------:R-:W-:Y:S02]  /*0330*/  ISETP.GE.U32.AND P1, PT, R5, 0x3, PT ;  /* 0x000000030500780c */ /* 0x000fe40003f26070 */
[C---:B------:R-:W-:Y:S02]  /*0340*/  LOP3.LUT R23, R25.reuse, 0x7ffffff0, RZ, 0xc0, !PT ;  /* 0x7ffffff019177812 */ /* 0x040fe400078ec0ff */
[----:B------:R-:W-:Y:S02]  /*0350*/  LOP3.LUT R28, R25, 0x3, RZ, 0xc0, !PT ;  /* 0x00000003191c7812 */ /* 0x000fe400078ec0ff */
[----:B------:R-:W-:Y:S02]  /*0360*/  ISETP.GE.U32.AND P4, PT, R15, 0x3, PT ;  /* 0x000000030f00780c */ /* 0x000fe40003f86070 */
[C---:B------:R-:W-:Y:S02]  /*0370*/  LOP3.LUT R6, R2.reuse, 0x7, RZ, 0xc0, !PT ;  /* 0x0000000702067812 */ /* 0x040fe400078ec0ff */
[----:B------:R-:W-:-:S02]  /*0380*/  LOP3.LUT R5, R2, 0x3, RZ, 0xc0, !PT ;  /* 0x0000000302057812 */ /* 0x000fc400078ec0ff */
[----:B------:R-:W-:Y:S02]  /*0390*/  LOP3.LUT R14, R2, 0x7ffffff0, RZ, 0xc0, !PT ;  /* 0x7ffffff0020e7812 */ /* 0x000fe400078ec0ff */
[C---:B------:R-:W-:Y:S02]  /*03a0*/  LOP3.LUT R26, R27.reuse, 0x7, RZ, 0xc0, !PT ;  /* 0x000000071b1a7812 */ /* 0x040fe400078ec0ff */
[----:B------:R-:W-:Y:S02]  /*03b0*/  LOP3.LUT R25, R27, 0x7ffffff0, RZ, 0xc0, !PT ;  /* 0x7ffffff01b197812 */ /* 0x000fe400078ec0ff */
[C---:B------:R-:W-:Y:S02]  /*03c0*/  LOP3.LUT R2, R18.reuse, 0x7ffffff0, RZ, 0xc0, !PT ;  /* 0x7ffffff012027812 */ /* 0x040fe400078ec0ff */
[----:B------:R-:W-:Y:S02]  /*03d0*/  LOP3.LUT R22, R18, 0x3, RZ, 0xc0, !PT ;  /* 0x0000000312167812 */ /* 0x000fe400078ec0ff */
[----:B------:R-:W-:-:S02]  /*03e0*/  LOP3.LUT R15, R19, 0x7ffffff0, RZ, 0xc0, !PT ;  /* 0x7ffffff0130f7812 */ /* 0x000fc400078ec0ff */
[----:B------:R-:W-:Y:S02]  /*03f0*/  LOP3.LUT R24, R19, 0x3, RZ, 0xc0, !PT ;  /* 0x0000000313187812 */ /* 0x000fe400078ec0ff */
[----:B------:R-:W-:-:S07]  /*0400*/  LOP3.LUT R27, R27, 0x3, RZ, 0xc0, !PT ;  /* 0x000000031b1b7812 */ /* 0x000fce00078ec0ff */
.L_x_33:
[----:B------:R-:W-:-:S05]  /*0410*/  UMOV UR5, URZ ;  /* 0x000000ff00057c82 */ /* 0x000fca0008000000 */
.L_x_32:
[----:B-1----:R-:W1:Y:S01]  /*0420*/  LDCU UR6, c[0x0][0x394] ;  /* 0x00007280ff0677ac */ /* 0x002e620008000800 */
[----:B------:R-:W-:Y:S01]  /*0430*/  ISETP.GE.U32.AND P5, PT, R12, 0xf, PT ;  /* 0x0000000f0c00780c */ /* 0x000fe20003fa6070 */
[----:B------:R-:W-:Y:S01]  /*0440*/  IMAD.MOV.U32 R21, RZ, RZ, RZ ;  /* 0x000000ffff157224 */ /* 0x000fe200078e00ff */
[----:B------:R-:W-:-:S04]  /*0450*/  UIADD3 UR5, UPT, UPT, UR5, 0x1, URZ ;  /* 0x0000000105057890 */ /* 0x000fc8000fffe0ff */
[----:B-1----:R-:W-:-:S07]  /*0460*/  UISETP.NE.AND UP0, UPT, UR5, UR6, UPT ;  /* 0x000000060500728c */ /* 0x002fce000bf05270 */
[----:B0-234-:R-:W-:Y:S05]  /*0470*/  @!P5 BRA `(.L_x_7) ;  /* 0x000000000070d947 */ /* 0x01dfea0003800000 */
[----:B------:R-:W1:Y:S01]  /*0480*/  LDC R29, c[0x0][0x3b0] ;  /* 0x0000ec00ff1d7b82 */ /* 0x000e620000000800 */
[----:B------:R-:W-:Y:S01]  /*0490*/  IADD3 R21, P5, PT, R30, 0x20, RZ ;  /* 0x000000201e157810 */ /* 0x000fe20007fbe0ff */
[----:B------:R-:W-:-:S04]  /*04a0*/  IMAD.MOV R20, RZ, RZ, -R23 ;  /* 0x000000ffff147224 */ /* 0x000fc800078e0a17 */
[----:B------:R-:W-:-:S08]  /*04b0*/  IMAD.X R32, RZ, RZ, R31, P5 ;  /* 0x000000ffff207224 */ /* 0x000fd000028e061f */
.L_x_8:
[----:B--2---:R-:W-:Y:S02]  /*04c0*/  IMAD.MOV.U32 R18, RZ, RZ, R21 ;  /* 0x000000ffff127224 */ /* 0x004fe400078e0015 */
[----:B------:R-:W-:Y:S02]  /*04d0*/  IMAD.MOV.U32 R19, RZ, RZ, R32 ;  /* 0x000000ffff137224 */ /* 0x000fe400078e0020 */
[----:B------:R-:W-:Y:S01]  /*04e0*/  VIADD R20, R20, 0x10 ;  /* 0x0000001014147836 */ /* 0x000fe20000000000 */
[----:B------:R-:W-:Y:S02]  /*04f0*/  IADD3 R21, P5, PT, R18, 0x40, RZ ;  /* 0x0000004012157810 */ /* 0x000fe40007fbe0ff */
[----:B-1----:R2:W-:Y:S03]  /*0500*/  STG.E desc[UR8][R18.64+-0x20], R29 ;  /* 0xffffe01d12007986 */ /* 0x0025e6000c101908 */
[----:B------:R-:W-:Y:S01]  /*0510*/  IMAD.X R32, RZ, RZ, R19, P5 ;  /* 0x000000ffff207224 */ /* 0x000fe200028e0613 */
[----:B------:R-:W-:Y:S01]  /*0520*/  ISETP.NE.AND P5, PT, R20, RZ, PT ;  /* 0x000000ff1400720c */ /* 0x000fe20003fa5270 */
[----:B------:R2:W-:Y:S04]  /*0530*/  STG.E desc[UR8][R18.64+-0x1c], R29 ;  /* 0xffffe41d12007986 */ /* 0x0005e8000c101908 */
        /* <DEDUP_REMOVED lines=13> */
[----:B------:R2:W-:Y:S01]  /*0610*/  STG.E desc[UR8][R18.64+0x1c], R29 ;  /* 0x00001c1d12007986 */ /* 0x0005e2000c101908 */
[----:B------:R-:W-:Y:S05]  /*0620*/  @P5 BRA `(.L_x_8) ;  /* 0xfffffffc00a45947 */ /* 0x000fea000383ffff */
[----:B------:R-:W-:-:S07]  /*0630*/  IMAD.MOV.U32 R21, RZ, RZ, R23 ;  /* 0x000000ffff157224 */ /* 0x000fce00078e0017 */
.L_x_7:
[----:B------:R-:W1:Y:S01]  /*0640*/  LDCU UR6, c[0x0][0x39c] ;  /* 0x00007380ff0677ac */ /* 0x000e620008000800 */
[----:B------:R-:W1:Y:S01]  /*0650*/  LDCU.64 UR10, c[0x0][0x3a0] ;  /* 0x00007400ff0a77ac */ /* 0x000e620008000a00 */
[----:B------:R-:W3:Y:S01]  /*0660*/  LDCU UR7, c[0x0][0x3a8] ;  /* 0x00007500ff0777ac */ /* 0x000ee20008000800 */
[----:B-1----:R-:W-:-:S04]  /*0670*/  UIADD3 UR6, UPT, UPT, UR11, UR10, UR6 ;  /* 0x0000000a0b067290 */ /* 0x002fc8000fffe006 */
[----:B---3--:R-:W-:-:S04]  /*0680*/  UIMAD UR6, UR6, UR7, URZ ;  /* 0x00000007060672a4 */ /* 0x008fc8000f8e02ff */
[----:B------:R-:W-:-:S04]  /*0690*/  ULOP3.LUT UR7, UR6, 0xf, URZ, 0xc0, !UPT ;  /* 0x0000000f06077892 */ /* 0x000fc8000f8ec0ff */
[----:B------:R-:W-:-:S09]  /*06a0*/  UISETP.NE.AND UP1, UPT, UR7, URZ, UPT ;  /* 0x000000ff0700728c */ /* 0x000fd2000bf25270 */
[----:B------:R-:W-:Y:S05]  /*06b0*/  BRA.U !UP1, `(.L_x_9) ;  /* 0x0000000109947547 */ /* 0x000fea000b800000 */
[----:B------:R-:W-:Y:S02]  /*06c0*/  ULOP3.LUT UR10, UR6, 0x7, URZ, 0xc0, !UPT ;  /* 0x00000007060a7892 */ /* 0x000fe4000f8ec0ff */
[----:B------:R-:W-:Y:S02]  /*06d0*/  UIADD3 UR6, UPT, UPT, UR7, -0x1, URZ ;  /* 0xffffffff07067890 */ /* 0x000fe4000fffe0ff */
[----:B------:R-:W-:Y:S02]  /*06e0*/  UISETP.NE.AND UP2, UPT, UR10, URZ, UPT ;  /* 0x000000ff0a00728c */ /* 0x000fe4000bf45270 */
[----:B------:R-:W-:-:S09]  /*06f0*/  UISETP.GE.U32.AND UP1, UPT, UR6, 0x7, UPT ;  /* 0x000000070600788c */ /* 0x000fd2000bf26070 */
[----:B------:R-:W-:Y:S05]  /*0700*/  BRA.U !UP1, `(.L_x_10) ;  /* 0x00000001092c7547 */ /* 0x000fea000b800000 */
[----:B--2---:R-:W1:Y:S01]  /*0710*/  LDC R29, c[0x0][0x3b0] ;  /* 0x0000ec00ff1d7b82 */ /* 0x004e620000000800 */
[----:B------:R-:W-:-:S04]  /*0720*/  IMAD.WIDE.U32 R18, R21, 0x4, R30 ;  /* 0x0000000415127825 */ /* 0x000fc800078e001e */
[----:B------:R-:W-:Y:S01]  /*0730*/  VIADD R21, R21, 0x8 ;  /* 0x0000000815157836 */ /* 0x000fe20000000000 */
[----:B-1----:R1:W-:Y:S04]  /*0740*/  STG.E desc[UR8][R18.64], R29 ;  /* 0x0000001d12007986 */ /* 0x0023e8000c101908 */
[----:B------:R1:W-:Y:S04]  /*0750*/  STG.E desc[UR8][R18.64+0x4], R29 ;  /* 0x0000041d12007986 */ /* 0x0003e8000c101908 */
[----:B------:R1:W-:Y:S04]  /*0760*/  STG.E desc[UR8][R18.64+0x8], R29 ;  /* 0x0000081d12007986 */ /* 0x0003e8000c101908 */
[----:B------:R1:W-:Y:S04]  /*0770*/  STG.E desc[UR8][R18.64+0xc], R29 ;  /* 0x00000c1d12007986 */ /* 0x0003e8000c101908 */
[----:B------:R1:W-:Y:S04]  /*0780*/  STG.E desc[UR8][R18.64+0x10], R29 ;  /* 0x0000101d12007986 */ /* 0x0003e8000c101908 */
[----:B------:R1:W-:Y:S04]  /*0790*/  STG.E desc[UR8][R18.64+0x14], R29 ;  /* 0x0000141d12007986 */ /* 0x0003e8000c101908 */
[----:B------:R1:W-:Y:S04]  /*07a0*/  STG.E desc[UR8][R18.64+0x18], R29 ;  /* 0x0000181d12007986 */ /* 0x0003e8000c101908 */
[----:B------:R1:W-:Y:S02]  /*07b0*/  STG.E desc[UR8][R18.64+0x1c], R29 ;  /* 0x00001c1d12007986 */ /* 0x0003e4000c101908 */
.L_x_10:
[----:B------:R-:W-:Y:S05]  /*07c0*/  BRA.U !UP2, `(.L_x_9) ;  /* 0x000000010a507547 */ /* 0x000fea000b800000 */
[----:B------:R-:W-:-:S04]  /*07d0*/  UIADD3 UR6, UPT, UPT, UR10, -0x1, URZ ;  /* 0xffffffff0a067890 */ /* 0x000fc8000fffe0ff */
[----:B------:R-:W-:-:S09]  /*07e0*/  UISETP.GE.U32.AND UP1, UPT, UR6, 0x3, UPT ;  /* 0x000000030600788c */ /* 0x000fd2000bf26070 */
[----:B------:R-:W-:Y:S05]  /*07f0*/  BRA.U !UP1, `(.L_x_11) ;  /* 0x00000001091c7547 */ /* 0x000fea000b800000 */
[----:B-12---:R-:W1:Y:S01]  /*0800*/  LDC R29, c[0x0][0x3b0] ;  /* 0x0000ec00ff1d7b82 */ /* 0x006e620000000800 */
[----:B------:R-:W-:-:S04]  /*0810*/  IMAD.WIDE.U32 R18, R21, 0x4, R30 ;  /* 0x0000000415127825 */ /* 0x000fc800078e001e */
[----:B------:R-:W-:Y:S01]  /*0820*/  VIADD R21, R21, 0x4 ;  /* 0x0000000415157836 */ /* 0x000fe20000000000 */
[----:B-1----:R3:W-:Y:S04]  /*0830*/  STG.E desc[UR8][R18.64], R29 ;  /* 0x0000001d12007986 */ /* 0x0027e8000c101908 */
[----:B------:R3:W-:Y:S04]  /*0840*/  STG.E desc[UR8][R18.64+0x4], R29 ;  /* 0x0000041d12007986 */ /* 0x0007e8000c101908 */
[----:B------:R3:W-:Y:S04]  /*0850*/  STG.E desc[UR8][R18.64+0x8], R29 ;  /* 0x0000081d12007986 */ /* 0x0007e8000c101908 */
[----:B------:R3:W-:Y:S02]  /*0860*/  STG.E desc[UR8][R18.64+0xc], R29 ;  /* 0x00000c1d12007986 */ /* 0x0007e4000c101908 */
.L_x_11:
[----:B------:R-:W-:-:S13]  /*0870*/  ISETP.NE.AND P5, PT, R28, RZ, PT ;  /* 0x000000ff1c00720c */ /* 0x000fda0003fa5270 */
[----:B------:R-:W-:Y:S05]  /*0880*/  @!P5 BRA `(.L_x_9) ;  /* 0x000000000020d947 */ /* 0x000fea0003800000 */
[----:B-123--:R-:W1:Y:S01]  /*0890*/  LDC R29, c[0x0][0x3b0] ;  /* 0x0000ec00ff1d7b82 */ /* 0x00ee620000000800 */
[----:B------:R-:W-:Y:S01]  /*08a0*/  ISETP.NE.AND P5, PT, R28, 0x1, PT ;  /* 0x000000011c00780c */ /* 0x000fe20003fa5270 */
[----:B------:R-:W-:-:S05]  /*08b0*/  IMAD.WIDE.U32 R18, R21, 0x4, R30 ;  /* 0x0000000415127825 */ /* 0x000fca00078e001e */
[----:B-1----:R4:W-:Y:S07]  /*08c0*/  STG.E desc[UR8][R18.64], R29 ;  /* 0x0000001d12007986 */ /* 0x0029ee000c101908 */
[----:B------:R-:W-:Y:S05]  /*08d0*/  @!P5 BRA `(.L_x_9) ;  /* 0x00000000000cd947 */ /* 0x000fea0003800000 */
[----:B------:R-:W-:Y:S01]  /*08e0*/  ISETP.NE.AND P5, PT, R28, 0x2, PT ;  /* 0x000000021c00780c */ /* 0x000fe20003fa5270 */
[----:B------:R1:W-:-:S12]  /*08f0*/  STG.E desc[UR8][R18.64+0x4], R29 ;  /* 0x0000041d12007986 */ /* 0x0003d8000c101908 */
[----:B------:R1:W-:Y:S02]  /*0900*/  @P5 STG.E desc[UR8][R18.64+0x8], R29 ;  /* 0x0000081d12005986 */ /* 0x0003e4000c101908 */
.L_x_9:
[----:B------:R-:W-:-:S05]  /*0910*/  UMOV UR6, URZ ;  /* 0x000000ff00067c82 */ /* 0x000fca0008000000 */
.L_x_26:
[----:B------:R-:W5:Y:S01]  /*0920*/  LDCU UR7, c[0x0][0x398] ;  /* 0x00007300ff0777ac */ /* 0x000f620008000800 */
[----:B------:R-:W-:Y:S01]  /*0930*/  ISETP.GE.U32.AND P5, PT, R0, 0xf, PT ;  /* 0x0000000f0000780c */ /* 0x000fe20003fa6070 */
[----:B------:R-:W-:-:S04]  /*0940*/  UIADD3 UR6, UPT, UPT, UR6, 0x1, URZ ;  /* 0x0000000106067890 */ /* 0x000fc8000fffe0ff */
[----:B-----5:R-:W-:-:S08]  /*0950*/  UISETP.NE.AND UP1, UPT, UR6, UR7, UPT ;  /* 0x000000070600728c */ /* 0x020fd0000bf25270 */
[----:B0-----:R-:W-:Y:S05]  /*0960*/  @!P5 BRA `(.L_x_12) ;  /* 0x000000000064d947 */ /* 0x001fea0003800000 */
[----:B------:R-:W0:Y:S01]  /*0970*/  LDC R21, c[0x0][0x3b0] ;  /* 0x0000ec00ff157b82 */ /* 0x000e220000000800 */
[----:B------:R-:W-:-:S05]  /*0980*/  UMOV UR7, URZ ;  /* 0x000000ff00077c82 */ /* 0x000fca0008000000 */
.L_x_13:
[----:B-1234-:R-:W-:Y:S01]  /*0990*/  IADD3 R18, P5, PT, R30, 0x40, RZ ;  /* 0x000000401e127810 */ /* 0x01efe20007fbe0ff */
[----:B------:R-:W-:Y:S01]  /*09a0*/  UIADD3 UR7, UPT, UPT, UR7, 0x10, URZ ;  /* 0x0000001007077890 */ /* 0x000fe2000fffe0ff */
[----:B0-----:R-:W-:Y:S03]  /*09b0*/  STG.E desc[UR8][R30.64], R21 ;  /* 0x000000151e007986 */ /* 0x001fe6000c101908 */
[----:B------:R-:W-:Y:S01]  /*09c0*/  IMAD.X R19, RZ, RZ, R31, P5 ;  /* 0x000000ffff137224 */ /* 0x000fe200028e061f */
[----:B------:R-:W-:Y:S01]  /*09d0*/  STG.E desc[UR8][R30.64+0x4], R21 ;  /* 0x000004151e007986 */ /* 0x000fe2000c101908 */
[----:B------:R-:W-:-:S03]  /*09e0*/  ISETP.NE.AND P5, PT, R2, UR7, PT ;  /* 0x0000000702007c0c */ /* 0x000fc6000bfa5270 */
[----:B------:R-:W-:Y:S04]  /*09f0*/  STG.E desc[UR8][R30.64+0x8], R21 ;  /* 0x000008151e007986 */ /* 0x000fe8000c101908 */
        /* <DEDUP_REMOVED lines=12> */
[----:B------:R0:W-:Y:S02]  /*0ac0*/  STG.E desc[UR8][R30.64+0x3c], R21 ;  /* 0x00003c151e007986 */ /* 0x0001e4000c101908 */
[----:B0-----:R-:W-:-:S02]  /*0ad0*/  IMAD.MOV.U32 R30, RZ, RZ, R18 ;  /* 0x000000ffff1e7224 */ /* 0x001fc400078e0012 */
[----:B------:R-:W-:Y:S01]  /*0ae0*/  IMAD.MOV.U32 R31, RZ, RZ, R19 ;  /* 0x000000ffff1f7224 */ /* 0x000fe200078e0013 */
[----:B------:R-:W-:Y:S06]  /*0af0*/  @P5 BRA `(.L_x_13) ;  /* 0xfffffffc00a45947 */ /* 0x000fec000383ffff */
.L_x_12:
[----:B------:R-:W-:-:S13]  /*0b00*/  ISETP.NE.AND P5, PT, R11, RZ, PT ;  /* 0x000000ff0b00720c */ /* 0x000fda0003fa5270 */
[----:B------:R-:W-:Y:S05]  /*0b10*/  @!P5 BRA `(.L_x_14) ;  /* 0x0000000000b4d947 */ /* 0x000fea0003800000 */
[----:B------:R-:W-:Y:S05]  /*0b20*/  @!P0 BRA `(.L_x_15) ;  /* 0x0000000000348947 */ /* 0x000fea0003800000 */
[----:B-1234-:R-:W1:Y:S01]  /*0b30*/  LDC R19, c[0x0][0x3b0] ;  /* 0x0000ec00ff137b82 */ /* 0x01ee620000000800 */
[----:B------:R-:W-:-:S05]  /*0b40*/  IADD3 R18, P5, PT, R30, 0x20, RZ ;  /* 0x000000201e127810 */ /* 0x000fca0007fbe0ff */
[----:B------:R-:W-:Y:S01]  /*0b50*/  IMAD.X R21, RZ, RZ, R31, P5 ;  /* 0x000000ffff157224 */ /* 0x000fe200028e061f */
[----:B-1----:R-:W-:Y:S04]  /*0b60*/  STG.E desc[UR8][R30.64], R19 ;  /* 0x000000131e007986 */ /* 0x002fe8000c101908 */
[----:B------:R-:W-:Y:S04]  /*0b70*/  STG.E desc[UR8][R30.64+0x4], R19 ;  /* 0x000004131e007986 */ /* 0x000fe8000c101908 */
[----:B------:R-:W-:Y:S04]  /*0b80*/  STG.E desc[UR8][R30.64+0x8], R19 ;  /* 0x000008131e007986 */ /* 0x000fe8000c101908 */
[----:B------:R-:W-:Y:S04]  /*0b90*/  STG.E desc[UR8][R30.64+0xc], R19 ;  /* 0x00000c131e007986 */ /* 0x000fe8000c101908 */
[----:B------:R-:W-:Y:S04]  /*0ba0*/  STG.E desc[UR8][R30.64+0x10], R19 ;  /* 0x000010131e007986 */ /* 0x000fe8000c101908 */
[----:B------:R-:W-:Y:S04]  /*0bb0*/  STG.E desc[UR8][R30.64+0x14], R19 ;  /* 0x000014131e007986 */ /* 0x000fe8000c101908 */
[----:B------:R-:W-:Y:S04]  /*0bc0*/  STG.E desc[UR8][R30.64+0x18], R19 ;  /* 0x000018131e007986 */ /* 0x000fe8000c101908 */
[----:B------:R1:W-:Y:S02]  /*0bd0*/  STG.E desc[UR8][R30.64+0x1c], R19 ;  /* 0x00001c131e007986 */ /* 0x0003e4000c101908 */
[----:B-1----:R-:W-:Y:S01]  /*0be0*/  IMAD.MOV.U32 R30, RZ, RZ, R18 ;  /* 0x000000ffff1e7224 */ /* 0x002fe200078e0012 */
[----:B------:R-:W-:-:S07]  /*0bf0*/  MOV R31, R21 ;  /* 0x00000015001f7202 */ /* 0x000fce0000000f00 */
.L_x_15:
[----:B------:R-:W-:-:S13]  /*0c00*/  ISETP.NE.AND P5, PT, R10, RZ, PT ;  /* 0x000000ff0a00720c */ /* 0x000fda0003fa5270 */
[----:B------:R-:W-:Y:S05]  /*0c10*/  @!P5 BRA `(.L_x_14) ;  /* 0x000000000074d947 */ /* 0x000fea0003800000 */
[----:B-1234-:R-:W-:Y:S02]  /*0c20*/  IMAD.MOV.U32 R18, RZ, RZ, R30 ;  /* 0x000000ffff127224 */ /* 0x01efe400078e001e */
[----:B------:R-:W-:Y:S01]  /*0c30*/  IMAD.MOV.U32 R19, RZ, RZ, R31 ;  /* 0x000000ffff137224 */ /* 0x000fe200078e001f */
[----:B------:R-:W-:Y:S06]  /*0c40*/  @!P1 BRA `(.L_x_16) ;  /* 0x0000000000249947 */ /* 0x000fec0003800000 */
[----:B------:R-:W1:Y:S01]  /*0c50*/  LDC R21, c[0x0][0x3b0] ;  /* 0x0000ec00ff157b82 */ /* 0x000e620000000800 */
[----:B------:R-:W-:-:S05]  /*0c60*/  IADD3 R18, P5, PT, R30, 0x10, RZ ;  /* 0x000000101e127810 */ /* 0x000fca0007fbe0ff */
[----:B------:R-:W-:Y:S01]  /*0c70*/  IMAD.X R19, RZ, RZ, R31, P5 ;  /* 0x000000ffff137224 */ /* 0x000fe200028e061f */
[----:B-1----:R-:W-:Y:S04]  /*0c80*/  STG.E desc[UR8][R30.64], R21 ;  /* 0x000000151e007986 */ /* 0x002fe8000c101908 */
[----:B------:R-:W-:Y:S04]  /*0c90*/  STG.E desc[UR8][R30.64+0x4], R21 ;  /* 0x000004151e007986 */ /* 0x000fe8000c101908 */
[----:B------:R-:W-:Y:S04]  /*0ca0*/  STG.E desc[UR8][R30.64+0x8], R21 ;  /* 0x000008151e007986 */ /* 0x000fe8000c101908 */
[----:B------:R1:W-:Y:S02]  /*0cb0*/  STG.E desc[UR8][R30.64+0xc], R21 ;  /* 0x00000c151e007986 */ /* 0x0003e4000c101908 */
[----:B-1----:R-:W-:-:S02]  /*0cc0*/  IMAD.MOV.U32 R30, RZ, RZ, R18 ;  /* 0x000000ffff1e7224 */ /* 0x002fc400078e0012 */
[----:B------:R-:W-:-:S07]  /*0cd0*/  IMAD.MOV.U32 R31, RZ, RZ, R19 ;  /* 0x000000ffff1f7224 */ /* 0x000fce00078e0013 */
.L_x_16:
[----:B------:R-:W-:-:S13]  /*0ce0*/  ISETP.NE.AND P5, PT, R22, RZ, PT ;  /* 0x000000ff1600720c */ /* 0x000fda0003fa5270 */
[----:B------:R-:W-:Y:S05]  /*0cf0*/  @!P5 BRA `(.L_x_14) ;  /* 0x00000000003cd947 */ /* 0x000fea0003800000 */
[----:B------:R-:W1:Y:S01]  /*0d00*/  LDC R29, c[0x0][0x3b0] ;  /* 0x0000ec00ff1d7b82 */ /* 0x000e620000000800 */
[----:B------:R-:W-:-:S05]  /*0d10*/  IADD3 R30, P5, PT, R18, 0x4, RZ ;  /* 0x00000004121e7810 */ /* 0x000fca0007fbe0ff */
[----:B------:R-:W-:Y:S01]  /*0d20*/  IMAD.X R31, RZ, RZ, R19, P5 ;  /* 0x000000ffff1f7224 */ /* 0x000fe200028e0613 */
[----:B------:R-:W-:Y:S01]  /*0d30*/  ISETP.NE.AND P5, PT, R22, 0x1, PT ;  /* 0x000000011600780c */ /* 0x000fe20003fa5270 */
[----:B-1----:R1:W-:-:S12]  /*0d40*/  STG.E desc[UR8][R18.64], R29 ;  /* 0x0000001d12007986 */ /* 0x0023d8000c101908 */
[----:B------:R-:W-:Y:S05]  /*0d50*/  @!P5 BRA `(.L_x_14) ;  /* 0x000000000024d947 */ /* 0x000fea0003800000 */
[----:B------:R-:W-:Y:S01]  /*0d60*/  IADD3 R30, P5, PT, R18, 0x8, RZ ;  /* 0x00000008121e7810 */ /* 0x000fe20007fbe0ff */
[----:B------:R2:W-:Y:S04]  /*0d70*/  STG.E desc[UR8][R18.64+0x4], R29 ;  /* 0x0000041d12007986 */ /* 0x0005e8000c101908 */
[----:B------:R-:W-:Y:S01]  /*0d80*/  IMAD.X R31, RZ, RZ, R19, P5 ;  /* 0x000000ffff1f7224 */ /* 0x000fe200028e0613 */
[----:B------:R-:W-:-:S13]  /*0d90*/  ISETP.NE.AND P5, PT, R22, 0x2, PT ;  /* 0x000000021600780c */ /* 0x000fda0003fa5270 */
[----:B------:R2:W-:Y:S01]  /*0da0*/  @P5 STG.E desc[UR8][R18.64+0x8], R29 ;  /* 0x0000081d12005986 */ /* 0x0005e2000c101908 */
[----:B------:R-:W-:-:S05]  /*0db0*/  @P5 IADD3 R20, P6, PT, R18, 0xc, RZ ;  /* 0x0000000c12145810 */ /* 0x000fca0007fde0ff */
[----:B------:R-:W-:Y:S02]  /*0dc0*/  @P5 IMAD.X R21, RZ, RZ, R19, P6 ;  /* 0x000000ffff155224 */ /* 0x000fe400030e0613 */
[----:B------:R-:W-:Y:S02]  /*0dd0*/  @P5 IMAD.MOV.U32 R30, RZ, RZ, R20 ;  /* 0x000000ffff1e5224 */ /* 0x000fe400078e0014 */
[----:B------:R-:W-:-:S07]  /*0de0*/  @P5 IMAD.MOV.U32 R31, RZ, RZ, R21 ;  /* 0x000000ffff1f5224 */ /* 0x000fce00078e0015 */
.L_x_14:
[----:B------:R-:W-:-:S13]  /*0df0*/  ISETP.GE.U32.AND P5, PT, R3, 0xf, PT ;  /* 0x0000000f0300780c */ /* 0x000fda0003fa6070 */
[----:B------:R-:W-:Y:S05]  /*0e00*/  @!P5 BRA `(.L_x_17) ;  /* 0x0000000000b0d947 */ /* 0x000fea0003800000 */
[----:B------:R-:W-:-:S05]  /*0e10*/  UMOV UR7, URZ ;  /* 0x000000ff00077c82 */ /* 0x000fca0008000000 */
.L_x_18:
[----:B01234-:R-:W2:Y:S01]  /*0e20*/  LDG.E R29, desc[UR8][R16.64] ;  /* 0x00000008101d7981 */ /* 0x01fea2000c1e1900 */
[----:B------:R-:W-:Y:S01]  /*0e30*/  IADD3 R20, P5, PT, R16, 0x40, RZ ;  /* 0x0000004010147810 */ /* 0x000fe20007fbe0ff */
[----:B------:R-:W-:-:S04]  /*0e40*/  UIADD3 UR7, UPT, UPT, UR7, 0x10, URZ ;  /* 0x0000001007077890 */ /* 0x000fc8000fffe0ff */
[----:B------:R-:W-:Y:S01]  /*0e50*/  IMAD.X R21, RZ, RZ, R17, P5 ;  /* 0x000000ffff157224 */ /* 0x000fe200028e0611 */
[----:B------:R-:W-:-:S05]  /*0e60*/  IADD3 R19, P5, PT, R30, 0x40, RZ ;  /* 0x000000401e137810 */ /* 0x000fca0007fbe0ff */
[----:B------:R-:W-:Y:S01]  /*0e70*/  IMAD.X R18, RZ, RZ, R31, P5 ;  /* 0x000000ffff127224 */ /* 0x000fe200028e061f */
[----:B--2---:R0:W-:Y:S04]  /*0e80*/  STG.E desc[UR8][R30.64], R29 ;  /* 0x0000001d1e007986 */ /* 0x0041e8000c101908 */
[----:B------:R-:W2:Y:S04]  /*0e90*/  LDG.E R33, desc[UR8][R16.64+0x4] ;  /* 0x0000040810217981 */ /* 0x000ea8000c1e1900 */
[----:B--2---:R1:W-:Y:S04]  /*0ea0*/  STG.E desc[UR8][R30.64+0x4], R33 ;  /* 0x000004211e007986 */ /* 0x0043e8000c101908 */
[----:B------:R-:W2:Y:S04]  /*0eb0*/  LDG.E R35, desc[UR8][R16.64+0x8] ;  /* 0x0000080810237981 */ /* 0x000ea8000c1e1900 */
[----:B--2---:R2:W-:Y:S04]  /*0ec0*/  STG.E desc[UR8][R30.64+0x8], R35 ;  /* 0x000008231e007986 */ /* 0x0045e8000c101908 */
[----:B------:R-:W3:Y:S04]  /*0ed0*/  LDG.E R37, desc[UR8][R16.64+0xc] ;  /* 0x00000c0810257981 */ /* 0x000ee8000c1e1900 */
[----:B---3--:R3:W-:Y:S04]  /*0ee0*/  STG.E desc[UR8][R30.64+0xc], R37 ;  /* 0x00000c251e007986 */ /* 0x0087e8000c101908 */
[----:B------:R-:W4:Y:S04]  /*0ef0*/  LDG.E R32, desc[UR8][R16.64+0x10] ;  /* 0x0000100810207981 */ /* 0x000f28000c1e1900 */
[----:B----4-:R4:W-:Y:S04]  /*0f00*/  STG.E desc[UR8][R30.64+0x10], R32 ;  /* 0x000010201e007986 */ /* 0x0109e8000c101908 */
[----:B------:R-:W5:Y:S04]  /*0f10*/  LDG.E R34, desc[UR8][R16.64+0x14] ;  /* 0x0000140810227981 */ /* 0x000f68000c1e1900 */
[----:B-----5:R5:W-:Y:S04]  /*0f20*/  STG.E desc[UR8][R30.64+0x14], R34 ;  /* 0x000014221e007986 */ /* 0x020be8000c101908 */
[----:B0-----:R-:W2:Y:S04]  /*0f30*/  LDG.E R29, desc[UR8][R16.64+0x18] ;  /* 0x00001808101d7981 */ /* 0x001ea8000c1e1900 */
[----:B--2---:R0:W-:Y:S04]  /*0f40*/  STG.E desc[UR8][R30.64+0x18], R29 ;  /* 0x0000181d1e007986 */ /* 0x0041e8000c101908 */
[----:B-1----:R-:W2:Y:S04]  /*0f50*/  LDG.E R33, desc[UR8][R16.64+0x1c] ;  /* 0x00001c0810217981 */ /* 0x002ea8000c1e1900 */
[----:B--2---:R1:W-:Y:S04]  /*0f60*/  STG.E desc[UR8][R30.64+0x1c], R33 ;  /* 0x00001c211e007986 */ /* 0x0043e8000c101908 */
[----:B------:R-:W2:Y:S04]  /*0f70*/  LDG.E R35, desc[UR8][R16.64+0x20] ;  /* 0x0000200810237981 */ /* 0x000ea8000c1e1900 */
[----:B--2---:R2:W-:Y:S04]  /*0f80*/  STG.E desc[UR8][R30.64+0x20], R35 ;  /* 0x000020231e007986 */ /* 0x0045e8000c101908 */
[----:B---3--:R-:W3:Y:S04]  /*0f90*/  LDG.E R37, desc[UR8][R16.64+0x24] ;  /* 0x0000240810257981 */ /* 0x008ee8000c1e1900 */
[----:B---3--:R3:W-:Y:S04]  /*0fa0*/  STG.E desc[UR8][R30.64+0x24], R37 ;  /* 0x000024251e007986 */ /* 0x0087e8000c101908 */
[----:B----4-:R-:W4:Y:S04]  /*0fb0*/  LDG.E R32, desc[UR8][R16.64+0x28] ;  /* 0x0000280810207981 */ /* 0x010f28000c1e1900 */
[----:B----4-:R-:W-:Y:S04]  /*0fc0*/  STG.E desc[UR8][R30.64+0x28], R32 ;  /* 0x000028201e007986 */ /* 0x010fe8000c101908 */
[----:B-----5:R-:W4:Y:S04]  /*0fd0*/  LDG.E R34, desc[UR8][R16.64+0x2c] ;  /* 0x00002c0810227981 */ /* 0x020f28000c1e1900 */
[----:B----4-:R-:W-:Y:S04]  /*0fe0*/  STG.E desc[UR8][R30.64+0x2c], R34 ;  /* 0x00002c221e007986 */ /* 0x010fe8000c101908 */
[----:B0-----:R-:W4:Y:S04]  /*0ff0*/  LDG.E R29, desc[UR8][R16.64+0x30] ;  /* 0x00003008101d7981 */ /* 0x001f28000c1e1900 */
[----:B----4-:R-:W-:Y:S04]  /*1000*/  STG.E desc[UR8][R30.64+0x30], R29 ;  /* 0x0000301d1e007986 */ /* 0x010fe8000c101908 */
[----:B-1----:R-:W4:Y:S04]  /*1010*/  LDG.E R33, desc[UR8][R16.64+0x34] ;  /* 0x0000340810217981 */ /* 0x002f28000c1e1900 */
[----:B----4-:R-:W-:Y:S04]  /*1020*/  STG.E desc[UR8][R30.64+0x34], R33 ;  /* 0x000034211e007986 */ /* 0x010fe8000c101908 */
[----:B--2---:R-:W2:Y:S01]  /*1030*/  LDG.E R35, desc[UR8][R16.64+0x38] ;  /* 0x0000380810237981 */ /* 0x004ea2000c1e1900 */
[----:B------:R-:W-:-:S03]  /*1040*/  ISETP.NE.AND P5, PT, R14, UR7, PT ;  /* 0x000000070e007c0c */ /* 0x000fc6000bfa5270 */
[----:B--2---:R-:W-:Y:S04]  /*1050*/  STG.E desc[UR8][R30.64+0x38], R35 ;  /* 0x000038231e007986 */ /* 0x004fe8000c101908 */
[----:B---3--:R0:W2:Y:S02]  /*1060*/  LDG.E R37, desc[UR8][R16.64+0x3c] ;  /* 0x00003c0810257981 */ /* 0x0080a4000c1e1900 */
[----:B0-----:R-:W-:Y:S02]  /*1070*/  IMAD.MOV.U32 R16, RZ, RZ, R20 ;  /* 0x000000ffff107224 */ /* 0x001fe400078e0014 */
[----:B------:R-:W-:Y:S01]  /*1080*/  IMAD.MOV.U32 R17, RZ, RZ, R21 ;  /* 0x000000ffff117224 */ /* 0x000fe200078e0015 */
[----:B--2---:R0:W-:Y:S02]  /*1090*/  STG.E desc[UR8][R30.64+0x3c], R37 ;  /* 0x00003c251e007986 */ /* 0x0041e4000c101908 */
[----:B0-----:R-:W-:-:S02]  /*10a0*/  IMAD.MOV.U32 R30, RZ, RZ, R19 ;  /* 0x000000ffff1e7224 */ /* 0x001fc400078e0013 */
[----:B------:R-:W-:Y:S01]  /*10b0*/  IMAD.MOV.U32 R31, RZ, RZ, R18 ;  /* 0x000000ffff1f7224 */ /* 0x000fe200078e0012 */
[----:B------:R-:W-:Y:S06]  /*10c0*/  @P5 BRA `(.L_x_18) ;  /* 0xfffffffc00545947 */ /* 0x000fec000383ffff */
.L_x_17:
[----:B------:R-:W-:-:S13]  /*10d0*/  ISETP.NE.AND P5, PT, R9, RZ, PT ;  /* 0x000000ff0900720c */ /* 0x000fda0003fa5270 */
[----:B------:R-:W-:Y:S05]  /*10e0*/  @!P5 BRA `(.L_x_19) ;  /* 0x00000004003cd947 */ /* 0x000fea0003800000 */
[----:B------:R-:W-:Y:S05]  /*10f0*/  @!P2 BRA `(.L_x_20) ;  /* 0x000000000060a947 */ /* 0x000fea0003800000 */
[----:B01234-:R-:W2:Y:S01]  /*1100*/  LDG.E R29, desc[UR8][R16.64] ;  /* 0x00000008101d7981 */ /* 0x01fea2000c1e1900 */
[----:B------:R-:W-:-:S05]  /*1110*/  IADD3 R20, P5, PT, R16, 0x20, RZ ;  /* 0x0000002010147810 */ /* 0x000fca0007fbe0ff */
[----:B------:R-:W-:Y:S01]  /*1120*/  IMAD.X R21, RZ, RZ, R17, P5 ;  /* 0x000000ffff157224 */ /* 0x000fe200028e0611 */
[----:B------:R-:W-:-:S05]  /*1130*/  IADD3 R19, P5, PT, R30, 0x20, RZ ;  /* 0x000000201e137810 */ /* 0x000fca0007fbe0ff */
[----:B------:R-:W-:Y:S01]  /*1140*/  IMAD.X R18, RZ, RZ, R31, P5 ;  /* 0x000000ffff127224 */ /* 0x000fe200028e061f */
[----:B--2---:R0:W-:Y:S04]  /*1150*/  STG.E desc[UR8][R30.64], R29 ;  /* 0x0000001d1e007986 */ /* 0x0041e8000c101908 */
[----:B------:R-:W2:Y:S04]  /*1160*/  LDG.E R33, desc[UR8][R16.64+0x4] ;  /* 0x0000040810217981 */ /* 0x000ea8000c1e1900 */
[----:B--2---:R1:W-:Y:S04]  /*1170*/  STG.E desc[UR8][R30.64+0x4], R33 ;  /* 0x000004211e007986 */ /* 0x0043e8000c101908 */
[----:B------:R-:W2:Y:S04]  /*1180*/  LDG.E R35, desc[UR8][R16.64+0x8] ;  /* 0x0000080810237981 */ /* 0x000ea8000c1e1900 */
[----:B--2---:R-:W-:Y:S04]  /*1190*/  STG.E desc[UR8][R30.64+0x8], R35 ;  /* 0x000008231e007986 */ /* 0x004fe8000c101908 */
[----:B------:R-:W2:Y:S04]  /*11a0*/  LDG.E R37, desc[UR8][R16.64+0xc] ;  /* 0x00000c0810257981 */ /* 0x000ea8000c1e1900 */
[----:B--2---:R-:W-:Y:S04]  /*11b0*/  STG.E desc[UR8][R30.64+0xc], R37 ;  /* 0x00000c251e007986 */ /* 0x004fe8000c101908 */
[----:B------:R-:W2:Y:S04]  /*11c0*/  LDG.E R32, desc[UR8][R16.64+0x10] ;  /* 0x0000100810207981 */ /* 0x000ea8000c1e1900 */
[----:B--2---:R-:W-:Y:S04]  /*11d0*/  STG.E desc[UR8][R30.64+0x10], R32 ;  /* 0x000010201e007986 */ /* 0x004fe8000c101908 */
[----:B------:R-:W2:Y:S04]  /*11e0*/  LDG.E R34, desc[UR8][R16.64+0x14] ;  /* 0x0000140810227981 */ /* 0x000ea8000c1e1900 */
[----:B--2---:R-:W-:Y:S04]  /*11f0*/  STG.E desc[UR8][R30.64+0x14], R34 ;  /* 0x000014221e007986 */ /* 0x004fe8000c101908 */
[----:B0-----:R-:W2:Y:S04]  /*1200*/  LDG.E R29, desc[UR8][R16.64+0x18] ;  /* 0x00001808101d7981 */ /* 0x001ea8000c1e1900 */
[----:B--2---:R-:W-:Y:S04]  /*1210*/  STG.E desc[UR8][R30.64+0x18], R29 ;  /* 0x0000181d1e007986 */ /* 0x004fe8000c101908 */
[----:B-1----:R0:W2:Y:S02]  /*1220*/  LDG.E R33, desc[UR8][R16.64+0x1c] ;  /* 0x00001c0810217981 */ /* 0x0020a4000c1e1900 */
[----:B0-----:R-:W-:-:S02]  /*1230*/  IMAD.MOV.U32 R16, RZ, RZ, R20 ;  /* 0x000000ffff107224 */ /* 0x001fc400078e0014 */
[----:B------:R-:W-:Y:S01]  /*1240*/  IMAD.MOV.U32 R17, RZ, RZ, R21 ;  /* 0x000000ffff117224 */ /* 0x000fe200078e0015 */
[----:B--2---:R0:W-:Y:S02]  /*1250*/  STG.E desc[UR8][R30.64+0x1c], R33 ;  /* 0x00001c211e007986 */ /* 0x0041e4000c101908 */
[----:B0-----:R-:W-:Y:S02]  /*1260*/  IMAD.MOV.U32 R30, RZ, RZ, R19 ;  /* 0x000000ffff1e7224 */ /* 0x001fe400078e0013 */
[----:B------:R-:W-:-:S07]  /*1270*/  IMAD.MOV.U32 R31, RZ, RZ, R18 ;  /* 0x000000ffff1f7224 */ /* 0x000fce00078e0012 */
.L_x_20:
[----:B------:R-:W-:-:S13]  /*1280*/  ISETP.NE.AND P5, PT, R6, RZ, PT ;  /* 0x000000ff0600720c */ /* 0x000fda0003fa5270 */
[----:B------:R-:W-:Y:S05]  /*1290*/  @!P5 BRA `(.L_x_19) ;  /* 0x0000000000d0d947 */ /* 0x000fea0003800000 */
[----:B------:R-:W-:Y:S02]  /*12a0*/  VIADD R20, R6, 0xffffffff ;  /* 0xffffffff06147836 */ /* 0x000fe40000000000 */
[----:B01234-:R-:W-:Y:S02]  /*12b0*/  IMAD.MOV.U32 R18, RZ, RZ, R16 ;  /* 0x000000ffff127224 */ /* 0x01ffe400078e0010 */
[----:B------:R-:W-:Y:S01]  /*12c0*/  IMAD.MOV.U32 R19, RZ, RZ, R17 ;  /* 0x000000ffff137224 */ /* 0x000fe200078e0011 */
[----:B------:R-:W-:Y:S01]  /*12d0*/  ISETP.GE.U32.AND P5, PT, R20, 0x3, PT ;  /* 0x000000031400780c */ /* 0x000fe20003fa6070 */
[----:B------:R-:W-:Y:S01]  /*12e0*/  IMAD.MOV.U32 R21, RZ, RZ, R31 ;  /* 0x000000ffff157224 */ /* 0x000fe200078e001f */
[----:B------:R-:W-:-:S11]  /*12f0*/  MOV R20, R30 ;  /* 0x0000001e00147202 */ /* 0x000fd60000000f00 */
[----:B------:R-:W2:Y:S01]  /*1300*/  @P5 LDG.E R29, desc[UR8][R16.64] ;  /* 0x00000008101d5981 */ /* 0x000ea2000c1e1900 */
[----:B------:R-:W-:-:S05]  /*1310*/  @P5 IADD3 R18, P6, PT, R16, 0x10, RZ ;  /* 0x0000001010125810 */ /* 0x000fca0007fde0ff */
[----:B------:R-:W-:Y:S01]  /*1320*/  @P5 IMAD.X R19, RZ, RZ, R17, P6 ;  /* 0x000000ffff135224 */ /* 0x000fe200030e0611 */
[----:B------:R-:W-:-:S05]  /*1330*/  @P5 IADD3 R20, P6, PT, R30, 0x10, RZ ;  /* 0x000000101e145810 */ /* 0x000fca0007fde0ff */
[----:B------:R-:W-:Y:S01]  /*1340*/  @P5 IMAD.X R21, RZ, RZ, R31, P6 ;  /* 0x000000ffff155224 */ /* 0x000fe200030e061f */
[----:B--2---:R-:W-:Y:S04]  /*1350*/  @P5 STG.E desc[UR8][R30.64], R29 ;  /* 0x0000001d1e005986 */ /* 0x004fe8000c101908 */
[----:B------:R-:W2:Y:S04]  /*1360*/  @P5 LDG.E R33, desc[UR8][R16.64+0x4] ;  /* 0x0000040810215981 */ /* 0x000ea8000c1e1900 */
[----:B--2---:R-:W-:Y:S04]  /*1370*/  @P5 STG.E desc[UR8][R30.64+0x4], R33 ;  /* 0x000004211e005986 */ /* 0x004fe8000c101908 */
[----:B------:R-:W2:Y:S04]  /*1380*/  @P5 LDG.E R35, desc[UR8][R16.64+0x8] ;  /* 0x0000080810235981 */ /* 0x000ea8000c1e1900 */
[----:B--2---:R-:W-:Y:S04]  /*1390*/  @P5 STG.E desc[UR8][R30.64+0x8], R35 ;  /* 0x000008231e005986 */ /* 0x004fe8000c101908 */
[----:B------:R0:W2:Y:S02]  /*13a0*/  @P5 LDG.E R37, desc[UR8][R16.64+0xc] ;  /* 0x00000c0810255981 */ /* 0x0000a4000c1e1900 */
[----:B0-----:R-:W-:-:S02]  /*13b0*/  @P5 IMAD.MOV.U32 R16, RZ, RZ, R18 ;  /* 0x000000ffff105224 */ /* 0x001fc400078e0012 */
[----:B------:R-:W-:Y:S01]  /*13c0*/  @P5 IMAD.MOV.U32 R17, RZ, RZ, R19 ;  /* 0x000000ffff115224 */ /* 0x000fe200078e0013 */
[----:B--2---:R0:W-:Y:S02]  /*13d0*/  @P5 STG.E desc[UR8][R30.64+0xc], R37 ;  /* 0x00000c251e005986 */ /* 0x0041e4000c101908 */
[----:B0-----:R-:W-:Y:S02]  /*13e0*/  @P5 IMAD.MOV.U32 R30, RZ, RZ, R20 ;  /* 0x000000ffff1e5224 */ /* 0x001fe400078e0014 */
[----:B------:R-:W-:Y:S01]  /*13f0*/  @P5 IMAD.MOV.U32 R31, RZ, RZ, R21 ;  /* 0x000000ffff1f5224 */ /* 0x000fe200078e0015 */
[----:B------:R-:W-:-:S13]  /*1400*/  ISETP.NE.AND P5, PT, R5, RZ, PT ;  /* 0x000000ff0500720c */ /* 0x000fda0003fa5270 */
[----:B------:R-:W-:Y:S05]  /*1410*/  @!P5 BRA `(.L_x_19) ;  /* 0x000000000070d947 */ /* 0x000fea0003800000 */
[----:B------:R-:W2:Y:S01]  /*1420*/  LDG.E R17, desc[UR8][R18.64] ;  /* 0x0000000812117981 */ /* 0x000ea2000c1e1900 */
[----:B------:R-:W-:-:S05]  /*1430*/  IADD3 R16, P5, PT, R18, 0x4, RZ ;  /* 0x0000000412107810 */ /* 0x000fca0007fbe0ff */
[----:B------:R-:W-:Y:S01]  /*1440*/  IMAD.X R29, RZ, RZ, R19, P5 ;  /* 0x000000ffff1d7224 */ /* 0x000fe200028e0613 */
[----:B------:R-:W-:-:S05]  /*1450*/  IADD3 R30, P5, PT, R20, 0x4, RZ ;  /* 0x00000004141e7810 */ /* 0x000fca0007fbe0ff */
[----:B------:R-:W-:Y:S01]  /*1460*/  IMAD.X R31, RZ, RZ, R21, P5 ;  /* 0x000000ffff1f7224 */ /* 0x000fe200028e0615 */
[----:B------:R-:W-:Y:S01]  /*1470*/  ISETP.NE.AND P5, PT, R5, 0x1, PT ;  /* 0x000000010500780c */ /* 0x000fe20003fa5270 */
[----:B--2---:R0:W-:Y:S02]  /*1480*/  STG.E desc[UR8][R20.64], R17 ;  /* 0x0000001114007986 */ /* 0x0041e4000c101908 */
[----:B0-----:R-:W-:-:S10]  /*1490*/  IMAD.MOV.U32 R17, RZ, RZ, R29 ;  /* 0x000000ffff117224 */ /* 0x001fd400078e001d */
[----:B------:R-:W-:Y:S05]  /*14a0*/  @!P5 BRA `(.L_x_19) ;  /* 0x00000000004cd947 */ /* 0x000fea0003800000 */
[----:B------:R-:W2:Y:S01]  /*14b0*/  LDG.E R35, desc[UR8][R18.64+0x4] ;  /* 0x0000040812237981 */ /* 0x000ea2000c1e1900 */
[----:B------:R-:W-:-:S05]  /*14c0*/  IADD3 R16, P5, PT, R18, 0x8, RZ ;  /* 0x0000000812107810 */ /* 0x000fca0007fbe0ff */
[----:B------:R-:W-:Y:S01]  /*14d0*/  IMAD.X R17, RZ, RZ, R19, P5 ;  /* 0x000000ffff117224 */ /* 0x000fe200028e0613 */
[----:B------:R-:W-:-:S13]  /*14e0*/  ISETP.NE.AND P5, PT, R5, 0x2, PT ;  /* 0x000000020500780c */ /* 0x000fda0003fa5270 */
[----:B------:R-:W-:-:S05]  /*14f0*/  @P5 IADD3 R30, P6, PT, R18, 0xc, RZ ;  /* 0x0000000c121e5810 */ /* 0x000fca0007fde0ff */
[----:B------:R-:W-:Y:S01]  /*1500*/  @P5 IMAD.X R31, RZ, RZ, R19, P6 ;  /* 0x000000ffff1f5224 */ /* 0x000fe200030e0613 */
[----:B------:R-:W-:-:S05]  /*1510*/  IADD3 R32, P6, PT, R20, 0x8, RZ ;  /* 0x0000000814207810 */ /* 0x000fca0007fde0ff */
[--C-:B------:R-:W-:Y:S01]  /*1520*/  IMAD.X R33, RZ, RZ, R21.reuse, P6 ;  /* 0x000000ffff217224 */ /* 0x100fe200030e0615 */
[----:B------:R-:W-:Y:S01]  /*1530*/  @P5 IADD3 R29, P6, PT, R20, 0xc, RZ ;  /* 0x0000000c141d5810 */ /* 0x000fe20007fde0ff */
[----:B--2---:R0:W-:Y:S04]  /*1540*/  STG.E desc[UR8][R20.64+0x4], R35 ;  /* 0x0000042314007986 */ /* 0x0041e8000c101908 */
[----:B------:R-:W-:Y:S01]  /*1550*/  @P5 IMAD.X R34, RZ, RZ, R21, P6 ;  /* 0x000000ffff225224 */ /* 0x000fe200030e0615 */
[----:B------:R-:W2:Y:S01]  /*1560*/  @P5 LDG.E R37, desc[UR8][R18.64+0x8] ;  /* 0x0000080812255981 */ /* 0x000ea2000c1e1900 */
[----:B------:R-:W-:Y:S02]  /*1570*/  @P5 IMAD.MOV.U32 R16, RZ, RZ, R30 ;  /* 0x000000ffff105224 */ /* 0x000fe400078e001e */
[----:B------:R-:W-:-:S02]  /*1580*/  @P5 IMAD.MOV.U32 R17, RZ, RZ, R31 ;  /* 0x000000ffff115224 */ /* 0x000fc400078e001f */
[----:B------:R-:W-:Y:S02]  /*1590*/  IMAD.MOV.U32 R30, RZ, RZ, R32 ;  /* 0x000000ffff1e7224 */ /* 0x000fe400078e0020 */
[----:B------:R-:W-:Y:S02]  /*15a0*/  IMAD.MOV.U32 R31, RZ, RZ, R33 ;  /* 0x000000ffff1f7224 */ /* 0x000fe400078e0021 */
[----:B------:R-:W-:Y:S02]  /*15b0*/  @P5 IMAD.MOV.U32 R30, RZ, RZ, R29 ;  /* 0x000000ffff1e5224 */ /* 0x000fe400078e001d */
[----:B------:R-:W-:Y:S01]  /*15c0*/  @P5 IMAD.MOV.U32 R31, RZ, RZ, R34 ;  /* 0x000000ffff1f5224 */ /* 0x000fe200078e0022 */
[----:B--2---:R0:W-:Y:S06]  /*15d0*/  @P5 STG.E desc[UR8][R20.64+0x8], R37 ;  /* 0x0000082514005986 */ /* 0x0041ec000c101908 */
.L_x_19:
[----:B------:R-:W-:-:S13]  /*15e0*/  ISETP.GE.U32.AND P5, PT, R4, 0xf, PT ;  /* 0x0000000f0400780c */ /* 0x000fda0003fa6070 */
[----:B------:R-:W-:Y:S05]  /*15f0*/  @!P5 BRA `(.L_x_21) ;  /* 0x000000000064d947 */ /* 0x000fea0003800000 */
[----:B-1234-:R-:W1:Y:S01]  /*1600*/  LDC R19, c[0x0][0x3b0] ;  /* 0x0000ec00ff137b82 */ /* 0x01ee620000000800 */
[----:B------:R-:W-:-:S05]  /*1610*/  UMOV UR7, URZ ;  /* 0x000000ff00077c82 */ /* 0x000fca0008000000 */
.L_x_22:
[----:B------:R-:W-:Y:S01]  /*1620*/  IADD3 R18, P5, PT, R30, 0x40, RZ ;  /* 0x000000401e127810 */ /* 0x000fe20007fbe0ff */
[----:B------:R-:W-:Y:S01]  /*1630*/  UIADD3 UR7, UPT, UPT, UR7, 0x10, URZ ;  /* 0x0000001007077890 */ /* 0x000fe2000fffe0ff */
[----:B-1----:R-:W-:Y:S03]  /*1640*/  STG.E desc[UR8][R30.64], R19 ;  /* 0x000000131e007986 */ /* 0x002fe6000c101908 */
[----:B0-----:R-:W-:Y:S01]  /*1650*/  IMAD.X R21, RZ, RZ, R31, P5 ;  /* 0x000000ffff157224 */ /* 0x001fe200028e061f */
        /* <DEDUP_REMOVED lines=19> */
.L_x_21:
[----:B------:R-:W-:-:S13]  /*1790*/  ISETP.NE.AND P5, PT, R8, RZ, PT ;  /* 0x000000ff0800720c */ /* 0x000fda0003fa5270 */
[----:B------:R-:W-:Y:S05]  /*17a0*/  @!P5 BRA `(.L_x_23) ;  /* 0x0000000000b4d947 */ /* 0x000fea0003800000 */
[----:B------:R-:W-:Y:S05]  /*17b0*/  @!P3 BRA `(.L_x_24) ;  /* 0x000000000034b947 */ /* 0x000fea0003800000 */
[----:B-1234-:R-:W1:Y:S01]  /*17c0*/  LDC R19, c[0x0][0x3b0] ;  /* 0x0000ec00ff137b82 */ /* 0x01ee620000000800 */
[----:B------:R-:W-:-:S05]  /*17d0*/  IADD3 R18, P5, PT, R30, 0x20, RZ ;  /* 0x000000201e127810 */ /* 0x000fca0007fbe0ff */
[----:B0-----:R-:W-:Y:S01]  /*17e0*/  IMAD.X R21, RZ, RZ, R31, P5 ;  /* 0x000000ffff157224 */ /* 0x001fe200028e061f */
        /* <DEDUP_REMOVED lines=9> */
[----:B------:R-:W-:-:S07]  /*1880*/  IMAD.MOV.U32 R31, RZ, RZ, R21 ;  /* 0x000000ffff1f7224 */ /* 0x000fce00078e0015 */
.L_x_24:
[----:B------:R-:W-:-:S13]  /*1890*/  ISETP.NE.AND P5, PT, R7, RZ, PT ;  /* 0x000000ff0700720c */ /* 0x000fda0003fa5270 */
[----:B------:R-:W-:Y:S05]  /*18a0*/  @!P5 BRA `(.L_x_23) ;  /* 0x000000000074d947 */ /* 0x000fea0003800000 */
[----:B-1234-:R-:W-:Y:S01]  /*18b0*/  IMAD.MOV.U32 R18, RZ, RZ, R30 ;  /* 0x000000ffff127224 */ /* 0x01efe200078e001e */
[----:B------:R-:W-:Y:S01]  /*18c0*/  MOV R19, R31 ;  /* 0x0000001f00137202 */ /* 0x000fe20000000f00 */
[----:B------:R-:W-:Y:S06]  /*18d0*/  @!P4 BRA `(.L_x_25) ;  /* 0x000000000024c947 */ /* 0x000fec0003800000 */
[----:B0-----:R-:W0:Y:S01]  /*18e0*/  LDC R21, c[0x0][0x3b0] ;  /* 0x0000ec00ff157b82 */ /* 0x001e220000000800 */
[----:B------:R-:W-:-:S05]  /*18f0*/  IADD3 R18, P5, PT, R30, 0x10, RZ ;  /* 0x000000101e127810 */ /* 0x000fca0007fbe0ff */
[----:B------:R-:W-:Y:S01]  /*1900*/  IMAD.X R19, RZ, RZ, R31, P5 ;  /* 0x000000ffff137224 */ /* 0x000fe200028e061f */
[----:B0-----:R-:W-:Y:S04]  /*1910*/  STG.E desc[UR8][R30.64], R21 ;  /* 0x000000151e007986 */ /* 0x001fe8000c101908 */
[----:B------:R-:W-:Y:S04]  /*1920*/  STG.E desc[UR8][R30.64+0x4], R21 ;  /* 0x000004151e007986 */ /* 0x000fe8000c101908 */
[----:B------:R-:W-:Y:S04]  /*1930*/  STG.E desc[UR8][R30.64+0x8], R21 ;  /* 0x000008151e007986 */ /* 0x000fe8000c101908 */
[----:B------:R0:W-:Y:S02]  /*1940*/  STG.E desc[UR8][R30.64+0xc], R21 ;  /* 0x00000c151e007986 */ /* 0x0001e4000c101908 */
[----:B0-----:R-:W-:-:S02]  /*1950*/  IMAD.MOV.U32 R30, RZ, RZ, R18 ;  /* 0x000000ffff1e7224 */ /* 0x001fc400078e0012 */
[----:B------:R-:W-:-:S07]  /*1960*/  IMAD.MOV.U32 R31, RZ, RZ, R19 ;  /* 0x000000ffff1f7224 */ /* 0x000fce00078e0013 */
.L_x_25:
        /* <DEDUP_REMOVED lines=13> */
[----:B0-----:R-:W-:-:S05]  /*1a40*/  @P5 IADD3 R20, P6, PT, R18, 0xc, RZ ;  /* 0x0000000c12145810 */ /* 0x001fca0007fde0ff */
[----:B------:R-:W-:Y:S02]  /*1a50*/  @P5 IMAD.X R21, RZ, RZ, R19, P6 ;  /* 0x000000ffff155224 */ /* 0x000fe400030e0613 */
[----:B------:R-:W-:Y:S02]  /*1a60*/  @P5 IMAD.MOV.U32 R30, RZ, RZ, R20 ;  /* 0x000000ffff1e5224 */ /* 0x000fe400078e0014 */
[----:B------:R-:W-:-:S07]  /*1a70*/  @P5 IMAD.MOV.U32 R31, RZ, RZ, R21 ;  /* 0x000000ffff1f5224 */ /* 0x000fce00078e0015 */
.L_x_23:
[----:B------:R-:W-:Y:S05]  /*1a80*/  BRA.U UP1, `(.L_x_26) ;  /* 0xffffffed01a47547 */ /* 0x000fea000b83ffff */
[----:B------:R-:W5:Y:S01]  /*1a90*/  LDCU UR6, c[0x0][0x39c] ;  /* 0x00007380ff0677ac */ /* 0x000f620008000800 */
[----:B------:R-:W-:Y:S01]  /*1aa0*/  ISETP.GE.U32.AND P5, PT, R13, 0xf, PT ;  /* 0x0000000f0d00780c */ /* 0x000fe20003fa6070 */
[----:B------:R-:W5:Y:S01]  /*1ab0*/  LDCU.64 UR10, c[0x0][0x3a0] ;  /* 0x00007400ff0a77ac */ /* 0x000f620008000a00 */
[----:B------:R-:W0:Y:S01]  /*1ac0*/  LDCU UR7, c[0x0][0x3ac] ;  /* 0x00007580ff0777ac */ /* 0x000e220008000800 */
[----:B-----5:R-:W-:-:S04]  /*1ad0*/  UIADD3 UR6, UPT, UPT, UR11, UR10, UR6 ;  /* 0x0000000a0b067290 */ /* 0x020fc8000fffe006 */
[----:B0-----:R-:W-:-:S04]  /*1ae0*/  UIMAD UR6, UR6, UR7, URZ ;  /* 0x00000007060672a4 */ /* 0x001fc8000f8e02ff */
[----:B------:R-:W-:-:S04]  /*1af0*/  ULOP3.LUT UR7, UR6, 0xf, URZ, 0xc0, !UPT ;  /* 0x0000000f06077892 */ /* 0x000fc8000f8ec0ff */
[----:B------:R-:W-:Y:S01]  /*1b00*/  UISETP.NE.AND UP1, UPT, UR7, URZ, UPT ;  /* 0x000000ff0700728c */ /* 0x000fe2000bf25270 */
[----:B------:R-:W-:Y:S10]  /*1b10*/  @!P5 BRA `(.L_x_27) ;  /* 0x000000000064d947 */ /* 0x000ff40003800000 */
[----:B-1234-:R-:W0:Y:S01]  /*1b20*/  LDC R19, c[0x0][0x3b0] ;  /* 0x0000ec00ff137b82 */ /* 0x01ee220000000800 */
[----:B------:R-:W-:-:S05]  /*1b30*/  UMOV UR6, URZ ;  /* 0x000000ff00067c82 */ /* 0x000fca0008000000 */
.L_x_28:
[----:B------:R-:W-:Y:S01]  /*1b40*/  IADD3 R18, P5, PT, R30, 0x40, RZ ;  /* 0x000000401e127810 */ /* 0x000fe20007fbe0ff */
        /* <DEDUP_REMOVED lines=22> */
.L_x_27:
[----:B------:R-:W-:Y:S05]  /*1cb0*/  BRA.U !UP1, `(.L_x_29) ;  /* 0x0000000109c47547 */ /* 0x000fea000b800000 */
[----:B------:R-:W-:-:S04]  /*1cc0*/  UIADD3 UR6, UPT, UPT, UR7, -0x1, URZ ;  /* 0xffffffff07067890 */ /* 0x000fc8000fffe0ff */
[----:B------:R-:W-:-:S09]  /*1cd0*/  UISETP.GE.U32.AND UP1, UPT, UR6, 0x7, UPT ;  /* 0x000000070600788c */ /* 0x000fd2000bf26070 */
[----:B------:R-:W-:Y:S05]  /*1ce0*/  BRA.U !UP1, `(.L_x_30) ;  /* 0x0000000109347547 */ /* 0x000fea000b800000 */
[----:B-1234-:R-:W0:Y:S01]  /*1cf0*/  LDC R19, c[0x0][0x3b0] ;  /* 0x0000ec00ff137b82 */ /* 0x01ee220000000800 */
[----:B------:R-:W-:-:S05]  /*1d00*/  IADD3 R18, P5, PT, R30, 0x20, RZ ;  /* 0x000000201e127810 */ /* 0x000fca0007fbe0ff */
[----:B------:R-:W-:Y:S01]  /*1d10*/  IMAD.X R21, RZ, RZ, R31, P5 ;  /* 0x000000ffff157224 */ /* 0x000fe200028e061f */
[----:B0-----:R-:W-:Y:S04]  /*1d20*/  STG.E desc[UR8][R30.64], R19 ;  /* 0x000000131e007986 */ /* 0x001fe8000c101908 */
        /* <DEDUP_REMOVED lines=9> */
.L_x_30:
[----:B------:R-:W-:-:S13]  /*1dc0*/  ISETP.NE.AND P5, PT, R26, RZ, PT ;  /* 0x000000ff1a00720c */ /* 0x000fda0003fa5270 */
[----:B------:R-:W-:Y:S05]  /*1dd0*/  @!P5 BRA `(.L_x_29) ;  /* 0x00000000007cd947 */ /* 0x000fea0003800000 */
[----:B------:R-:W-:Y:S02]  /*1de0*/  VIADD R20, R26, 0xffffffff ;  /* 0xffffffff1a147836 */ /* 0x000fe40000000000 */
[----:B-1234-:R-:W-:Y:S02]  /*1df0*/  IMAD.MOV.U32 R18, RZ, RZ, R30 ;  /* 0x000000ffff127224 */ /* 0x01efe400078e001e */
[----:B------:R-:W-:Y:S01]  /*1e00*/  IMAD.MOV.U32 R19, RZ, RZ, R31 ;  /* 0x000000ffff137224 */ /* 0x000fe200078e001f */
[----:B------:R-:W-:-:S13]  /*1e10*/  ISETP.GE.U32.AND P5, PT, R20, 0x3, PT ;  /* 0x000000031400780c */ /* 0x000fda0003fa6070 */
[----:B------:R-:W-:Y:S05]  /*1e20*/  @!P5 BRA `(.L_x_31) ;  /* 0x000000000024d947 */ /* 0x000fea0003800000 */
[----:B------:R-:W0:Y:S01]  /*1e30*/  LDC R21, c[0x0][0x3b0] ;  /* 0x0000ec00ff157b82 */ /* 0x000e220000000800 */
        /* <DEDUP_REMOVED lines=8> */
.L_x_31:
[----:B------:R-:W-:-:S13]  /*1ec0*/  ISETP.NE.AND P5, PT, R27, RZ, PT ;  /* 0x000000ff1b00720c */ /* 0x000fda0003fa5270 */
[----:B------:R-:W-:Y:S05]  /*1ed0*/  @!P5 BRA `(.L_x_29) ;  /* 0x00000000003cd947 */ /* 0x000fea0003800000 */
[----:B------:R-:W0:Y:S01]  /*1ee0*/  LDC R29, c[0x0][0x3b0] ;  /* 0x0000ec00ff1d7b82 */ /* 0x000e220000000800 */
[----:B------:R-:W-:-:S05]  /*1ef0*/  IADD3 R30, P5, PT, R18, 0x4, RZ ;  /* 0x00000004121e7810 */ /* 0x000fca0007fbe0ff */
[----:B------:R-:W-:Y:S01]  /*1f00*/  IMAD.X R31, RZ, RZ, R19, P5 ;  /* 0x000000ffff1f7224 */ /* 0x000fe200028e0613 */
[----:B------:R-:W-:Y:S01]  /*1f10*/  ISETP.NE.AND P5, PT, R27, 0x1, PT ;  /* 0x000000011b00780c */ /* 0x000fe20003fa5270 */
[----:B0-----:R0:W-:-:S12]  /*1f20*/  STG.E desc[UR8][R18.64], R29 ;  /* 0x0000001d12007986 */ /* 0x0011d8000c101908 */
        /* <DEDUP_REMOVED lines=10> */
.L_x_29:
[----:B------:R-:W-:Y:S05]  /*1fd0*/  BRA.U UP0, `(.L_x_32) ;  /* 0xffffffe500107547 */ /* 0x000fea000b83ffff */
[----:B01234-:R-:W0:Y:S01]  /*1fe0*/  LDC R18, c[0x0][0x390] ;  /* 0x0000e400ff127b82 */ /* 0x01fe220000000800 */
[----:B------:R-:W-:-:S06]  /*1ff0*/  UIADD3 UR4, UPT, UPT, UR4, 0x1, URZ ;  /* 0x0000000104047890 */ /* 0x000fcc000fffe0ff */
[----:B0-----:R-:W-:-:S13]  /*2000*/  ISETP.NE.AND P5, PT, R18, UR4, PT ;  /* 0x0000000412007c0c */ /* 0x001fda000bfa5270 */
[----:B------:R-:W-:Y:S05]  /*2010*/  @!P5 EXIT ;  /* 0x000000000000d94d */ /* 0x000fea0003800000 */
[----:B------:R-:W-:Y:S05]  /*2020*/  BRA `(.L_x_33) ;  /* 0xffffffe000f87947 */ /* 0x000fea000383ffff */
.L_x_6:
[C---:B------:R-:W-:Y:S01]  /*2030*/  LOP3.LUT R5, R2.reuse, 0xf, RZ, 0xc0, !PT ;  /* 0x0000000f02057812 */ /* 0x040fe200078ec0ff */
[----:B------:R-:W-:Y:S01]  /*2040*/  UMOV UR4, URZ ;  /* 0x000000ff00047c82 */ /* 0x000fe20008000000 */
[C---:B------:R-:W-:Y:S02]  /*2050*/  LOP3.LUT R6, R2.reuse, 0x7, RZ, 0xc0, !PT ;  /* 0x0000000702067812 */ /* 0x040fe400078ec0ff */
[----:B------:R-:W-:Y:S02]  /*2060*/  LOP3.LUT R7, R2, 0x3, RZ, 0xc0, !PT ;  /* 0x0000000302077812 */ /* 0x000fe400078ec0ff */
[C---:B------:R-:W-:Y:S02]  /*2070*/  LOP3.LUT R8, R18.reuse, 0xf, RZ, 0xc0, !PT ;  /* 0x0000000f12087812 */ /* 0x040fe400078ec0ff */
[C---:B------:R-:W-:Y:S02]  /*2080*/  LOP3.LUT R9, R18.reuse, 0x7, RZ, 0xc0, !PT ;  /* 0x0000000712097812 */ /* 0x040fe400078ec0ff */
[----:B------:R-:W-:-:S02]  /*2090*/  LOP3.LUT R10, R18, 0x7ffffff0, RZ, 0xc0, !PT ;  /* 0x7ffffff0120a7812 */ /* 0x000fc400078ec0ff */
[C---:B------:R-:W-:Y:S02]  /*20a0*/  LOP3.LUT R11, R19.reuse, 0xf, RZ, 0xc0, !PT ;  /* 0x0000000f130b7812 */ /* 0x040fe400078ec0ff */
[C---:B------:R-:W-:Y:S02]  /*20b0*/  LOP3.LUT R12, R19.reuse, 0x7, RZ, 0xc0, !PT ;  /* 0x00000007130c7812 */ /* 0x040fe400078ec0ff */
[----:B------:R-:W-:Y:S02]  /*20c0*/  LOP3.LUT R13, R19, 0x7ffffff0, RZ, 0xc0, !PT ;  /* 0x7ffffff0130d7812 */ /* 0x000fe400078ec0ff */
[C---:B------:R-:W-:Y:S02]  /*20d0*/  LOP3.LUT R22, R25.reuse, 0xf, RZ, 0xc0, !PT ;  /* 0x0000000f19167812 */ /* 0x040fe400078ec0ff */
[C---:B------:R-:W-:Y:S02]  /*20e0*/  LOP3.LUT R23, R25.reuse, 0x7, RZ, 0xc0, !PT ;  /* 0x0000000719177812 */ /* 0x040fe400078ec0ff */
[----:B------:R-:W-:-:S02]  /*20f0*/  LOP3.LUT R24, R25, 0x7ffffff0, RZ, 0xc0, !PT ;  /* 0x7ffffff019187812 */ /* 0x000fc400078ec0ff */
[----:B------:R-:W-:Y:S02]  /*2100*/  LOP3.LUT R2, R2, 0x7ffffff0, RZ, 0xc0, !PT ;  /* 0x7ffffff002027812 */ /* 0x000fe400078ec0ff */
[----:B------:R-:W-:Y:S02]  /*2110*/  LOP3.LUT R18, R18, 0x3, RZ, 0xc0, !PT ;  /* 0x0000000312127812 */ /* 0x000fe400078ec0ff */
[----:B------:R-:W-:Y:S02]  /*2120*/  LOP3.LUT R19, R19, 0x3, RZ, 0xc0, !PT ;  /* 0x0000000313137812 */ /* 0x000fe400078ec0ff */
[----:B------:R-:W-:-:S07]  /*2130*/  LOP3.LUT R25, R25, 0x3, RZ, 0xc0, !PT ;  /* 0x0000000319197812 */ /* 0x000fce00078ec0ff */
.L_x_55:
[----:B------:R-:W1:Y:S01]  /*2140*/  LDCU UR5, c[0x0][0x39c] ;  /* 0x00007380ff0577ac */ /* 0x000e620008000800 */
[----:B------:R-:W-:Y:S01]  /*2150*/  VIADD R26, R22, 0xffffffff ;  /* 0xffffffff161a7836 */ /* 0x000fe20000000000 */
[----:B------:R-:W-:Y:S01]  /*2160*/  IADD3 R27, PT, PT, R23, -0x1, RZ ;  /* 0xffffffff171b7810 */ /* 0x000fe20007ffe0ff */
[----:B------:R-:W-:Y:S01]  /*2170*/  VIADD R28, R8, 0xffffffff ;  /* 0xffffffff081c7836 */ /* 0x000fe20000000000 */
[----:B------:R-:W1:Y:S01]  /*2180*/  LDCU.64 UR10, c[0x0][0x3a0] ;  /* 0x00007400ff0a77ac */ /* 0x000e620008000a00 */
[----:B------:R-:W-:Y:S01]  /*2190*/  VIADD R15, R6, 0xffffffff ;  /* 0xffffffff060f7836 */ /* 0x000fe20000000000 */
[----:B------:R-:W-:Y:S01]  /*21a0*/  ISETP.GE.U32.AND P2, PT, R26, 0x7, PT ;  /* 0x000000071a00780c */ /* 0x000fe20003f46070 */
[----:B0-----:R-:W-:Y:S01]  /*21b0*/  VIADD R20, R9, 0xffffffff ;  /* 0xffffffff09147836 */ /* 0x001fe20000000000 */
[----:B------:R-:W2:Y:S01]  /*21c0*/  LDCU UR6, c[0x0][0x3a8] ;  /* 0x00007500ff0677ac */ /* 0x000ea20008000800 */
[----:B------:R-:W-:Y:S02]  /*21d0*/  ISETP.GE.U32.AND P1, PT, R27, 0x3, PT ;  /* 0x000000031b00780c */ /* 0x000fe40003f26070 */
[----:B------:R-:W-:-:S02]  /*21e0*/  ISETP.GE.U32.AND P0, PT, R28, 0x7, PT ;  /* 0x000000071c00780c */ /* 0x000fc40003f06070 */
[----:B------:R-:W-:Y:S02]  /*21f0*/  P2R R14, PR, RZ, 0x4 ;  /* 0x00000004ff0e7803 */ /* 0x000fe40000000000 */
[----:B------:R-:W-:Y:S02]  /*2200*/  P2R R14, PR, RZ, 0x2 ;  /* 0x00000002ff0e7803 */ /* 0x000fe40000000000 */
[----:B------:R-:W-:Y:S01]  /*2210*/  P2R R14, PR, RZ, 0x1 ;  /* 0x00000001ff0e7803 */ /* 0x000fe20000000000 */
[----:B------:R-:W-:Y:S01]  /*2220*/  VIADD R14, R5, 0xffffffff ;  /* 0xffffffff050e7836 */ /* 0x000fe20000000000 */
[----:B------:R-:W-:Y:S01]  /*2230*/  ISETP.GE.U32.AND P2, PT, R15, 0x3, PT ;  /* 0x000000030f00780c */ /* 0x000fe20003f46070 */
[----:B------:R-:W-:Y:S01]  /*2240*/  VIADD R15, R12, 0xffffffff ;  /* 0xffffffff0c0f7836 */ /* 0x000fe20000000000 */
[----:B------:R-:W-:Y:S01]  /*2250*/  ISETP.GE.U32.AND P0, PT, R20, 0x3, PT ;  /* 0x000000031400780c */ /* 0x000fe20003f06070 */
[----:B-1----:R-:W-:Y:S01]  /*2260*/  UIADD3 UR5, UPT, UPT, UR11, UR10, UR5 ;  /* 0x0000000a0b057290 */ /* 0x002fe2000fffe005 */
[----:B------:R-:W-:Y:S01]  /*2270*/  ISETP.GE.U32.AND P1, PT, R14, 0x7, PT ;  /* 0x000000070e00780c */ /* 0x000fe20003f26070 */
[----:B------:R-:W-:Y:S01]  /*2280*/  VIADD R14, R11, 0xffffffff ;  /* 0xffffffff0b0e7836 */ /* 0x000fe20000000000 */
[----:B------:R-:W-:Y:S01]  /*2290*/  ISETP.GE.U32.AND P4, PT, R15, 0x3, PT ;  /* 0x000000030f00780c */ /* 0x000fe20003f86070 */
[----:B--2---:R-:W-:-:S03]  /*22a0*/  UIMAD UR5, UR5, UR6, URZ ;  /* 0x00000006050572a4 */ /* 0x004fc6000f8e02ff */
[----:B------:R-:W-:Y:S01]  /*22b0*/  ISETP.GE.U32.AND P3, PT, R14, 0x7, PT ;  /* 0x000000070e00780c */ /* 0x000fe20003f66070 */
[----:B------:R-:W-:-:S03]  /*22c0*/  UIADD3 UR6, UPT, UPT, UR5, -0x1, URZ ;  /* 0xffffffff05067890 */ /* 0x000fc6000fffe0ff */
[----:B------:R-:W-:Y:S01]  /*22d0*/  UMOV UR5, URZ ;  /* 0x000000ff00057c82 */ /* 0x000fe20008000000 */
[----:B------:R-:W-:-:S11]  /*22e0*/  UISETP.GE.U32.AND UP2, UPT, UR6, 0xf, UPT ;  /* 0x0000000f0600788c */ /* 0x000fd6000bf46070 */
.L_x_54:
[----:B-1----:R-:W1:Y:S01]  /*22f0*/  LDCU UR6, c[0x0][0x394] ;  /* 0x00007280ff0677ac */ /* 0x002e620008000800 */
[----:B0-----:R-:W-:Y:S01]  /*2300*/  IMAD.MOV.U32 R21, RZ, RZ, RZ ;  /* 0x000000ffff157224 */ /* 0x001fe200078e00ff */
[----:B------:R-:W-:-:S04]  /*2310*/  UIADD3 UR5, UPT, UPT, UR5, 0x1, URZ ;  /* 0x0000000105057890 */ /* 0x000fc8000fffe0ff */
[----:B-1----:R-:W-:Y:S01]  /*2320*/  UISETP.NE.AND UP0, UPT, UR5, UR6, UPT ;  /* 0x000000060500728c */ /* 0x002fe2000bf05270 */
[----:B--234-:R-:W-:Y:S10]  /*2330*/  BRA.U !UP2, `(.L_x_34) ;  /* 0x000000010a5c7547 */ /* 0x01cff4000b800000 */
[----:B------:R-:W1:Y:S01]  /*2340*/  LDC R29, c[0x0][0x3b0] ;  /* 0x0000ec00ff1d7b82 */ /* 0x000e620000000800 */
[----:B------:R-:W-:-:S07]  /*2350*/  IMAD.MOV.U32 R21, RZ, RZ, RZ ;  /* 0x000000ffff157224 */ /* 0x000fce00078e00ff */
.L_x_35:
[----:B--2---:R-:W-:-:S04]  /*2360*/  IMAD.WIDE.U32 R14, R21, 0x4, R30 ;  /* 0x00000004150e7825 */ /* 0x004fc800078e001e */
[----:B------:R-:W-:Y:S01]  /*2370*/  VIADD R21, R21, 0x10 ;  /* 0x0000001015157836 */ /* 0x000fe20000000000 */
[----:B-1----:R2:W-:Y:S04]  /*2380*/  STG.E desc[UR8][R14.64], R29 ;  /* 0x0000001d0e007986 */ /* 0x0025e8000c101908 */
[----:B------:R-:W-:Y:S01]  /*2390*/  ISETP.NE.AND P5, PT, R21, R24, PT ;  /* 0x000000181500720c */ /* 0x000fe20003fa5270 */
        /* <DEDUP_REMOVED lines=17> */
.L_x_34:
[----:B------:R-:W-:-:S13]  /*24b0*/  ISETP.NE.AND P5, PT, R22, RZ, PT ;  /* 0x000000ff1600720c */ /* 0x000fda0003fa5270 */
[----:B------:R-:W-:Y:S05]  /*24c0*/  @!P5 BRA `(.L_x_36) ;  /* 0x000000000088d947 */ /* 0x000fea0003800000 */
[----:B------:R-:W-:-:S13]  /*24d0*/  ISETP.GE.U32.AND P6, PT, R26, 0x7, PT ;  /* 0x000000071a00780c */ /* 0x000fda0003fc6070 */
[----:B------:R-:W-:Y:S05]  /*24e0*/  @!P6 BRA `(.L_x_37) ;  /* 0x00000000002ce947 */ /* 0x000fea0003800000 */
        /* <DEDUP_REMOVED lines=11> */
.L_x_37:
[----:B------:R-:W-:-:S13]  /*25a0*/  ISETP.NE.AND P5, PT, R23, RZ, PT ;  /* 0x000000ff1700720c */ /* 0x000fda0003fa5270 */
[----:B------:R-:W-:Y:S05]  /*25b0*/  @!P5 BRA `(.L_x_36) ;  /* 0x00000000004cd947 */ /* 0x000fea0003800000 */
[----:B------:R-:W-:-:S13]  /*25c0*/  ISETP.GE.U32.AND P6, PT, R27, 0x3, PT ;  /* 0x000000031b00780c */ /* 0x000fda0003fc6070 */
[----:B------:R-:W-:Y:S05]  /*25d0*/  @!P6 BRA `(.L_x_38) ;  /* 0x00000000001ce947 */ /* 0x000fea0003800000 */
[----:B-12---:R-:W1:Y:S01]  /*25e0*/  LDC R29, c[0x0][0x3b0] ;  /* 0x0000ec00ff1d7b82 */ /* 0x006e620000000800 */
[----:B------:R-:W-:-:S04]  /*25f0*/  IMAD.WIDE.U32 R14, R21, 0x4, R30 ;  /* 0x00000004150e7825 */ /* 0x000fc800078e001e */
[----:B------:R-:W-:Y:S01]  /*2600*/  VIADD R21, R21, 0x4 ;  /* 0x0000000415157836 */ /* 0x000fe20000000000 */
[----:B-1----:R3:W-:Y:S04]  /*2610*/  STG.E desc[UR8][R14.64], R29 ;  /* 0x0000001d0e007986 */ /* 0x0027e8000c101908 */
[----:B------:R3:W-:Y:S04]  /*2620*/  STG.E desc[UR8][R14.64+0x4], R29 ;  /* 0x0000041d0e007986 */ /* 0x0007e8000c101908 */
[----:B------:R3:W-:Y:S04]  /*2630*/  STG.E desc[UR8][R14.64+0x8], R29 ;  /* 0x0000081d0e007986 */ /* 0x0007e8000c101908 */
[----:B------:R3:W-:Y:S02]  /*2640*/  STG.E desc[UR8][R14.64+0xc], R29 ;  /* 0x00000c1d0e007986 */ /* 0x0007e4000c101908 */
.L_x_38:
        /* <DEDUP_REMOVED lines=10> */
.L_x_36:
[----:B------:R-:W-:-:S05]  /*26f0*/  UMOV UR6, URZ ;  /* 0x000000ff00067c82 */ /* 0x000fca0008000000 */
.L_x_53:
[----:B------:R-:W5:Y:S01]  /*2700*/  LDCU UR7, c[0x0][0x398] ;  /* 0x00007300ff0777ac */ /* 0x000f620008000800 */
[----:B------:R-:W-:Y:S01]  /*2710*/  ISETP.GE.U32.AND P5, PT, R0, 0xf, PT ;  /* 0x0000000f0000780c */ /* 0x000fe20003fa6070 */
[----:B------:R-:W-:-:S04]  /*2720*/  UIADD3 UR6, UPT, UPT, UR6, 0x1, URZ ;  /* 0x0000000106067890 */ /* 0x000fc8000fffe0ff */
[----:B-----5:R-:W-:-:S08]  /*2730*/  UISETP.NE.AND UP1, UPT, UR6, UR7, UPT ;  /* 0x000000070600728c */ /* 0x020fd0000bf25270 */
[----:B0-----:R-:W-:Y:S05]  /*2740*/  @!P5 BRA `(.L_x_39) ;  /* 0x000000000064d947 */ /* 0x001fea0003800000 */
[----:B-1234-:R-:W1:Y:S01]  /*2750*/  LDC R15, c[0x0][0x3b0] ;  /* 0x0000ec00ff0f7b82 */ /* 0x01ee620000000800 */
[----:B------:R-:W-:-:S05]  /*2760*/  UMOV UR7, URZ ;  /* 0x000000ff00077c82 */ /* 0x000fca0008000000 */
.L_x_40:
[----:B------:R-:W-:Y:S01]  /*2770*/  IADD3 R14, P5, PT, R30, 0x40, RZ ;  /* 0x000000401e0e7810 */ /* 0x000fe20007fbe0ff */
[----:B------:R-:W-:Y:S01]  /*2780*/  UIADD3 UR7, UPT, UPT, UR7, 0x10, URZ ;  /* 0x0000001007077890 */ /* 0x000fe2000fffe0ff */
[----:B-1----:R-:W-:Y:S03]  /*2790*/  STG.E desc[UR8][R30.64], R15 ;  /* 0x0000000f1e007986 */ /* 0x002fe6000c101908 */
        /* <DEDUP_REMOVED lines=17> */
[----:B-1----:R-:W-:-:S02]  /*28b0*/  IMAD.MOV.U32 R30, RZ, RZ, R14 ;  /* 0x000000ffff1e7224 */ /* 0x002fc400078e000e */
[----:B------:R-:W-:Y:S01]  /*28c0*/  IMAD.MOV.U32 R31, RZ, RZ, R21 ;  /* 0x000000ffff1f7224 */ /* 0x000fe200078e0015 */
[----:B------:R-:W-:Y:S06]  /*28d0*/  @P5 BRA `(.L_x_40) ;  /* 0xfffffffc00a45947 */ /* 0x000fec000383ffff */
.L_x_39:
[----:B------:R-:W-:-:S13]  /*28e0*/  ISETP.NE.AND P5, PT, R8, RZ, PT ;  /* 0x000000ff0800720c */ /* 0x000fda0003fa5270 */
[----:B------:R-:W-:Y:S05]  /*28f0*/  @!P5 BRA `(.L_x_41) ;  /* 0x0000000000b8d947 */ /* 0x000fea0003800000 */
[----:B------:R-:W-:-:S13]  /*2900*/  ISETP.GE.U32.AND P6, PT, R28, 0x7, PT ;  /* 0x000000071c00780c */ /* 0x000fda0003fc6070 */
        /* <DEDUP_REMOVED lines=13> */
[----:B------:R-:W-:-:S07]  /*29e0*/  IMAD.MOV.U32 R31, RZ, RZ, R21 ;  /* 0x000000ffff1f7224 */ /* 0x000fce00078e0015 */
.L_x_42:
        /* <DEDUP_REMOVED lines=14> */
.L_x_43:
        /* <DEDUP_REMOVED lines=13> */
[----:B------:R-:W-:-:S04]  /*2ba0*/  @P5 IADD3 R20, P6, PT, R14, 0xc, RZ ;  /* 0x0000000c0e145810 */ /* 0x000fc80007fde0ff */
[----:B------:R-:W-:Y:S01]  /*2bb0*/  @P5 MOV R30, R20 ;  /* 0x00000014001e5202 */ /* 0x000fe20000000f00 */
[----:B------:R-:W-:-:S04]  /*2bc0*/  @P5 IMAD.X R21, RZ, RZ, R15, P6 ;  /* 0x000000ffff155224 */ /* 0x000fc800030e060f */
[----:B------:R-:W-:-:S07]  /*2bd0*/  @P5 IMAD.MOV.U32 R31, RZ, RZ, R21 ;  /* 0x000000ffff1f5224 */ /* 0x000fce00078e0015 */
.L_x_41:
[----:B------:R-:W-:-:S13]  /*2be0*/  ISETP.GE.U32.AND P5, PT, R3, 0xf, PT ;  /* 0x0000000f0300780c */ /* 0x000fda0003fa6070 */
[----:B------:R-:W-:Y:S05]  /*2bf0*/  @!P5 BRA `(.L_x_44) ;  /* 0x0000000000b0d947 */ /* 0x000fea0003800000 */
[----:B------:R-:W-:-:S05]  /*2c00*/  UMOV UR7, URZ ;  /* 0x000000ff00077c82 */ /* 0x000fca0008000000 */
.L_x_45:
        /* <DEDUP_REMOVED lines=43> */
.L_x_44:
        /* <DEDUP_REMOVED lines=27> */
.L_x_47:
[----:B------:R-:W-:-:S13]  /*3070*/  ISETP.NE.AND P5, PT, R6, RZ, PT ;  /* 0x000000ff0600720c */ /* 0x000fda0003fa5270 */
[----:B------:R-:W-:Y:S05]  /*3080*/  @!P5 BRA `(.L_x_46) ;  /* 0x0000000000c0d947 */ /* 0x000fea0003800000 */
[----:B01234-:R-:W2:Y:S01]  /*3090*/  @P2 LDG.E R29, desc[UR8][R16.64] ;  /* 0x00000008101d2981 */ /* 0x01fea2000c1e1900 */
[----:B------:R-:W-:Y:S01]  /*30a0*/  IMAD.MOV.U32 R14, RZ, RZ, R16 ;  /* 0x000000ffff0e7224 */ /* 0x000fe200078e0010 */
[----:B------:R-:W-:Y:S01]  /*30b0*/  @P2 IADD3 R14, P5, PT, R16, 0x10, RZ ;  /* 0x00000010100e2810 */ /* 0x000fe20007fbe0ff */
[--C-:B------:R-:W-:Y:S02]  /*30c0*/  IMAD.MOV.U32 R15, RZ, RZ, R17.reuse ;  /* 0x000000ffff0f7224 */ /* 0x100fe400078e0011 */
[----:B------:R-:W-:Y:S02]  /*30d0*/  IMAD.MOV.U32 R20, RZ, RZ, R30 ;  /* 0x000000ffff147224 */ /* 0x000fe400078e001e */
[----:B------:R-:W-:Y:S01]  /*30e0*/  @P2 IMAD.X R15, RZ, RZ, R17, P5 ;  /* 0x000000ffff0f2224 */ /* 0x000fe200028e0611 */
[----:B------:R-:W-:Y:S01]  /*30f0*/  @P2 IADD3 R20, P5, PT, R30, 0x10, RZ ;  /* 0x000000101e142810 */ /* 0x000fe20007fbe0ff */
[----:B------:R-:W-:-:S04]  /*3100*/  IMAD.MOV.U32 R21, RZ, RZ, R31 ;  /* 0x000000ffff157224 */ /* 0x000fc800078e001f */
[----:B------:R-:W-:Y:S01]  /*3110*/  @P2 IMAD.X R21, RZ, RZ, R31, P5 ;  /* 0x000000ffff152224 */ /* 0x000fe200028e061f */
[----:B--2---:R-:W-:Y:S04]  /*3120*/  @P2 STG.E desc[UR8][R30.64], R29 ;  /* 0x0000001d1e002986 */ /* 0x004fe8000c101908 */
[----:B------:R-:W2:Y:S04]  /*3130*/  @P2 LDG.E R33, desc[UR8][R16.64+0x4] ;  /* 0x0000040810212981 */ /* 0x000ea8000c1e1900 */
[----:B--2---:R-:W-:Y:S04]  /*3140*/  @P2 STG.E desc[UR8][R30.64+0x4], R33 ;  /* 0x000004211e002986 */ /* 0x004fe8000c101908 */
[----:B------:R-:W2:Y:S01]  /*3150*/  @P2 LDG.E R35, desc[UR8][R16.64+0x8] ;  /* 0x0000080810232981 */ /* 0x000ea2000c1e1900 */
[----:B------:R-:W-:-:S03]  /*3160*/  ISETP.NE.AND P5, PT, R7, RZ, PT ;  /* 0x000000ff0700720c */ /* 0x000fc60003fa5270 */
[----:B--2---:R-:W-:Y:S04]  /*3170*/  @P2 STG.E desc[UR8][R30.64+0x8], R35 ;  /* 0x000008231e002986 */ /* 0x004fe8000c101908 */
[----:B------:R0:W2:Y:S02]  /*3180*/  @P2 LDG.E R37, desc[UR8][R16.64+0xc] ;  /* 0x00000c0810252981 */ /* 0x0000a4000c1e1900 */
[----:B0-----:R-:W-:Y:S02]  /*3190*/  @P2 IMAD.MOV.U32 R16, RZ, RZ, R14 ;  /* 0x000000ffff102224 */ /* 0x001fe400078e000e */
[----:B------:R-:W-:Y:S01]  /*31a0*/  @P2 IMAD.MOV.U32 R17, RZ, RZ, R15 ;  /* 0x000000ffff112224 */ /* 0x000fe200078e000f */
[----:B--2---:R0:W-:Y:S02]  /*31b0*/  @P2 STG.E desc[UR8][R30.64+0xc], R37 ;  /* 0x00000c251e002986 */ /* 0x0041e4000c101908 */
[----:B0-----:R-:W-:-:S02]  /*31c0*/  @P2 IMAD.MOV.U32 R30, RZ, RZ, R20 ;  /* 0x000000ffff1e2224 */ /* 0x001fc400078e0014 */
[----:B------:R-:W-:Y:S01]  /*31d0*/  @P2 IMAD.MOV.U32 R31, RZ, RZ, R21 ;  /* 0x000000ffff1f2224 */ /* 0x000fe200078e0015 */
[----:B------:R-:W-:Y:S06]  /*31e0*/  @!P5 BRA `(.L_x_46) ;  /* 0x000000000068d947 */ /* 0x000fec0003800000 */
        /* <DEDUP_REMOVED lines=10> */
[----:B------:R-:W-:-:S04]  /*3290*/  IADD3 R16, P5, PT, R14, 0x8, RZ ;  /* 0x000000080e107810 */ /* 0x000fc80007fbe0ff */
[----:B------:R-:W-:Y:S02]  /*32a0*/  IADD3.X R17, PT, PT, RZ, R15, RZ, P5, !PT ;  /* 0x0000000fff117210 */ /* 0x000fe40002ffe4ff */
[----:B------:R-:W-:-:S05]  /*32b0*/  IADD3 R30, P5, PT, R20, 0x8, RZ ;  /* 0x00000008141e7810 */ /* 0x000fca0007fbe0ff */
[----:B------:R-:W-:Y:S01]  /*32c0*/  IMAD.X R31, RZ, RZ, R21, P5 ;  /* 0x000000ffff1f7224 */ /* 0x000fe200028e0615 */
[----:B------:R-:W-:-:S13]  /*32d0*/  ISETP.NE.AND P5, PT, R7, 0x2, PT ;  /* 0x000000020700780c */ /* 0x000fda0003fa5270 */
[----:B------:R-:W-:-:S05]  /*32e0*/  @P5 IADD3 R29, P6, PT, R14, 0xc, RZ ;  /* 0x0000000c0e1d5810 */ /* 0x000fca0007fde0ff */
[----:B------:R-:W-:Y:S01]  /*32f0*/  @P5 IMAD.X R34, RZ, RZ, R15, P6 ;  /* 0x000000ffff225224 */ /* 0x000fe200030e060f */
[----:B------:R-:W-:Y:S01]  /*3300*/  @P5 IADD3 R32, P6, PT, R20, 0xc, RZ ;  /* 0x0000000c14205810 */ /* 0x000fe20007fde0ff */
[----:B--2---:R0:W-:Y:S04]  /*3310*/  STG.E desc[UR8][R20.64+0x4], R35 ;  /* 0x0000042314007986 */ /* 0x0041e8000c101908 */
[----:B------:R-:W-:Y:S01]  /*3320*/  @P5 IMAD.X R33, RZ, RZ, R21, P6 ;  /* 0x000000ffff215224 */ /* 0x000fe200030e0615 */
[----:B------:R-:W2:Y:S01]  /*3330*/  @P5 LDG.E R37, desc[UR8][R14.64+0x8] ;  /* 0x000008080e255981 */ /* 0x000ea2000c1e1900 */
[----:B------:R-:W-:Y:S02]  /*3340*/  @P5 IMAD.MOV.U32 R16, RZ, RZ, R29 ;  /* 0x000000ffff105224 */ /* 0x000fe400078e001d */
[----:B------:R-:W-:-:S02]  /*3350*/  @P5 IMAD.MOV.U32 R17, RZ, RZ, R34 ;  /* 0x000000ffff115224 */ /* 0x000fc400078e0022 */
[----:B------:R-:W-:Y:S02]  /*3360*/  @P5 IMAD.MOV.U32 R30, RZ, RZ, R32 ;  /* 0x000000ffff1e5224 */ /* 0x000fe400078e0020 */
[----:B------:R-:W-:Y:S01]  /*3370*/  @P5 IMAD.MOV.U32 R31, RZ, RZ, R33 ;  /* 0x000000ffff1f5224 */ /* 0x000fe200078e0021 */
[----:B--2---:R0:W-:Y:S06]  /*3380*/  @P5 STG.E desc[UR8][R20.64+0x8], R37 ;  /* 0x0000082514005986 */ /* 0x0041ec000c101908 */
.L_x_46:
[----:B------:R-:W-:-:S13]  /*3390*/  ISETP.GE.U32.AND P5, PT, R4, 0xf, PT ;  /* 0x0000000f0400780c */ /* 0x000fda0003fa6070 */
[----:B------:R-:W-:Y:S05]  /*33a0*/  @!P5 BRA `(.L_x_48) ;  /* 0x000000000064d947 */ /* 0x000fea0003800000 */
[----:B-1234-:R-:W1:Y:S01]  /*33b0*/  LDC R15, c[0x0][0x3b0] ;  /* 0x0000ec00ff0f7b82 */ /* 0x01ee620000000800 */
[----:B------:R-:W-:-:S05]  /*33c0*/  UMOV UR7, URZ ;  /* 0x000000ff00077c82 */ /* 0x000fca0008000000 */
.L_x_49:
        /* <DEDUP_REMOVED lines=23> */
.L_x_48:
        /* <DEDUP_REMOVED lines=16> */
.L_x_51:
[----:B------:R-:W-:-:S13]  /*3640*/  ISETP.NE.AND P5, PT, R12, RZ, PT ;  /* 0x000000ff0c00720c */ /* 0x000fda0003fa5270 */
[----:B------:R-:W-:Y:S05]  /*3650*/  @!P5 BRA `(.L_x_50) ;  /* 0x000000000074d947 */ /* 0x000fea0003800000 */
[----:B-1234-:R-:W-:Y:S02]  /*3660*/  IMAD.MOV.U32 R14, RZ, RZ, R30 ;  /* 0x000000ffff0e7224 */ /* 0x01efe400078e001e */
[----:B------:R-:W-:Y:S01]  /*3670*/  IMAD.MOV.U32 R15, RZ, RZ, R31 ;  /* 0x000000ffff0f7224 */ /* 0x000fe200078e001f */
        /* <DEDUP_REMOVED lines=10> */
.L_x_52:
        /* <DEDUP_REMOVED lines=17> */
.L_x_50:
[----:B------:R-:W-:Y:S05]  /*3830*/  BRA.U UP1, `(.L_x_53) ;  /* 0xffffffed01b07547 */ /* 0x000fea000b83ffff */
[----:B------:R-:W-:Y:S05]  /*3840*/  BRA.U UP0, `(.L_x_54) ;  /* 0xffffffe900a87547 */ /* 0x000fea000b83ffff */
[----:B-1234-:R-:W1:Y:S01]  /*3850*/  LDC R14, c[0x0][0x390] ;  /* 0x0000e400ff0e7b82 */ /* 0x01ee620000000800 */
[----:B------:R-:W-:-:S06]  /*3860*/  UIADD3 UR4, UPT, UPT, UR4, 0x1, URZ ;  /* 0x0000000104047890 */ /* 0x000fcc000fffe0ff */
[----:B-1----:R-:W-:-:S13]  /*3870*/  ISETP.NE.AND P0, PT, R14, UR4, PT ;  /* 0x000000040e007c0c */ /* 0x002fda000bf05270 */
[----:B------:R-:W-:Y:S05]  /*3880*/  @!P0 EXIT ;  /* 0x000000000000894d */ /* 0x000fea0003800000 */
[----:B------:R-:W-:Y:S05]  /*3890*/  BRA `(.L_x_55) ;  /* 0xffffffe800287947 */ /* 0x000fea000383ffff */
.L_x_5:
[----:B------:R-:W-:Y:S01]  /*38a0*/  ISETP.GE.AND P0, PT, R27, 0x1, PT ;  /* 0x000000011b00780c */ /* 0x000fe20003f06270 */
[----:B------:R-:W-:Y:S02]  /*38b0*/  VIADD R13, R18, 0xffffffff ;  /* 0xffffffff120d7836 */ /* 0x000fe40000000000 */
[----:B------:R-:W-:Y:S02]  /*38c0*/  VIADD R12, R2, 0xffffffff ;  /* 0xffffffff020c7836 */ /* 0x000fe40000000000 */
[----:B------:R-:W-:-:S08]  /*38d0*/  VIADD R11, R19, 0xffffffff ;  /* 0xffffffff130b7836 */ /* 0x000fd00000000000 */
[----:B------:R-:W-:Y:S05]  /*38e0*/  @!P0 BRA `(.L_x_56) ;  /* 0x0000001800488947 */ /* 0x000fea0003800000 */
[C---:B------:R-:W-:Y:S01]  /*38f0*/  LOP3.LUT R10, R18.reuse, 0xf, RZ, 0xc0, !PT ;  /* 0x0000000f120a7812 */ /* 0x040fe200078ec0ff */
[----:B------:R-:W-:Y:S01]  /*3900*/  UMOV UR4, URZ ;  /* 0x000000ff00047c82 */ /* 0x000fe20008000000 */
[----:B------:R-:W-:Y:S02]  /*3910*/  LOP3.LUT R9, R18, 0x7, RZ, 0xc0, !PT ;  /* 0x0000000712097812 */ /* 0x000fe400078ec0ff */
[C---:B------:R-:W-:Y:S01]  /*3920*/  IADD3 R14, PT, PT, R27.reuse, -0x1, RZ ;  /* 0xffffffff1b0e7810 */ /* 0x040fe20007ffe0ff */
[----:B------:R-:W-:Y:S01]  /*3930*/  VIADD R0, R10, 0xffffffff ;  /* 0xffffffff0a007836 */ /* 0x000fe20000000000 */
[----:B------:R-:W-:Y:S01]  /*3940*/  LOP3.LUT R24, R27, 0x7, RZ, 0xc0, !PT ;  /* 0x000000071b187812 */ /* 0x000fe200078ec0ff */
[----:B------:R-:W-:Y:S01]  /*3950*/  VIADD R3, R9, 0xffffffff ;  /* 0xffffffff09037836 */ /* 0x000fe20000000000 */
[----:B------:R-:W-:Y:S02]  /*3960*/  ISETP.GE.U32.AND P2, PT, R14, 0xf, PT ;  /* 0x0000000f0e00780c */ /* 0x000fe40003f46070 */
[----:B------:R-:W-:Y:S01]  /*3970*/  ISETP.GE.U32.AND P1, PT, R0, 0x7, PT ;  /* 0x000000070000780c */ /* 0x000fe20003f26070 */
[----:B------:R-:W-:Y:S01]  /*3980*/  VIADD R29, R24, 0xffffffff ;  /* 0xffffffff181d7836 */ /* 0x000fe20000000000 */
[----:B------:R-:W-:-:S02]  /*3990*/  LOP3.LUT R8, R2, 0xf, RZ, 0xc0, !PT ;  /* 0x0000000f02087812 */ /* 0x000fc400078ec0ff */
[----:B------:R-:W-:Y:S02]  /*39a0*/  LOP3.LUT R7, R2, 0x7, RZ, 0xc0, !PT ;  /* 0x0000000702077812 */ /* 0x000fe400078ec0ff */
[----:B------:R-:W-:Y:S02]  /*39b0*/  LOP3.LUT R23, R27, 0xf, RZ, 0xc0, !PT ;  /* 0x0000000f1b177812 */ /* 0x000fe400078ec0ff */
[----:B------:R-:W-:Y:S01]  /*39c0*/  LOP3.LUT R6, R19, 0xf, RZ, 0xc0, !PT ;  /* 0x0000000f13067812 */ /* 0x000fe200078ec0ff */
[----:B------:R-:W-:Y:S01]  /*39d0*/  VIADD R4, R7, 0xffffffff ;  /* 0xffffffff07047836 */ /* 0x000fe20000000000 */
[----:B------:R-:W-:Y:S01]  /*39e0*/  ISETP.GE.U32.AND P0, PT, R3, 0x3, PT ;  /* 0x000000030300780c */ /* 0x000fe20003f06070 */
[----:B------:R-:W-:Y:S01]  /*39f0*/  VIADD R28, R23, 0xffffffff ;  /* 0xffffffff171c7836 */ /* 0x000fe20000000000 */
[----:B------:R-:W-:Y:S01]  /*3a00*/  P2R R3, PR, RZ, 0x4 ;  /* 0x00000004ff037803 */ /* 0x000fe20000000000 */
[----:B------:R-:W-:Y:S01]  /*3a10*/  VIADD R15, R6, 0xffffffff ;  /* 0xffffffff060f7836 */ /* 0x000fe20000000000 */
[----:B------:R-:W-:Y:S01]  /*3a20*/  P2R R3, PR, RZ, 0x2 ;  /* 0x00000002ff037803 */ /* 0x000fe20000000000 */
[----:B------:R-:W-:Y:S01]  /*3a30*/  VIADD R3, R8, 0xffffffff ;  /* 0xffffffff08037836 */ /* 0x000fe20000000000 */
[----:B------:R-:W-:-:S02]  /*3a40*/  LOP3.LUT R5, R19, 0x7, RZ, 0xc0, !PT ;  /* 0x0000000713057812 */ /* 0x000fc400078ec0ff */
[----:B------:R-:W-:Y:S02]  /*3a50*/  ISETP.GE.U32.AND P5, PT, R29, 0x3, PT ;  /* 0x000000031d00780c */ /* 0x000fe40003fa6070 */
[----:B------:R-:W-:Y:S01]  /*3a60*/  ISETP.GE.U32.AND P1, PT, R3, 0x7, PT ;  /* 0x000000070300780c */ /* 0x000fe20003f26070 */
[----:B------:R-:W-:Y:S01]  /*3a70*/  VIADD R20, R5, 0xffffffff ;  /* 0xffffffff05147836 */ /* 0x000fe20000000000 */
[----:B------:R-:W-:Y:S02]  /*3a80*/  ISETP.GE.U32.AND P2, PT, R4, 0x3, PT ;  /* 0x000000030400780c */ /* 0x000fe40003f46070 */
[----:B------:R-:W-:Y:S02]  /*3a90*/  ISETP.GE.U32.AND P6, PT, R28, 0x7, PT ;  /* 0x000000071c00780c */ /* 0x000fe40003fc6070 */
[----:B------:R-:W-:Y:S02]  /*3aa0*/  ISETP.GE.U32.AND P3, PT, R15, 0x7, PT ;  /* 0x000000070f00780c */ /* 0x000fe40003f66070 */
[----:B------:R-:W-:-:S02]  /*3ab0*/  LOP3.LUT R4, R2, 0x3, RZ, 0xc0, !PT ;  /* 0x0000000302047812 */ /* 0x000fc400078ec0ff */
[----:B------:R-:W-:Y:S02]  /*3ac0*/  LOP3.LUT R3, R2, 0x7ffffff0, RZ, 0xc0, !PT ;  /* 0x7ffffff002037812 */ /* 0x000fe400078ec0ff */
[C---:B------:R-:W-:Y:S02]  /*3ad0*/  LOP3.LUT R2, R18.reuse, 0x7ffffff0, RZ, 0xc0, !PT ;  /* 0x7ffffff012027812 */ /* 0x040fe400078ec0ff */
[----:B------:R-:W-:Y:S02]  /*3ae0*/  LOP3.LUT R15, R18, 0x3, RZ, 0xc0, !PT ;  /* 0x00000003120f7812 */ /* 0x000fe400078ec0ff */
[----:B------:R-:W-:Y:S02]  /*3af0*/  LOP3.LUT R26, R27, 0x7ffffff0, RZ, 0xc0, !PT ;  /* 0x7ffffff01b1a7812 */ /* 0x000fe400078ec0ff */
[----:B------:R-:W-:Y:S02]  /*3b00*/  P2R R18, PR, RZ, 0x20 ;  /* 0x00000020ff127803 */ /* 0x000fe40000000000 */
[----:B------:R-:W-:-:S02]  /*3b10*/  ISETP.GE.U32.AND P4, PT, R20, 0x3, PT ;  /* 0x000000031400780c */ /* 0x000fc40003f86070 */
[C---:B------:R-:W-:Y:S02]  /*3b20*/  LOP3.LUT R22, R19.reuse, 0x7ffffff0, RZ, 0xc0, !PT ;  /* 0x7ffffff013167812 */ /* 0x040fe400078ec0ff */
[----:B------:R-:W-:Y:S02]  /*3b30*/  LOP3.LUT R25, R19, 0x3, RZ, 0xc0, !PT ;  /* 0x0000000313197812 */ /* 0x000fe400078ec0ff */
[----:B------:R-:W-:Y:S02]  /*3b40*/  LOP3.LUT R27, R27, 0x3, RZ, 0xc0, !PT ;  /* 0x000000031b1b7812 */ /* 0x000fe400078ec0ff */
[----:B------:R-:W-:-:S07]  /*3b50*/  P2R R18, PR, RZ, 0x40 ;  /* 0x00000040ff127803 */ /* 0x000fce0000000000 */
.L_x_78:
[----:B---3--:R-:W-:-:S05]  /*3b60*/  UMOV UR5, URZ ;  /* 0x000000ff00057c82 */ /* 0x008fca0008000000 */
.L_x_77:
[----:B-1----:R-:W1:Y:S01]  /*3b70*/  LDCU UR6, c[0x0][0x394] ;  /* 0x00007280ff0677ac */ /* 0x002e620008000800 */
[----:B------:R-:W-:-:S04]  /*3b80*/  UIADD3 UR5, UPT, UPT, UR5, 0x1, URZ ;  /* 0x0000000105057890 */ /* 0x000fc8000fffe0ff */
[----:B-1----:R-:W-:-:S03]  /*3b90*/  UISETP.NE.AND UP0, UPT, UR5, UR6, UPT ;  /* 0x000000060500728c */ /* 0x002fc6000bf05270 */
[----:B--234-:R-:W-:-:S08]  /*3ba0*/  UMOV UR6, URZ ;  /* 0x000000ff00067c82 */ /* 0x01cfd00008000000 */
.L_x_71:
[----:B-1----:R-:W1:Y:S01]  /*3bb0*/  LDCU UR7, c[0x0][0x398] ;  /* 0x00007300ff0777ac */ /* 0x002e620008000800 */
[----:B------:R-:W-:Y:S01]  /*3bc0*/  ISETP.GE.U32.AND P5, PT, R13, 0xf, PT ;  /* 0x0000000f0d00780c */ /* 0x000fe20003fa6070 */
[----:B------:R-:W-:-:S04]  /*3bd0*/  UIADD3 UR6, UPT, UPT, UR6, 0x1, URZ ;  /* 0x0000000106067890 */ /* 0x000fc8000fffe0ff */
[----:B-1----:R-:W-:-:S08]  /*3be0*/  UISETP.NE.AND UP1, UPT, UR6, UR7, UPT ;  /* 0x000000070600728c */ /* 0x002fd0000bf25270 */
[----:B--234-:R-:W-:Y:S05]  /*3bf0*/  @!P5 BRA `(.L_x_57) ;  /* 0x000000000064d947 */ /* 0x01cfea0003800000 */
[----:B------:R-:W1:Y:S01]  /*3c00*/  LDC R19, c[0x0][0x3b0] ;  /* 0x0000ec00ff137b82 */ /* 0x000e620000000800 */
[----:B------:R-:W-:-:S05]  /*3c10*/  UMOV UR7, URZ ;  /* 0x000000ff00077c82 */ /* 0x000fca0008000000 */
.L_x_58:
        /* <DEDUP_REMOVED lines=23> */
.L_x_57:
[----:B------:R-:W-:-:S13]  /*3d90*/  ISETP.NE.AND P5, PT, R10, RZ, PT ;  /* 0x000000ff0a00720c */ /* 0x000fda0003fa5270 */
[----:B------:R-:W-:Y:S05]  /*3da0*/  @!P5 BRA `(.L_x_59) ;  /* 0x0000000000b8d947 */ /* 0x000fea0003800000 */
[----:B------:R-:W-:-:S13]  /*3db0*/  ISETP.GE.U32.AND P6, PT, R0, 0x7, PT ;  /* 0x000000070000780c */ /* 0x000fda0003fc6070 */
[----:B------:R-:W-:Y:S05]  /*3dc0*/  @!P6 BRA `(.L_x_60) ;  /* 0x000000000034e947 */ /* 0x000fea0003800000 */
[----:B------:R-:W1:Y:S01]  /*3dd0*/  LDC R19, c[0x0][0x3b0] ;  /* 0x0000ec00ff137b82 */ /* 0x000e620000000800 */
        /* <DEDUP_REMOVED lines=12> */
.L_x_60:
[----:B------:R-:W-:-:S13]  /*3ea0*/  ISETP.NE.AND P5, PT, R9, RZ, PT ;  /* 0x000000ff0900720c */ /* 0x000fda0003fa5270 */
[----:B------:R-:W-:Y:S05]  /*3eb0*/  @!P5 BRA `(.L_x_59) ;  /* 0x000000000074d947 */ /* 0x000fea0003800000 */
[----:B------:R-:W-:Y:S02]  /*3ec0*/  IMAD.MOV.U32 R18, RZ, RZ, R30 ;  /* 0x000000ffff127224 */ /* 0x000fe400078e001e */
        /* <DEDUP_REMOVED lines=11> */
.L_x_61:
        /* <DEDUP_REMOVED lines=17> */
.L_x_59:
[----:B------:R-:W-:-:S13]  /*4090*/  ISETP.GE.U32.AND P5, PT, R12, 0xf, PT ;  /* 0x0000000f0c00780c */ /* 0x000fda0003fa6070 */
[----:B------:R-:W-:Y:S05]  /*40a0*/  @!P5 BRA `(.L_x_62) ;  /* 0x0000000000b0d947 */ /* 0x000fea0003800000 */
[----:B------:R-:W-:-:S05]  /*40b0*/  UMOV UR7, URZ ;  /* 0x000000ff00077c82 */ /* 0x000fca0008000000 */
.L_x_63:
[----:B0-----:R-:W3:Y:S01]  /*40c0*/  LDG.E R33, desc[UR8][R16.64] ;  /* 0x0000000810217981 */ /* 0x001ee2000c1e1900 */
[----:B------:R-:W-:Y:S01]  /*40d0*/  IADD3 R20, P5, PT, R16, 0x40, RZ ;  /* 0x0000004010147810 */ /* 0x000fe20007fbe0ff */
[----:B------:R-:W-:-:S04]  /*40e0*/  UIADD3 UR7, UPT, UPT, UR7, 0x10, URZ ;  /* 0x0000001007077890 */ /* 0x000fc8000fffe0ff */
[----:B-12---:R-:W-:Y:S01]  /*40f0*/  IMAD.X R21, RZ, RZ, R17, P5 ;  /* 0x000000ffff157224 */ /* 0x006fe200028e0611 */
[----:B------:R-:W-:-:S05]  /*4100*/  IADD3 R19, P5, PT, R30, 0x40, RZ ;  /* 0x000000401e137810 */ /* 0x000fca0007fbe0ff */
[----:B------:R-:W-:Y:S01]  /*4110*/  IMAD.X R18, RZ, RZ, R31, P5 ;  /* 0x000000ffff127224 */ /* 0x000fe200028e061f */
[----:B---3--:R0:W-:Y:S04]  /*4120*/  STG.E desc[UR8][R30.64], R33 ;  /* 0x000000211e007986 */ /* 0x0081e8000c101908 */
        /* <DEDUP_REMOVED lines=30> */
[----:B0-----:R-:W-:Y:S01]  /*4310*/  MOV R16, R20 ;  /* 0x0000001400107202 */ /* 0x001fe20000000f00 */
[----:B------:R-:W-:Y:S01]  /*4320*/  IMAD.MOV.U32 R17, RZ, RZ, R21 ;  /* 0x000000ffff117224 */ /* 0x000fe200078e0015 */
[----:B--2---:R0:W-:Y:S02]  /*4330*/  STG.E desc[UR8][R30.64+0x3c], R32 ;  /* 0x00003c201e007986 */ /* 0x0041e4000c101908 */
[----:B0-----:R-:W-:-:S02]  /*4340*/  IMAD.MOV.U32 R30, RZ, RZ, R19 ;  /* 0x000000ffff1e7224 */ /* 0x001fc400078e0013 */
[----:B------:R-:W-:Y:S01]  /*4350*/  IMAD.MOV.U32 R31, RZ, RZ, R18 ;  /* 0x000000ffff1f7224 */ /* 0x000fe200078e0012 */
[----:B------:R-:W-:Y:S06]  /*4360*/  @P5 BRA `(.L_x_63) ;  /* 0xfffffffc00545947 */ /* 0x000fec000383ffff */
.L_x_62:
[----:B------:R-:W-:-:S13]  /*4370*/  ISETP.NE.AND P5, PT, R8, RZ, PT ;  /* 0x000000ff0800720c */ /* 0x000fda0003fa5270 */
[----:B------:R-:W-:Y:S05]  /*4380*/  @!P5 BRA `(.L_x_64) ;  /* 0x00000004002cd947 */ /* 0x000fea0003800000 */
[----:B------:R-:W-:Y:S05]  /*4390*/  @!P1 BRA `(.L_x_65) ;  /* 0x0000000000609947 */ /* 0x000fea0003800000 */
[----:B0-----:R-:W3:Y:S01]  /*43a0*/  LDG.E R33, desc[UR8][R16.64] ;  /* 0x0000000810217981 */ /* 0x001ee2000c1e1900 */
[----:B------:R-:W-:-:S05]  /*43b0*/  IADD3 R20, P5, PT, R16, 0x20, RZ ;  /* 0x0000002010147810 */ /* 0x000fca0007fbe0ff */
[----:B-12---:R-:W-:Y:S01]  /*43c0*/  IMAD.X R21, RZ, RZ, R17, P5 ;  /* 0x000000ffff157224 */ /* 0x006fe200028e0611 */
[----:B------:R-:W-:-:S05]  /*43d0*/  IADD3 R19, P5, PT, R30, 0x20, RZ ;  /* 0x000000201e137810 */ /* 0x000fca0007fbe0ff */
[----:B------:R-:W-:Y:S01]  /*43e0*/  IMAD.X R18, RZ, RZ, R31, P5 ;  /* 0x000000ffff127224 */ /* 0x000fe200028e061f */
[----:B---3--:R0:W-:Y:S04]  /*43f0*/  STG.E desc[UR8][R30.64], R33 ;  /* 0x000000211e007986 */ /* 0x0081e8000c101908 */
        /* <DEDUP_REMOVED lines=18> */
.L_x_65:
[----:B------:R-:W-:-:S13]  /*4520*/  ISETP.NE.AND P5, PT, R7, RZ, PT ;  /* 0x000000ff0700720c */ /* 0x000fda0003fa5270 */
[----:B------:R-:W-:Y:S05]  /*4530*/  @!P5 BRA `(.L_x_64) ;  /* 0x0000000000c0d947 */ /* 0x000fea0003800000 */
[----:B0-----:R-:W3:Y:S01]  /*4540*/  @P2 LDG.E R33, desc[UR8][R16.64] ;  /* 0x0000000810212981 */ /* 0x001ee2000c1e1900 */
[----:B-12---:R-:W-:Y:S01]  /*4550*/  IMAD.MOV.U32 R18, RZ, RZ, R16 ;  /* 0x000000ffff127224 */ /* 0x006fe200078e0010 */
[----:B------:R-:W-:Y:S01]  /*4560*/  @P2 IADD3 R18, P5, PT, R16, 0x10, RZ ;  /* 0x0000001010122810 */ /* 0x000fe20007fbe0ff */
[--C-:B------:R-:W-:Y:S02]  /*4570*/  IMAD.MOV.U32 R19, RZ, RZ, R17.reuse ;  /* 0x000000ffff137224 */ /* 0x100fe400078e0011 */
[----:B------:R-:W-:Y:S02]  /*4580*/  IMAD.MOV.U32 R20, RZ, RZ, R30 ;  /* 0x000000ffff147224 */ /* 0x000fe400078e001e */
[----:B------:R-:W-:Y:S01]  /*4590*/  @P2 IMAD.X R19, RZ, RZ, R17, P5 ;  /* 0x000000ffff132224 */ /* 0x000fe200028e0611 */
[----:B------:R-:W-:Y:S01]  /*45a0*/  @P2 IADD3 R20, P5, PT, R30, 0x10, RZ ;  /* 0x000000101e142810 */ /* 0x000fe20007fbe0ff */
[----:B------:R-:W-:-:S04]  /*45b0*/  IMAD.MOV.U32 R21, RZ, RZ, R31 ;  /* 0x000000ffff157224 */ /* 0x000fc800078e001f */
[----:B------:R-:W-:Y:S01]  /*45c0*/  @P2 IMAD.X R21, RZ, RZ, R31, P5 ;  /* 0x000000ffff152224 */ /* 0x000fe200028e061f */
[----:B---3--:R-:W-:Y:S04]  /*45d0*/  @P2 STG.E desc[UR8][R30.64], R33 ;  /* 0x000000211e002986 */ /* 0x008fe8000c101908 */
        /* <DEDUP_REMOVED lines=24> */
[----:B------:R-:W-:-:S05]  /*4760*/  IADD3 R30, P5, PT, R20, 0x8, RZ ;  /* 0x00000008141e7810 */ /* 0x000fca0007fbe0ff */
[----:B------:R-:W-:Y:S01]  /*4770*/  IMAD.X R31, RZ, RZ, R21, P5 ;  /* 0x000000ffff1f7224 */ /* 0x000fe200028e0615 */
[----:B------:R-:W-:-:S13]  /*4780*/  ISETP.NE.AND P5, PT, R4, 0x2, PT ;  /* 0x000000020400780c */ /* 0x000fda0003fa5270 */
[----:B------:R-:W-:-:S05]  /*4790*/  @P5 IADD3 R32, P6, PT, R18, 0xc, RZ ;  /* 0x0000000c12205810 */ /* 0x000fca0007fde0ff */
[----:B------:R-:W-:Y:S01]  /*47a0*/  @P5 IMAD.X R33, RZ, RZ, R19, P6 ;  /* 0x000000ffff215224 */ /* 0x000fe200030e0613 */
[----:B------:R-:W-:-:S05]  /*47b0*/  @P5 IADD3 R34, P6, PT, R20, 0xc, RZ ;  /* 0x0000000c14225810 */ /* 0x000fca0007fde0ff */
[----:B------:R-:W-:Y:S01]  /*47c0*/  @P5 IMAD.X R35, RZ, RZ, R21, P6 ;  /* 0x000000ffff235224 */ /* 0x000fe200030e0615 */
[----:B--2---:R3:W-:Y:S04]  /*47d0*/  STG.E desc[UR8][R20.64+0x4], R37 ;  /* 0x0000042514007986 */ /* 0x0047e8000c101908 */
[----:B------:R-:W2:Y:S01]  /*47e0*/  @P5 LDG.E R36, desc[UR8][R18.64+0x8] ;  /* 0x0000080812245981 */ /* 0x000ea2000c1e1900 */
[----:B------:R-:W-:Y:S01]  /*47f0*/  @P5 MOV R16, R32 ;  /* 0x0000002000105202 */ /* 0x000fe20000000f00 */
[----:B------:R-:W-:Y:S02]  /*4800*/  @P5 IMAD.MOV.U32 R17, RZ, RZ, R33 ;  /* 0x000000ffff115224 */ /* 0x000fe400078e0021 */
[----:B------:R-:W-:Y:S02]  /*4810*/  @P5 IMAD.MOV.U32 R30, RZ, RZ, R34 ;  /* 0x000000ffff1e5224 */ /* 0x000fe400078e0022 */
[----:B------:R-:W-:Y:S01]  /*4820*/  @P5 IMAD.MOV.U32 R31, RZ, RZ, R35 ;  /* 0x000000ffff1f5224 */ /* 0x000fe200078e0023 */
[----:B--2---:R3:W-:Y:S06]  /*4830*/  @P5 STG.E desc[UR8][R20.64+0x8], R36 ;  /* 0x0000082414005986 */ /* 0x0047ec000c101908 */
.L_x_64:
[----:B------:R-:W-:-:S13]  /*4840*/  ISETP.GE.U32.AND P5, PT, R11, 0xf, PT ;  /* 0x0000000f0b00780c */ /* 0x000fda0003fa6070 */
[----:B------:R-:W-:Y:S05]  /*4850*/  @!P5 BRA `(.L_x_66) ;  /* 0x000000000064d947 */ /* 0x000fea0003800000 */
[----:B-12---:R-:W1:Y:S01]  /*4860*/  LDC R19, c[0x0][0x3b0] ;  /* 0x0000ec00ff137b82 */ /* 0x006e620000000800 */
[----:B------:R-:W-:-:S05]  /*4870*/  UMOV UR7, URZ ;  /* 0x000000ff00077c82 */ /* 0x000fca0008000000 */
.L_x_67:
[----:B------:R-:W-:Y:S01]  /*4880*/  IADD3 R18, P5, PT, R30, 0x40, RZ ;  /* 0x000000401e127810 */ /* 0x000fe20007fbe0ff */
[----:B------:R-:W-:Y:S01]  /*4890*/  UIADD3 UR7, UPT, UPT, UR7, 0x10, URZ ;  /* 0x0000001007077890 */ /* 0x000fe2000fffe0ff */
[----:B-1----:R-:W-:Y:S03]  /*48a0*/  STG.E desc[UR8][R30.64], R19 ;  /* 0x000000131e007986 */ /* 0x002fe6000c101908 */
[----:B---3--:R-:W-:Y:S01]  /*48b0*/  IMAD.X R21, RZ, RZ, R31, P5 ;  /* 0x000000ffff157224 */ /* 0x008fe200028e061f */
        /* <DEDUP_REMOVED lines=19> */
.L_x_66:
[----:B------:R-:W-:-:S13]  /*49f0*/  ISETP.NE.AND P5, PT, R6, RZ, PT ;  /* 0x000000ff0600720c */ /* 0x000fda0003fa5270 */
[----:B------:R-:W-:Y:S05]  /*4a00*/  @!P5 BRA `(.L_x_68) ;  /* 0x0000000000b4d947 */ /* 0x000fea0003800000 */
[----:B------:R-:W-:Y:S05]  /*4a10*/  @!P3 BRA `(.L_x_69) ;  /* 0x000000000034b947 */ /* 0x000fea0003800000 */
[----:B-12---:R-:W1:Y:S01]  /*4a20*/  LDC R19, c[0x0][0x3b0] ;  /* 0x0000ec00ff137b82 */ /* 0x006e620000000800 */
[----:B------:R-:W-:-:S05]  /*4a30*/  IADD3 R18, P5, PT, R30, 0x20, RZ ;  /* 0x000000201e127810 */ /* 0x000fca0007fbe0ff */
[----:B---3--:R-:W-:Y:S01]  /*4a40*/  IMAD.X R21, RZ, RZ, R31, P5 ;  /* 0x000000ffff157224 */ /* 0x008fe200028e061f */
        /* <DEDUP_REMOVED lines=10> */
.L_x_69:
[----:B------:R-:W-:-:S13]  /*4af0*/  ISETP.NE.AND P5, PT, R5, RZ, PT ;  /* 0x000000ff0500720c */ /* 0x000fda0003fa5270 */
[----:B------:R-:W-:Y:S05]  /*4b00*/  @!P5 BRA `(.L_x_68) ;  /* 0x000000000074d947 */ /* 0x000fea0003800000 */
[----:B-12---:R-:W-:Y:S02]  /*4b10*/  IMAD.MOV.U32 R18, RZ, RZ, R30 ;  /* 0x000000ffff127224 */ /* 0x006fe400078e001e */
[----:B------:R-:W-:Y:S01]  /*4b20*/  IMAD.MOV.U32 R19, RZ, RZ, R31 ;  /* 0x000000ffff137224 */ /* 0x000fe200078e001f */
[----:B------:R-:W-:Y:S06]  /*4b30*/  @!P4 BRA `(.L_x_70) ;  /* 0x000000000024c947 */ /* 0x000fec0003800000 */
[----:B---3--:R-:W1:Y:S01]  /*4b40*/  LDC R21, c[0x0][0x3b0] ;  /* 0x0000ec00ff157b82 */ /* 0x008e620000000800 */
        /* <DEDUP_REMOVED lines=8> */
.L_x_70:
[----:B------:R-:W-:-:S13]  /*4bd0*/  ISETP.NE.AND P5, PT, R25, RZ, PT ;  /* 0x000000ff1900720c */ /* 0x000fda0003fa5270 */
[----:B------:R-:W-:Y:S05]  /*4be0*/  @!P5 BRA `(.L_x_68) ;  /* 0x00000000003cd947 */ /* 0x000fea0003800000 */
[----:B---3--:R-:W1:Y:S01]  /*4bf0*/  LDC R21, c[0x0][0x3b0] ;  /* 0x0000ec00ff157b82 */ /* 0x008e620000000800 */
        /* <DEDUP_REMOVED lines=14> */
.L_x_68:
[----:B------:R-:W-:Y:S05]  /*4ce0*/  BRA.U UP1, `(.L_x_71) ;  /* 0xffffffed01b07547 */ /* 0x000fea000b83ffff */
[----:B------:R-:W-:-:S13]  /*4cf0*/  ISETP.GE.U32.AND P5, PT, R14, 0xf, PT ;  /* 0x0000000f0e00780c */ /* 0x000fda0003fa6070 */
[----:B------:R-:W-:Y:S05]  /*4d00*/  @!P5 BRA `(.L_x_72) ;  /* 0x000000000064d947 */ /* 0x000fea0003800000 */
[----:B-12-4-:R-:W1:Y:S01]  /*4d10*/  LDC R19, c[0x0][0x3b0] ;  /* 0x0000ec00ff137b82 */ /* 0x016e620000000800 */
[----:B------:R-:W-:-:S05]  /*4d20*/  UMOV UR6, URZ ;  /* 0x000000ff00067c82 */ /* 0x000fca0008000000 */
.L_x_73:
        /* <DEDUP_REMOVED lines=23> */
.L_x_72:
[----:B------:R-:W-:-:S13]  /*4ea0*/  ISETP.NE.AND P5, PT, R23, RZ, PT ;  /* 0x000000ff1700720c */ /* 0x000fda0003fa5270 */
[----:B------:R-:W-:Y:S05]  /*4eb0*/  @!P5 BRA `(.L_x_74) ;  /* 0x0000000000bcd947 */ /* 0x000fea0003800000 */
[----:B------:R-:W-:-:S13]  /*4ec0*/  ISETP.GE.U32.AND P6, PT, R28, 0x7, PT ;  /* 0x000000071c00780c */ /* 0x000fda0003fc6070 */
[----:B------:R-:W-:Y:S05]  /*4ed0*/  @!P6 BRA `(.L_x_75) ;  /* 0x000000000034e947 */ /* 0x000fea0003800000 */
[----:B-12-4-:R-:W1:Y:S01]  /*4ee0*/  LDC R19, c[0x0][0x3b0] ;  /* 0x0000ec00ff137b82 */ /* 0x016e620000000800 */
        /* <DEDUP_REMOVED lines=12> */
.L_x_75:
[----:B------:R-:W-:-:S13]  /*4fb0*/  ISETP.NE.AND P5, PT, R24, RZ, PT ;  /* 0x000000ff1800720c */ /* 0x000fda0003fa5270 */
[----:B------:R-:W-:Y:S05]  /*4fc0*/  @!P5 BRA `(.L_x_74) ;  /* 0x000000000078d947 */ /* 0x000fea0003800000 */
[----:B------:R-:W-:Y:S01]  /*4fd0*/  ISETP.GE.U32.AND P6, PT, R29, 0x3, PT ;  /* 0x000000031d00780c */ /* 0x000fe20003fc6070 */
[----:B-12-4-:R-:W-:Y:S01]  /*4fe0*/  IMAD.MOV.U32 R18, RZ, RZ, R30 ;  /* 0x000000ffff127224 */ /* 0x016fe200078e001e */
[----:B------:R-:W-:-:S11]  /*4ff0*/  MOV R19, R31 ;  /* 0x0000001f00137202 */ /* 0x000fd60000000f00 */
[----:B------:R-:W-:Y:S05]  /*5000*/  @!P6 BRA `(.L_x_76) ;  /* 0x000000000024e947 */ /* 0x000fea0003800000 */
        /* <DEDUP_REMOVED lines=9> */
.L_x_76:
        /* <DEDUP_REMOVED lines=17> */
.L_x_74:
[----:B------:R-:W-:Y:S05]  /*51b0*/  BRA.U UP0, `(.L_x_77) ;  /* 0xffffffe9006c7547 */ /* 0x000fea000b83ffff */
[----:B-12-4-:R-:W1:Y:S01]  /*51c0*/  LDC R18, c[0x0][0x390] ;  /* 0x0000e400ff127b82 */ /* 0x016e620000000800 */
[----:B------:R-:W-:-:S06]  /*51d0*/  UIADD3 UR4, UPT, UPT, UR4, 0x1, URZ ;  /* 0x0000000104047890 */ /* 0x000fcc000fffe0ff */
[----:B-1----:R-:W-:-:S13]  /*51e0*/  ISETP.NE.AND P5, PT, R18, UR4, PT ;  /* 0x0000000412007c0c */ /* 0x002fda000bfa5270 */
[----:B------:R-:W-:Y:S05]  /*51f0*/  @!P5 EXIT ;  /* 0x000000000000d94d */ /* 0x000fea0003800000 */
[----:B------:R-:W-:Y:S05]  /*5200*/  BRA `(.L_x_78) ;  /* 0xffffffe800547947 */ /* 0x000fea000383ffff */
.L_x_56:
[C---:B------:R-:W-:Y:S01]  /*5210*/  LOP3.LUT R21, R18.reuse, 0xf, RZ, 0xc0, !PT ;  /* 0x0000000f12157812 */ /* 0x040fe200078ec0ff */
[----:B------:R-:W-:Y:S01]  /*5220*/  UMOV UR4, URZ ;  /* 0x000000ff00047c82 */ /* 0x000fe20008000000 */
[----:B------:R-:W-:Y:S02]  /*5230*/  LOP3.LUT R20, R18, 0x7, RZ, 0xc0, !PT ;  /* 0x0000000712147812 */ /* 0x000fe400078ec0ff */
[C---:B------:R-:W-:Y:S01]  /*5240*/  LOP3.LUT R15, R2.reuse, 0xf, RZ, 0xc0, !PT ;  /* 0x0000000f020f7812 */ /* 0x040fe200078ec0ff */
[----:B------:R-:W-:Y:S01]  /*5250*/  VIADD R22, R21, 0xffffffff ;  /* 0xffffffff15167836 */ /* 0x000fe20000000000 */
[----:B------:R-:W-:Y:S01]  /*5260*/  LOP3.LUT R14, R2, 0x7, RZ, 0xc0, !PT ;  /* 0x00000007020e7812 */ /* 0x000fe200078ec0ff */
[----:B------:R-:W-:Y:S01]  /*5270*/  VIADD R0, R20, 0xffffffff ;  /* 0xffffffff14007836 */ /* 0x000fe20000000000 */
[C---:B------:R-:W-:Y:S02]  /*5280*/  LOP3.LUT R10, R19.reuse, 0xf, RZ, 0xc0, !PT ;  /* 0x0000000f130a7812 */ /* 0x040fe400078ec0ff */
[----:B------:R-:W-:Y:S01]  /*5290*/  ISETP.GE.U32.AND P1, PT, R22, 0x7, PT ;  /* 0x000000071600780c */ /* 0x000fe20003f26070 */
[----:B------:R-:W-:Y:S01]  /*52a0*/  VIADD R3, R14, 0xffffffff ;  /* 0xffffffff0e037836 */ /* 0x000fe20000000000 */
[----:B------:R-:W-:Y:S01]  /*52b0*/  LOP3.LUT R8, R19, 0x7, RZ, 0xc0, !PT ;  /* 0x0000000713087812 */ /* 0x000fe200078ec0ff */
[----:B------:R-:W-:Y:S01]  /*52c0*/  VIADD R4, R10, 0xffffffff ;  /* 0xffffffff0a047836 */ /* 0x000fe20000000000 */
[----:B------:R-:W-:-:S02]  /*52d0*/  ISETP.GE.U32.AND P0, PT, R0, 0x3, PT ;  /* 0x000000030000780c */ /* 0x000fc40003f06070 */
[----:B------:R-:W-:Y:S01]  /*52e0*/  P2R R0, PR, RZ, 0x2 ;  /* 0x00000002ff007803 */ /* 0x000fe20000000000 */
[----:B------:R-:W-:Y:S01]  /*52f0*/  VIADD R0, R15, 0xffffffff ;  /* 0xffffffff0f007836 */ /* 0x000fe20000000000 */
[----:B------:R-:W-:Y:S01]  /*5300*/  LOP3.LUT R23, R18, 0x7ffffff0, RZ, 0xc0, !PT ;  /* 0x7ffffff012177812 */ /* 0x000fe200078ec0ff */
[----:B------:R-:W-:Y:S01]  /*5310*/  VIADD R5, R8, 0xffffffff ;  /* 0xffffffff08057836 */ /* 0x000fe20000000000 */
[----:B------:R-:W-:Y:S02]  /*5320*/  LOP3.LUT R24, R19, 0x7ffffff0, RZ, 0xc0, !PT ;  /* 0x7ffffff013187812 */ /* 0x000fe400078ec0ff */
[----:B------:R-:W-:Y:S02]  /*5330*/  ISETP.GE.U32.AND P1, PT, R0, 0x7, PT ;  /* 0x000000070000780c */ /* 0x000fe40003f26070 */
[----:B------:R-:W-:Y:S02]  /*5340*/  ISETP.GE.U32.AND P2, PT, R3, 0x3, PT ;  /* 0x000000030300780c */ /* 0x000fe40003f46070 */
[----:B------:R-:W-:-:S02]  /*5350*/  ISETP.GE.U32.AND P3, PT, R4, 0x7, PT ;  /* 0x000000070400780c */ /* 0x000fc40003f66070 */
[----:B------:R-:W-:Y:S02]  /*5360*/  ISETP.GE.U32.AND P4, PT, R5, 0x3, PT ;  /* 0x000000030500780c */ /* 0x000fe40003f86070 */
[C---:B------:R-:W-:Y:S02]  /*5370*/  LOP3.LUT R6, R2.reuse, 0x3, RZ, 0xc0, !PT ;  /* 0x0000000302067812 */ /* 0x040fe400078ec0ff */
[----:B------:R-:W-:Y:S02]  /*5380*/  LOP3.LUT R0, R2, 0x7ffffff0, RZ, 0xc0, !PT ;  /* 0x7ffffff002007812 */ /* 0x000fe400078ec0ff */
[----:B------:R-:W-:Y:S02]  /*5390*/  LOP3.LUT R18, R18, 0x3, RZ, 0xc0, !PT ;  /* 0x0000000312127812 */ /* 0x000fe400078ec0ff */
[----:B------:R-:W-:-:S07]  /*53a0*/  LOP3.LUT R19, R19, 0x3, RZ, 0xc0, !PT ;  /* 0x0000000313137812 */ /* 0x000fce00078ec0ff */
.L_x_95:
[----:B---34-:R-:W-:-:S05]  /*53b0*/  UMOV UR5, URZ ;  /* 0x000000ff00057c82 */ /* 0x018fca0008000000 */
.L_x_94:
[----:B-1----:R-:W1:Y:S01]  /*53c0*/  LDCU UR6, c[0x0][0x394] ;  /* 0x00007280ff0677ac */ /* 0x002e620008000800 */
[----:B------:R-:W-:-:S04]  /*53d0*/  UIADD3 UR5, UPT, UPT, UR5, 0x1, URZ ;  /* 0x0000000105057890 */ /* 0x000fc8000fffe0ff */
[----:B-1----:R-:W-:-:S03]  /*53e0*/  UISETP.NE.AND UP0, UPT, UR5, UR6, UPT ;  /* 0x000000060500728c */ /* 0x002fc6000bf05270 */
[----:B--234-:R-:W-:-:S08]  /*53f0*/  UMOV UR6, URZ ;  /* 0x000000ff00067c82 */ /* 0x01cfd00008000000 */
.L_x_93:
[----:B------:R-:W-:Y:S01]  /*5400*/  ISETP.GE.U32.AND P5, PT, R13, 0xf, PT ;  /* 0x0000000f0d00780c */ /* 0x000fe20003fa6070 */
[----:B-1----:R-:W1:Y:S01]  /*5410*/  LDCU UR10, c[0x0][0x398] ;  /* 0x00007300ff0a77ac */ /* 0x002e620008000800 */
[----:B------:R-:W-:-:S11]  /*5420*/  UIADD3 UR6, UPT, UPT, UR6, 0x1, URZ ;  /* 0x0000000106067890 */ /* 0x000fd6000fffe0ff */
[----:B--234-:R-:W-:Y:S05]  /*5430*/  @!P5 BRA `(.L_x_79) ;  /* 0x000000000064d947 */ /* 0x01cfea0003800000 */
[----:B------:R-:W2:Y:S01]  /*5440*/  LDC R3, c[0x0][0x3b0] ;  /* 0x0000ec00ff037b82 */ /* 0x000ea20000000800 */
[----:B------:R-:W-:-:S05]  /*5450*/  UMOV UR7, URZ ;  /* 0x000000ff00077c82 */ /* 0x000fca0008000000 */
.L_x_80:
[----:B------:R-:W-:Y:S01]  /*5460*/  UIADD3 UR7, UPT, UPT, UR7, 0x10, URZ ;  /* 0x0000001007077890 */ /* 0x000fe2000fffe0ff */
[----:B------:R-:W-:Y:S01]  /*5470*/  IADD3 R2, P5, PT, R30, 0x40, RZ ;  /* 0x000000401e027810 */ /* 0x000fe20007fbe0ff */
[----:B--2---:R-:W-:Y:S04]  /*5480*/  STG.E desc[UR8][R30.64], R3 ;  /* 0x000000031e007986 */ /* 0x004fe8000c101908 */
[----:B------:R-:W-:Y:S01]  /*5490*/  IMAD.X R5, RZ, RZ, R31, P5 ;  /* 0x000000ffff057224 */ /* 0x000fe200028e061f */
[----:B------:R-:W-:Y:S01]  /*54a0*/  ISETP.NE.AND P5, PT, R23, UR7, PT ;  /* 0x0000000717007c0c */ /* 0x000fe2000bfa5270 */
        /* <DEDUP_REMOVED lines=15> */
[----:B--2---:R-:W-:-:S02]  /*55a0*/  IMAD.MOV.U32 R30, RZ, RZ, R2 ;  /* 0x000000ffff1e7224 */ /* 0x004fc400078e0002 */
[----:B------:R-:W-:Y:S01]  /*55b0*/  IMAD.MOV.U32 R31, RZ, RZ, R5 ;  /* 0x000000ffff1f7224 */ /* 0x000fe200078e0005 */
[----:B------:R-:W-:Y:S06]  /*55c0*/  @P5 BRA `(.L_x_80) ;  /* 0xfffffffc00a45947 */ /* 0x000fec000383ffff */
.L_x_79:
[----:B------:R-:W-:Y:S01]  /*55d0*/  ISETP.NE.AND P5, PT, R21, RZ, PT ;  /* 0x000000ff1500720c */ /* 0x000fe20003fa5270 */
[----:B-1----:R-:W-:-:S12]  /*55e0*/  UISETP.NE.AND UP1, UPT, UR6, UR10, UPT ;  /* 0x0000000a0600728c */ /* 0x002fd8000bf25270 */
        /* <DEDUP_REMOVED lines=16> */
.L_x_82:
        /* <DEDUP_REMOVED lines=14> */
.L_x_83:
        /* <DEDUP_REMOVED lines=9> */
[----:B------:R2:W-:Y:S03]  /*5860*/  STG.E desc[UR8][R2.64+0x4], R7 ;  /* 0x0000040702007986 */ /* 0x0005e6000c101908 */
[----:B------:R-:W-:Y:S02]  /*5870*/  IADD3.X R31, PT, PT, RZ, R3, RZ, P5, !PT ;  /* 0x00000003ff1f7210 */ /* 0x000fe40002ffe4ff */
[----:B------:R-:W-:-:S13]  /*5880*/  ISETP.NE.AND P5, PT, R18, 0x2, PT ;  /* 0x000000021200780c */ /* 0x000fda0003fa5270 */
[----:B------:R2:W-:Y:S01]  /*5890*/  @P5 STG.E desc[UR8][R2.64+0x8], R7 ;  /* 0x0000080702005986 */ /* 0x0005e2000c101908 */
[----:B------:R-:W-:-:S05]  /*58a0*/  @P5 IADD3 R4, P6, PT, R2, 0xc, RZ ;  /* 0x0000000c02045810 */ /* 0x000fca0007fde0ff */
[----:B------:R-:W-:Y:S02]  /*58b0*/  @P5 IMAD.X R5, RZ, RZ, R3, P6 ;  /* 0x000000ffff055224 */ /* 0x000fe400030e0603 */
[----:B------:R-:W-:Y:S02]  /*58c0*/  @P5 IMAD.MOV.U32 R30, RZ, RZ, R4 ;  /* 0x000000ffff1e5224 */ /* 0x000fe400078e0004 */
[----:B------:R-:W-:-:S07]  /*58d0*/  @P5 IMAD.MOV.U32 R31, RZ, RZ, R5 ;  /* 0x000000ffff1f5224 */ /* 0x000fce00078e0005 */
.L_x_81:
[----:B------:R-:W-:-:S13]  /*58e0*/  ISETP.GE.U32.AND P5, PT, R12, 0xf, PT ;  /* 0x0000000f0c00780c */ /* 0x000fda0003fa6070 */
[----:B------:R-:W-:Y:S05]  /*58f0*/  @!P5 BRA `(.L_x_84) ;  /* 0x0000000000b0d947 */ /* 0x000fea0003800000 */
[----:B------:R-:W-:-:S05]  /*5900*/  UMOV UR7, URZ ;  /* 0x000000ff00077c82 */ /* 0x000fca0008000000 */
.L_x_85:
[----:B012---:R-:W2:Y:S04]  /*5910*/  LDG.E R3, desc[UR8][R16.64] ;  /* 0x0000000810037981 */ /* 0x007ea8000c1e1900 */
        /* <DEDUP_REMOVED lines=18> */
[----:B---3--:R-:W-:Y:S04]  /*5a40*/  STG.E desc[UR8][R30.64+0x24], R9 ;  /* 0x000024091e007986 */ /* 0x008fe8000c101908 */
[----:B----4-:R-:W3:Y:S04]  /*5a50*/  LDG.E R25, desc[UR8][R16.64+0x28] ;  /* 0x0000280810197981 */ /* 0x010ee8000c1e1900 */
[----:B---3--:R3:W-:Y:S04]  /*5a60*/  STG.E desc[UR8][R30.64+0x28], R25 ;  /* 0x000028191e007986 */ /* 0x0087e8000c101908 */
[----:B-----5:R-:W4:Y:S04]  /*5a70*/  LDG.E R27, desc[UR8][R16.64+0x2c] ;  /* 0x00002c08101b7981 */ /* 0x020f28000c1e1900 */
[----:B----4-:R-:W-:Y:S04]  /*5a80*/  STG.E desc[UR8][R30.64+0x2c], R27 ;  /* 0x00002c1b1e007986 */ /* 0x010fe8000c101908 */
[----:B0-----:R-:W4:Y:S04]  /*5a90*/  LDG.E R3, desc[UR8][R16.64+0x30] ;  /* 0x0000300810037981 */ /* 0x001f28000c1e1900 */
[----:B----4-:R0:W-:Y:S04]  /*5aa0*/  STG.E desc[UR8][R30.64+0x30], R3 ;  /* 0x000030031e007986 */ /* 0x0101e8000c101908 */
[----:B-1----:R-:W4:Y:S04]  /*5ab0*/  LDG.E R5, desc[UR8][R16.64+0x34] ;  /* 0x0000340810057981 */ /* 0x002f28000c1e1900 */
[----:B----4-:R-:W-:Y:S04]  /*5ac0*/  STG.E desc[UR8][R30.64+0x34], R5 ;  /* 0x000034051e007986 */ /* 0x010fe8000c101908 */
[----:B--2---:R-:W2:Y:S01]  /*5ad0*/  LDG.E R7, desc[UR8][R16.64+0x38] ;  /* 0x0000380810077981 */ /* 0x004ea2000c1e1900 */
[----:B------:R-:W-:Y:S01]  /*5ae0*/  IADD3 R2, P5, PT, R16, 0x40, RZ ;  /* 0x0000004010027810 */ /* 0x000fe20007fbe0ff */
[----:B------:R-:W-:-:S04]  /*5af0*/  UIADD3 UR7, UPT, UPT, UR7, 0x10, URZ ;  /* 0x0000001007077890 */ /* 0x000fc8000fffe0ff */
[----:B---3--:R-:W-:Y:S01]  /*5b00*/  IMAD.X R25, RZ, RZ, R17, P5 ;  /* 0x000000ffff197224 */ /* 0x008fe200028e0611 */
[----:B------:R-:W-:-:S05]  /*5b10*/  IADD3 R4, P5, PT, R30, 0x40, RZ ;  /* 0x000000401e047810 */ /* 0x000fca0007fbe0ff */
[----:B0-----:R-:W-:Y:S01]  /*5b20*/  IMAD.X R3, RZ, RZ, R31, P5 ;  /* 0x000000ffff037224 */ /* 0x001fe200028e061f */
[----:B--2---:R-:W-:Y:S04]  /*5b30*/  STG.E desc[UR8][R30.64+0x38], R7 ;  /* 0x000038071e007986 */ /* 0x004fe8000c101908 */
[----:B------:R0:W2:Y:S01]  /*5b40*/  LDG.E R9, desc[UR8][R16.64+0x3c] ;  /* 0x00003c0810097981 */ /* 0x0000a2000c1e1900 */
[----:B------:R-:W-:Y:S01]  /*5b50*/  ISETP.NE.AND P5, PT, R0, UR7, PT ;  /* 0x0000000700007c0c */ /* 0x000fe2000bfa5270 */
[----:B0-----:R-:W-:Y:S02]  /*5b60*/  IMAD.MOV.U32 R16, RZ, RZ, R2 ;  /* 0x000000ffff107224 */ /* 0x001fe400078e0002 */
[----:B------:R-:W-:Y:S01]  /*5b70*/  IMAD.MOV.U32 R17, RZ, RZ, R25 ;  /* 0x000000ffff117224 */ /* 0x000fe200078e0019 */
[----:B--2---:R0:W-:Y:S02]  /*5b80*/  STG.E desc[UR8][R30.64+0x3c], R9 ;  /* 0x00003c091e007986 */ /* 0x0041e4000c101908 */
[----:B0-----:R-:W-:-:S02]  /*5b90*/  IMAD.MOV.U32 R30, RZ, RZ, R4 ;  /* 0x000000ffff1e7224 */ /* 0x001fc400078e0004 */
[----:B------:R-:W-:-:S05]  /*5ba0*/  IMAD.MOV.U32 R31, RZ, RZ, R3 ;  /* 0x000000ffff1f7224 */ /* 0x000fca00078e0003 */
[----:B------:R-:W-:Y:S05]  /*5bb0*/  @P5 BRA `(.L_x_85) ;  /* 0xfffffffc00545947 */ /* 0x000fea000383ffff */
.L_x_84:
[----:B------:R-:W-:-:S13]  /*5bc0*/  ISETP.NE.AND P5, PT, R15, RZ, PT ;  /* 0x000000ff0f00720c */ /* 0x000fda0003fa5270 */
[----:B------:R-:W-:Y:S05]  /*5bd0*/  @!P5 BRA `(.L_x_86) ;  /* 0x000000040028d947 */ /* 0x000fea0003800000 */
[----:B------:R-:W-:Y:S05]  /*5be0*/  @!P1 BRA `(.L_x_87) ;  /* 0x0000000000609947 */ /* 0x000fea0003800000 */
[----:B012---:R-:W2:Y:S04]  /*5bf0*/  LDG.E R3, desc[UR8][R16.64] ;  /* 0x0000000810037981 */ /* 0x007ea8000c1e1900 */
[----:B--2---:R0:W-:Y:S04]  /*5c00*/  STG.E desc[UR8][R30.64], R3 ;  /* 0x000000031e007986 */ /* 0x0041e8000c101908 */
[----:B------:R-:W2:Y:S04]  /*5c10*/  LDG.E R5, desc[UR8][R16.64+0x4] ;  /* 0x0000040810057981 */ /* 0x000ea8000c1e1900 */
[----:B--2---:R-:W-:Y:S04]  /*5c20*/  STG.E desc[UR8][R30.64+0x4], R5 ;  /* 0x000004051e007986 */ /* 0x004fe8000c101908 */
[----:B------:R-:W2:Y:S04]  /*5c30*/  LDG.E R7, desc[UR8][R16.64+0x8] ;  /* 0x0000080810077981 */ /* 0x000ea8000c1e1900 */
[----:B--2---:R1:W-:Y:S04]  /*5c40*/  STG.E desc[UR8][R30.64+0x8], R7 ;  /* 0x000008071e007986 */ /* 0x0043e8000c101908 */
[----:B------:R-:W2:Y:S04]  /*5c50*/  LDG.E R9, desc[UR8][R16.64+0xc] ;  /* 0x00000c0810097981 */ /* 0x000ea8000c1e1900 */
[----:B--2---:R2:W-:Y:S04]  /*5c60*/  STG.E desc[UR8][R30.64+0xc], R9 ;  /* 0x00000c091e007986 */ /* 0x0045e8000c101908 */
[----:B------:R-:W3:Y:S04]  /*5c70*/  LDG.E R25, desc[UR8][R16.64+0x10] ;  /* 0x0000100810197981 */ /* 0x000ee8000c1e1900 */
[----:B---3--:R-:W-:Y:S04]  /*5c80*/  STG.E desc[UR8][R30.64+0x10], R25 ;  /* 0x000010191e007986 */ /* 0x008fe8000c101908 */
[----:B------:R-:W3:Y:S04]  /*5c90*/  LDG.E R27, desc[UR8][R16.64+0x14] ;  /* 0x00001408101b7981 */ /* 0x000ee8000c1e1900 */
[----:B---3--:R-:W-:Y:S04]  /*5ca0*/  STG.E desc[UR8][R30.64+0x14], R27 ;  /* 0x0000141b1e007986 */ /* 0x008fe8000c101908 */
[----:B0-----:R-:W3:Y:S01]  /*5cb0*/  LDG.E R3, desc[UR8][R16.64+0x18] ;  /* 0x0000180810037981 */ /* 0x001ee2000c1e1900 */
[----:B------:R-:W-:-:S05]  /*5cc0*/  IADD3 R2, P5, PT, R16, 0x20, RZ ;  /* 0x0000002010027810 */ /* 0x000fca0007fbe0ff */
[----:B-1----:R-:W-:Y:S01]  /*5cd0*/  IMAD.X R7, RZ, RZ, R17, P5 ;  /* 0x000000ffff077224 */ /* 0x002fe200028e0611 */
[----:B------:R-:W-:Y:S01]  /*5ce0*/  IADD3 R4, P5, PT, R30, 0x20, RZ ;  /* 0x000000201e047810 */ /* 0x000fe20007fbe0ff */
[----:B---3--:R-:W-:Y:S04]  /*5cf0*/  STG.E desc[UR8][R30.64+0x18], R3 ;  /* 0x000018031e007986 */ /* 0x008fe8000c101908 */
[----:B------:R0:W3:Y:S01]  /*5d00*/  LDG.E R5, desc[UR8][R16.64+0x1c] ;  /* 0x00001c0810057981 */ /* 0x0000e2000c1e1900 */
[----:B--2---:R-:W-:Y:S02]  /*5d10*/  IMAD.X R9, RZ, RZ, R31, P5 ;  /* 0x000000ffff097224 */ /* 0x004fe400028e061f */
[----:B0-----:R-:W-:Y:S02]  /*5d20*/  IMAD.MOV.U32 R16, RZ, RZ, R2 ;  /* 0x000000ffff107224 */ /* 0x001fe400078e0002 */
[----:B------:R-:W-:Y:S01]  /*5d30*/  IMAD.MOV.U32 R17, RZ, RZ, R7 ;  /* 0x000000ffff117224 */ /* 0x000fe200078e0007 */
[----:B---3--:R0:W-:Y:S02]  /*5d40*/  STG.E desc[UR8][R30.64+0x1c], R5 ;  /* 0x00001c051e007986 */ /* 0x0081e4000c101908 */
[----:B0-----:R-:W-:-:S02]  /*5d50*/  IMAD.MOV.U32 R30, RZ, RZ, R4 ;  /* 0x000000ffff1e7224 */ /* 0x001fc400078e0004 */
[----:B------:R-:W-:-:S07]  /*5d60*/  IMAD.MOV.U32 R31, RZ, RZ, R9 ;  /* 0x000000ffff1f7224 */ /* 0x000fce00078e0009 */
.L_x_87:
[----:B------:R-:W-:-:S13]  /*5d70*/  ISETP.NE.AND P5, PT, R14, RZ, PT ;  /* 0x000000ff0e00720c */ /* 0x000fda0003fa5270 */
[----:B------:R-:W-:Y:S05]  /*5d80*/  @!P5 BRA `(.L_x_86) ;  /* 0x0000000000bcd947 */ /* 0x000fea0003800000 */
[----:B0-----:R-:W3:Y:S04]  /*5d90*/  @P2 LDG.E R5, desc[UR8][R16.64] ;  /* 0x0000000810052981 */ /* 0x001ee8000c1e1900 */
[----:B---3--:R0:W-:Y:S04]  /*5da0*/  @P2 STG.E desc[UR8][R30.64], R5 ;  /* 0x000000051e002986 */ /* 0x0081e8000c101908 */
[----:B-12---:R-:W2:Y:S04]  /*5db0*/  @P2 LDG.E R7, desc[UR8][R16.64+0x4] ;  /* 0x0000040810072981 */ /* 0x006ea8000c1e1900 */
[----:B--2---:R-:W-:Y:S04]  /*5dc0*/  @P2 STG.E desc[UR8][R30.64+0x4], R7 ;  /* 0x000004071e002986 */ /* 0x004fe8000c101908 */
[----:B------:R-:W2:Y:S01]  /*5dd0*/  @P2 LDG.E R9, desc[UR8][R16.64+0x8] ;  /* 0x0000080810092981 */ /* 0x000ea2000c1e1900 */
[----:B------:R-:W-:Y:S01]  /*5de0*/  IMAD.MOV.U32 R2, RZ, RZ, R16 ;  /* 0x000000ffff027224 */ /* 0x000fe200078e0010 */
[----:B------:R-:W-:Y:S01]  /*5df0*/  @P2 IADD3 R2, P5, PT, R16, 0x10, RZ ;  /* 0x0000001010022810 */ /* 0x000fe20007fbe0ff */
[----:B------:R-:W-:-:S02]  /*5e00*/  IMAD.MOV.U32 R3, RZ, RZ, R17 ;  /* 0x000000ffff037224 */ /* 0x000fc400078e0011 */
[----:B------:R-:W-:Y:S02]  /*5e10*/  IMAD.MOV.U32 R4, RZ, RZ, R30 ;  /* 0x000000ffff047224 */ /* 0x000fe400078e001e */
[----:B------:R-:W-:Y:S01]  /*5e20*/  @P2 IMAD.X R3, RZ, RZ, R17, P5 ;  /* 0x000000ffff032224 */ /* 0x000fe200028e0611 */
[----:B------:R-:W-:Y:S01]  /*5e30*/  @P2 IADD3 R4, P5, PT, R30, 0x10, RZ ;  /* 0x000000101e042810 */ /* 0x000fe20007fbe0ff */
[--C-:B0-----:R-:W-:Y:S01]  /*5e40*/  IMAD.MOV.U32 R5, RZ, RZ, R31.reuse ;  /* 0x000000ffff057224 */ /* 0x101fe200078e001f */
[----:B--2---:R-:W-:Y:S04]  /*5e50*/  @P2 STG.E desc[UR8][R30.64+0x8], R9 ;  /* 0x000008091e002986 */ /* 0x004fe8000c101908 */
[----:B------:R0:W2:Y:S01]  /*5e60*/  @P2 LDG.E R25, desc[UR8][R16.64+0xc] ;  /* 0x00000c0810192981 */ /* 0x0000a2000c1e1900 */
[----:B------:R-:W-:Y:S01]  /*5e70*/  @P2 IMAD.X R5, RZ, RZ, R31, P5 ;  /* 0x000000ffff052224 */ /* 0x000fe200028e061f */
[----:B------:R-:W-:Y:S01]  /*5e80*/  ISETP.NE.AND P5, PT, R6, RZ, PT ;  /* 0x000000ff0600720c */ /* 0x000fe20003fa5270 */
[----:B0-----:R-:W-:-:S02]  /*5e90*/  @P2 IMAD.MOV.U32 R16, RZ, RZ, R2 ;  /* 0x000000ffff102224 */ /* 0x001fc400078e0002 */
[----:B------:R-:W-:Y:S01]  /*5ea0*/  @P2 IMAD.MOV.U32 R17, RZ, RZ, R3 ;  /* 0x000000ffff112224 */ /* 0x000fe200078e0003 */
[----:B--2---:R0:W-:Y:S02]  /*5eb0*/  @P2 STG.E desc[UR8][R30.64+0xc], R25 ;  /* 0x00000c191e002986 */ /* 0x0041e4000c101908 */
[----:B0-----:R-:W-:Y:S02]  /*5ec0*/  @P2 IMAD.MOV.U32 R30, RZ, RZ, R4 ;  /* 0x000000ffff1e2224 */ /* 0x001fe400078e0004 */
[----:B------:R-:W-:-:S05]  /*5ed0*/  @P2 IMAD.MOV.U32 R31, RZ, RZ, R5 ;  /* 0x000000ffff1f2224 */ /* 0x000fca00078e0005 */
[----:B------:R-:W-:Y:S05]  /*5ee0*/  @!P5 BRA `(.L_x_86) ;  /* 0x000000000064d947 */ /* 0x000fea0003800000 */
[----:B------:R-:W2:Y:S01]  /*5ef0*/  LDG.E R7, desc[UR8][R2.64] ;  /* 0x0000000802077981 */ /* 0x000ea2000c1e1900 */
[----:B------:R-:W-:-:S05]  /*5f00*/  IADD3 R16, P5, PT, R2, 0x4, RZ ;  /* 0x0000000402107810 */ /* 0x000fca0007fbe0ff */
[----:B------:R-:W-:Y:S01]  /*5f10*/  IMAD.X R17, RZ, RZ, R3, P5 ;  /* 0x000000ffff117224 */ /* 0x000fe200028e0603 */
[----:B------:R-:W-:-:S04]  /*5f20*/  IADD3 R30, P5, PT, R4, 0x4, RZ ;  /* 0x00000004041e7810 */ /* 0x000fc80007fbe0ff */
[----:B------:R-:W-:Y:S02]  /*5f30*/  IADD3.X R31, PT, PT, RZ, R5, RZ, P5, !PT ;  /* 0x00000005ff1f7210 */ /* 0x000fe40002ffe4ff */
[----:B------:R-:W-:Y:S01]  /*5f40*/  ISETP.NE.AND P5, PT, R6, 0x1, PT ;  /* 0x000000010600780c */ /* 0x000fe20003fa5270 */
[----:B--2---:R3:W-:-:S12]  /*5f50*/  STG.E desc[UR8][R4.64], R7 ;  /* 0x0000000704007986 */ /* 0x0047d8000c101908 */
[----:B------:R-:W-:Y:S05]  /*5f60*/  @!P5 BRA `(.L_x_86) ;  /* 0x000000000044d947 */ /* 0x000fea0003800000 */
[----:B---3--:R-:W2:Y:S01]  /*5f70*/  LDG.E R7, desc[UR8][R2.64+0x4] ;  /* 0x0000040802077981 */ /* 0x008ea2000c1e1900 */
[----:B------:R-:W-:-:S05]  /*5f80*/  IADD3 R16, P5, PT, R2, 0x8, RZ ;  /* 0x0000000802107810 */ /* 0x000fca0007fbe0ff */
[----:B------:R-:W-:Y:S01]  /*5f90*/  IMAD.X R17, RZ, RZ, R3, P5 ;  /* 0x000000ffff117224 */ /* 0x000fe200028e0603 */
        /* <DEDUP_REMOVED lines=14> */
.L_x_86:
[----:B------:R-:W-:-:S13]  /*6080*/  ISETP.GE.U32.AND P5, PT, R11, 0xf, PT ;  /* 0x0000000f0b00780c */ /* 0x000fda0003fa6070 */
[----:B------:R-:W-:Y:S05]  /*6090*/  @!P5 BRA `(.L_x_88) ;  /* 0x000000000064d947 */ /* 0x000fea0003800000 */
[----:B-12---:R-:W1:Y:S01]  /*60a0*/  LDC R3, c[0x0][0x3b0] ;  /* 0x0000ec00ff037b82 */ /* 0x006e620000000800 */
[----:B------:R-:W-:-:S05]  /*60b0*/  UMOV UR7, URZ ;  /* 0x000000ff00077c82 */ /* 0x000fca0008000000 */
.L_x_89:
[----:B------:R-:W-:Y:S01]  /*60c0*/  UIADD3 UR7, UPT, UPT, UR7, 0x10, URZ ;  /* 0x0000001007077890 */ /* 0x000fe2000fffe0ff */
[----:B------:R-:W-:Y:S01]  /*60d0*/  IADD3 R2, P5, PT, R30, 0x40, RZ ;  /* 0x000000401e027810 */ /* 0x000fe20007fbe0ff */
[----:B-1----:R-:W-:Y:S04]  /*60e0*/  STG.E desc[UR8][R30.64], R3 ;  /* 0x000000031e007986 */ /* 0x002fe8000c101908 */
[----:B---34-:R-:W-:Y:S01]  /*60f0*/  IMAD.X R5, RZ, RZ, R31, P5 ;  /* 0x000000ffff057224 */ /* 0x018fe200028e061f */
        /* <DEDUP_REMOVED lines=19> */
.L_x_88:
[----:B------:R-:W-:-:S13]  /*6230*/  ISETP.NE.AND P5, PT, R10, RZ, PT ;  /* 0x000000ff0a00720c */ /* 0x000fda0003fa5270 */
[----:B------:R-:W-:Y:S05]  /*6240*/  @!P5 BRA `(.L_x_90) ;  /* 0x0000000000b4d947 */ /* 0x000fea0003800000 */
[----:B------:R-:W-:Y:S05]  /*6250*/  @!P3 BRA `(.L_x_91) ;  /* 0x000000000034b947 */ /* 0x000fea0003800000 */
[----:B-12---:R-:W1:Y:S01]  /*6260*/  LDC R3, c[0x0][0x3b0] ;  /* 0x0000ec00ff037b82 */ /* 0x006e620000000800 */
[----:B------:R-:W-:-:S05]  /*6270*/  IADD3 R2, P5, PT, R30, 0x20, RZ ;  /* 0x000000201e027810 */ /* 0x000fca0007fbe0ff */
[----:B---34-:R-:W-:Y:S01]  /*6280*/  IMAD.X R5, RZ, RZ, R31, P5 ;  /* 0x000000ffff057224 */ /* 0x018fe200028e061f */
        /* <DEDUP_REMOVED lines=10> */
.L_x_91:
[----:B------:R-:W-:-:S13]  /*6330*/  ISETP.NE.AND P5, PT, R8, RZ, PT ;  /* 0x000000ff0800720c */ /* 0x000fda0003fa5270 */
[----:B------:R-:W-:Y:S05]  /*6340*/  @!P5 BRA `(.L_x_90) ;  /* 0x000000000074d947 */ /* 0x000fea0003800000 */
[----:B-12---:R-:W-:Y:S02]  /*6350*/  IMAD.MOV.U32 R2, RZ, RZ, R30 ;  /* 0x000000ffff027224 */ /* 0x006fe400078e001e */
[----:B------:R-:W-:Y:S01]  /*6360*/  IMAD.MOV.U32 R3, RZ, RZ, R31 ;  /* 0x000000ffff037224 */ /* 0x000fe200078e001f */
[----:B------:R-:W-:Y:S06]  /*6370*/  @!P4 BRA `(.L_x_92) ;  /* 0x000000000024c947 */ /* 0x000fec0003800000 */
[----:B---34-:R-:W1:Y:S01]  /*6380*/  LDC R5, c[0x0][0x3b0] ;  /* 0x0000ec00ff057b82 */ /* 0x018e620000000800 */
        /* <DEDUP_REMOVED lines=8> */
.L_x_92:
[----:B------:R-:W-:-:S13]  /*6410*/  ISETP.NE.AND P5, PT, R19, RZ, PT ;  /* 0x000000ff1300720c */ /* 0x000fda0003fa5270 */
[----:B------:R-:W-:Y:S05]  /*6420*/  @!P5 BRA `(.L_x_90) ;  /* 0x00000000003cd947 */ /* 0x000fea0003800000 */
[----:B---34-:R-:W1:Y:S01]  /*6430*/  LDC R7, c[0x0][0x3b0] ;  /* 0x0000ec00ff077b82 */ /* 0x018e620000000800 */
        /* <DEDUP_REMOVED lines=14> */
.L_x_90:
[----:B------:R-:W-:Y:S05]  /*6520*/  BRA.U UP1, `(.L_x_93) ;  /* 0xffffffed01b47547 */ /* 0x000fea000b83ffff */
[----:B------:R-:W-:Y:S05]  /*6530*/  BRA.U UP0, `(.L_x_94) ;  /* 0xffffffed00a07547 */ /* 0x000fea000b83ffff */
[----:B-12---:R-:W1:Y:S01]  /*6540*/  LDC R2, c[0x0][0x390] ;  /* 0x0000e400ff027b82 */ /* 0x006e620000000800 */
[----:B------:R-:W-:-:S06]  /*6550*/  UIADD3 UR4, UPT, UPT, UR4, 0x1, URZ ;  /* 0x0000000104047890 */ /* 0x000fcc000fffe0ff */
[----:B-1----:R-:W-:-:S13]  /*6560*/  ISETP.NE.AND P5, PT, R2, UR4, PT ;  /* 0x0000000402007c0c */ /* 0x002fda000bfa5270 */
[----:B------:R-:W-:Y:S05]  /*6570*/  @!P5 EXIT ;  /* 0x000000000000d94d */ /* 0x000fea0003800000 */
[----:B------:R-:W-:Y:S05]  /*6580*/  BRA `(.L_x_95) ;  /* 0xffffffec00887947 */ /* 0x000fea000383ffff */
.L_x_4:
[----:B------:R-:W-:-:S13]  /*6590*/  ISETP.GE.AND P0, PT, R25, 0x1, PT ;  /* 0x000000011900780c */ /* 0x000fda0003f06270 */
[----:B------:R-:W-:Y:S05]  /*65a0*/  @!P0 BRA `(.L_x_96) ;  /* 0x0000002800ec8947 */ /* 0x000fea0003800000 */
[----:B------:R-:W-:Y:S01]  /*65b0*/  ISETP.GE.AND P0, PT, R27, 0x1, PT ;  /* 0x000000011b00780c */ /* 0x000fe20003f06270 */
[----:B------:R-:W-:Y:S02]  /*65c0*/  VIADD R6, R18, 0xffffffff ;  /* 0xffffffff12067836 */ /* 0x000fe40000000000 */
[----:B------:R-:W-:-:S10]  /*65d0*/  VIADD R5, R2, 0xffffffff ;  /* 0xffffffff02057836 */ /* 0x000fd40000000000 */
[----:B------:R-:W-:Y:S05]  /*65e0*/  @!P0 BRA `(.L_x_97) ;  /* 0x0000001800208947 */ /* 0x000fea0003800000 */
[C---:B------:R-:W-:Y:S01]  /*65f0*/  LOP3.LUT R9, R2.reuse, 0xf, RZ, 0xc0, !PT ;  /* 0x0000000f02097812 */ /* 0x040fe200078ec0ff */
[----:B------:R-:W-:Y:S01]  /*6600*/  UMOV UR4, URZ ;  /* 0x000000ff00047c82 */ /* 0x000fe20008000000 */
[C---:B------:R-:W-:Y:S02]  /*6610*/  LOP3.LUT R8, R2.reuse, 0x7, RZ, 0xc0, !PT ;  /* 0x0000000702087812 */ /* 0x040fe400078ec0ff */
[C---:B------:R-:W-:Y:S02]  /*6620*/  LOP3.LUT R7, R2.reuse, 0x3, RZ, 0xc0, !PT ;  /* 0x0000000302077812 */ /* 0x040fe400078ec0ff */
[----:B------:R-:W-:Y:S02]  /*6630*/  LOP3.LUT R12, R2, 0x7ffffff0, RZ, 0xc0, !PT ;  /* 0x7ffffff0020c7812 */ /* 0x000fe400078ec0ff */
[C---:B------:R-:W-:Y:S02]  /*6640*/  LOP3.LUT R4, R18.reuse, 0xf, RZ, 0xc0, !PT ;  /* 0x0000000f12047812 */ /* 0x040fe400078ec0ff */
[----:B------:R-:W-:-:S02]  /*6650*/  LOP3.LUT R3, R18, 0x7, RZ, 0xc0, !PT ;  /* 0x0000000712037812 */ /* 0x000fc400078ec0ff */
[----:B------:R-:W-:Y:S02]  /*6660*/  LOP3.LUT R0, R18, 0x7ffffff0, RZ, 0xc0, !PT ;  /* 0x7ffffff012007812 */ /* 0x000fe400078ec0ff */
[C---:B------:R-:W-:Y:S02]  /*6670*/  LOP3.LUT R11, R25.reuse, 0xf, RZ, 0xc0, !PT ;  /* 0x0000000f190b7812 */ /* 0x040fe400078ec0ff */
[C---:B------:R-:W-:Y:S02]  /*6680*/  LOP3.LUT R10, R25.reuse, 0x7, RZ, 0xc0, !PT ;  /* 0x00000007190a7812 */ /* 0x040fe400078ec0ff */
[----:B------:R-:W-:Y:S02]  /*6690*/  LOP3.LUT R2, R25, 0x7ffffff0, RZ, 0xc0, !PT ;  /* 0x7ffffff019027812 */ /* 0x000fe400078ec0ff */
[C---:B------:R-:W-:Y:S02]  /*66a0*/  LOP3.LUT R22, R27.reuse, 0xf, RZ, 0xc0, !PT ;  /* 0x0000000f1b167812 */ /* 0x040fe400078ec0ff */
[----:B------:R-:W-:-:S02]  /*66b0*/  LOP3.LUT R19, R27, 0x7, RZ, 0xc0, !PT ;  /* 0x000000071b137812 */ /* 0x000fc400078ec0ff */
[----:B------:R-:W-:Y:S02]  /*66c0*/  LOP3.LUT R13, R27, 0x7ffffff0, RZ, 0xc0, !PT ;  /* 0x7ffffff01b0d7812 */ /* 0x000fe400078ec0ff */
[----:B------:R-:W-:Y:S02]  /*66d0*/  LOP3.LUT R18, R18, 0x3, RZ, 0xc0, !PT ;  /* 0x0000000312127812 */ /* 0x000fe400078ec0ff */
[----:B------:R-:W-:Y:S02]  /*66e0*/  LOP3.LUT R25, R25, 0x3, RZ, 0xc0, !PT ;  /* 0x0000000319197812 */ /* 0x000fe400078ec0ff */
[----:B------:R-:W-:-:S07]  /*66f0*/  LOP3.LUT R27, R27, 0x3, RZ, 0xc0, !PT ;  /* 0x000000031b1b7812 */ /* 0x000fce00078ec0ff */
.L_x_119:
[----:B------:R-:W1:Y:S01]  /*6700*/  LDCU UR5, c[0x0][0x39c] ;  /* 0x00007380ff0577ac */ /* 0x000e620008000800 */
[----:B------:R-:W-:Y:S01]  /*6710*/  IADD3 R24, PT, PT, R11, -0x1, RZ ;  /* 0xffffffff0b187810 */ /* 0x000fe20007ffe0ff */
[----:B------:R-:W-:Y:S01]  /*6720*/  VIADD R26, R10, 0xffffffff ;  /* 0xffffffff0a1a7836 */ /* 0x000fe20000000000 */
[----:B------:R-:W1:Y:S02]  /*6730*/  LDCU.128 UR12, c[0x0][0x3a0] ;  /* 0x00007400ff0c77ac */ /* 0x000e640008000c00 */
[----:B------:R-:W-:Y:S01]  /*6740*/  ISETP.GE.U32.AND P0, PT, R24, 0x7, PT ;  /* 0x000000071800780c */ /* 0x000fe20003f06070 */
[----:B------:R-:W-:Y:S01]  /*6750*/  VIADD R15, R3, 0xffffffff ;  /* 0xffffffff030f7836 */ /* 0x000fe20000000000 */
[----:B------:R-:W-:Y:S01]  /*6760*/  ISETP.GE.U32.AND P1, PT, R26, 0x3, PT ;  /* 0x000000031a00780c */ /* 0x000fe20003f26070 */
[----:B------:R-:W-:Y:S01]  /*6770*/  VIADD R23, R22, 0xffffffff ;  /* 0xffffffff16177836 */ /* 0x000fe20000000000 */
[----:B------:R-:W-:Y:S01]  /*6780*/  P2R R14, PR, RZ, 0x1 ;  /* 0x00000001ff0e7803 */ /* 0x000fe20000000000 */
[----:B0-----:R-:W-:Y:S01]  /*6790*/  VIADD R20, R4, 0xffffffff ;  /* 0xffffffff04147836 */ /* 0x001fe20000000000 */
[----:B------:R-:W-:Y:S01]  /*67a0*/  P2R R14, PR, RZ, 0x2 ;  /* 0x00000002ff0e7803 */ /* 0x000fe20000000000 */
[----:B------:R-:W-:Y:S01]  /*67b0*/  VIADD R14, R9, 0xffffffff ;  /* 0xffffffff090e7836 */ /* 0x000fe20000000000 */
[----:B------:R-:W-:Y:S01]  /*67c0*/  ISETP.GE.U32.AND P1, PT, R15, 0x3, PT ;  /* 0x000000030f00780c */ /* 0x000fe20003f26070 */
[----:B------:R-:W-:Y:S01]  /*67d0*/  VIADD R15, R8, 0xffffffff ;  /* 0xffffffff080f7836 */ /* 0x000fe20000000000 */
[----:B------:R-:W-:-:S02]  /*67e0*/  ISETP.GE.U32.AND P5, PT, R23, 0x7, PT ;  /* 0x000000071700780c */ /* 0x000fc40003fa6070 */
[----:B------:R-:W-:Y:S01]  /*67f0*/  ISETP.GE.U32.AND P2, PT, R14, 0x7, PT ;  /* 0x000000070e00780c */ /* 0x000fe20003f46070 */
[----:B------:R-:W-:Y:S01]  /*6800*/  VIADD R14, R19, 0xffffffff ;  /* 0xffffffff130e7836 */ /* 0x000fe20000000000 */
[----:B------:R-:W-:Y:S02]  /*6810*/  ISETP.GE.U32.AND P0, PT, R20, 0x7, PT ;  /* 0x000000071400780c */ /* 0x000fe40003f06070 */
[----:B------:R-:W-:Y:S01]  /*6820*/  ISETP.GE.U32.AND P3, PT, R15, 0x3, PT ;  /* 0x000000030f00780c */ /* 0x000fe20003f66070 */
[----:B-1----:R-:W-:Y:S01]  /*6830*/  UIADD3 UR5, UPT, UPT, UR13, UR12, UR5 ;  /* 0x0000000c0d057290 */ /* 0x002fe2000fffe005 */
[----:B------:R-:W-:Y:S02]  /*6840*/  ISETP.GE.U32.AND P4, PT, R14, 0x3, PT ;  /* 0x000000030e00780c */ /* 0x000fe40003f86070 */
[----:B------:R-:W-:Y:S01]  /*6850*/  P2R R14, PR, RZ, 0x20 ;  /* 0x00000020ff0e7803 */ /* 0x000fe20000000000 */
[----:B------:R-:W-:Y:S02]  /*6860*/  UIMAD UR14, UR5, UR14, URZ ;  /* 0x0000000e050e72a4 */ /* 0x000fe4000f8e02ff */
[----:B------:R-:W-:-:S02]  /*6870*/  UIMAD UR15, UR5, UR15, URZ ;  /* 0x0000000f050f72a4 */ /* 0x000fc4000f8e02ff */
[----:B------:R-:W-:Y:S02]  /*6880*/  UIADD3 UR14, UPT, UPT, UR14, -0x1, URZ ;  /* 0xffffffff0e0e7890 */ /* 0x000fe4000fffe0ff */
[----:B------:R-:W-:Y:S01]  /*6890*/  UIADD3 UR15, UPT, UPT, UR15, -0x1, URZ ;  /* 0xffffffff0f0f7890 */ /* 0x000fe2000fffe0ff */
[----:B------:R-:W-:Y:S01]  /*68a0*/  UMOV UR5, URZ ;  /* 0x000000ff00057c82 */ /* 0x000fe20008000000 */
[----:B------:R-:W-:Y:S02]  /*68b0*/  UISETP.GE.U32.AND UP2, UPT, UR14, 0xf, UPT ;  /* 0x0000000f0e00788c */ /* 0x000fe4000bf46070 */
[----:B------:R-:W-:-:S11]  /*68c0*/  UISETP.GE.U32.AND UP3, UPT, UR15, 0xf, UPT ;  /* 0x0000000f0f00788c */ /* 0x000fd6000bf66070 */
.L_x_118:
[----:B-1----:R-:W1:Y:S01]  /*68d0*/  LDCU UR6, c[0x0][0x394] ;  /* 0x00007280ff0677ac */ /* 0x002e620008000800 */
[----:B0-----:R-:W-:Y:S01]  /*68e0*/  IMAD.MOV.U32 R21, RZ, RZ, RZ ;  /* 0x000000ffff157224 */ /* 0x001fe200078e00ff */
[----:B------:R-:W-:-:S04]  /*68f0*/  UIADD3 UR5, UPT, UPT, UR5, 0x1, URZ ;  /* 0x0000000105057890 */ /* 0x000fc8000fffe0ff */
[----:B-1----:R-:W-:Y:S01]  /*6900*/  UISETP.NE.AND UP0, UPT, UR5, UR6, UPT ;  /* 0x000000060500728c */ /* 0x002fe2000bf05270 */
[----:B--234-:R-:W-:Y:S10]  /*6910*/  BRA.U !UP2, `(.L_x_98) ;  /* 0x000000010a5c7547 */ /* 0x01cff4000b800000 */
[----:B------:R-:W1:Y:S01]  /*6920*/  LDC R29, c[0x0][0x3b0] ;  /* 0x0000ec00ff1d7b82 */ /* 0x000e620000000800 */
[----:B------:R-:W-:-:S07]  /*6930*/  IMAD.MOV.U32 R21, RZ, RZ, RZ ;  /* 0x000000ffff157224 */ /* 0x000fce00078e00ff */
.L_x_99:
        /* <DEDUP_REMOVED lines=21> */
.L_x_98:
        /* <DEDUP_REMOVED lines=15> */
.L_x_101:
        /* <DEDUP_REMOVED lines=11> */
.L_x_102:
        /* <DEDUP_REMOVED lines=10> */
.L_x_100:
[----:B------:R-:W-:-:S05]  /*6cd0*/  UMOV UR6, URZ ;  /* 0x000000ff00067c82 */ /* 0x000fca0008000000 */
.L_x_112:
[----:B------:R-:W5:Y:S01]  /*6ce0*/  LDCU UR7, c[0x0][0x398] ;  /* 0x00007300ff0777ac */ /* 0x000f620008000800 */
[----:B------:R-:W-:Y:S01]  /*6cf0*/  ISETP.GE.U32.AND P5, PT, R6, 0xf, PT ;  /* 0x0000000f0600780c */ /* 0x000fe20003fa6070 */
[----:B------:R-:W-:-:S04]  /*6d00*/  UIADD3 UR6, UPT, UPT, UR6, 0x1, URZ ;  /* 0x0000000106067890 */ /* 0x000fc8000fffe0ff */
[----:B-----5:R-:W-:-:S08]  /*6d10*/  UISETP.NE.AND UP1, UPT, UR6, UR7, UPT ;  /* 0x000000070600728c */ /* 0x020fd0000bf25270 */
[----:B0-----:R-:W-:Y:S05]  /*6d20*/  @!P5 BRA `(.L_x_103) ;  /* 0x000000000064d947 */ /* 0x001fea0003800000 */
[----:B-1234-:R-:W1:Y:S01]  /*6d30*/  LDC R15, c[0x0][0x3b0] ;  /* 0x0000ec00ff0f7b82 */ /* 0x01ee620000000800 */
[----:B------:R-:W-:-:S05]  /*6d40*/  UMOV UR7, URZ ;  /* 0x000000ff00077c82 */ /* 0x000fca0008000000 */
.L_x_104:
        /* <DEDUP_REMOVED lines=23> */
.L_x_103:
        /* <DEDUP_REMOVED lines=16> */
.L_x_106:
        /* <DEDUP_REMOVED lines=14> */
.L_x_107:
        /* <DEDUP_REMOVED lines=14> */
[----:B------:R-:W-:Y:S01]  /*7180*/  @P5 IADD3.X R21, PT, PT, RZ, R15, RZ, P6, !PT ;  /* 0x0000000fff155210 */ /* 0x000fe200037fe4ff */
[----:B------:R-:W-:-:S04]  /*7190*/  @P5 IMAD.MOV.U32 R30, RZ, RZ, R20 ;  /* 0x000000ffff1e5224 */ /* 0x000fc800078e0014 */
[----:B------:R-:W-:-:S07]  /*71a0*/  @P5 IMAD.MOV.U32 R31, RZ, RZ, R21 ;  /* 0x000000ffff1f5224 */ /* 0x000fce00078e0015 */
.L_x_105:
[----:B------:R-:W-:-:S13]  /*71b0*/  ISETP.GE.U32.AND P5, PT, R5, 0xf, PT ;  /* 0x0000000f0500780c */ /* 0x000fda0003fa6070 */
[----:B------:R-:W-:Y:S05]  /*71c0*/  @!P5 BRA `(.L_x_108) ;  /* 0x0000000000b0d947 */ /* 0x000fea0003800000 */
[----:B------:R-:W-:-:S05]  /*71d0*/  UMOV UR7, URZ ;  /* 0x000000ff00077c82 */ /* 0x000fca0008000000 */
.L_x_109:
        /* <DEDUP_REMOVED lines=43> */
.L_x_108:
        /* <DEDUP_REMOVED lines=27> */
.L_x_111:
        /* <DEDUP_REMOVED lines=31> */
[----:B0-----:R-:W-:-:S10]  /*7830*/  MOV R17, R29 ;  /* 0x0000001d00117202 */ /* 0x001fd40000000f00 */
        /* <DEDUP_REMOVED lines=18> */
.L_x_110:
[----:B------:R-:W-:Y:S05]  /*7960*/  BRA.U UP1, `(.L_x_112) ;  /* 0xfffffff101dc7547 */ /* 0x000fea000b83ffff */
[----:B------:R-:W-:Y:S05]  /*7970*/  BRA.U !UP3, `(.L_x_113) ;  /* 0x000000010b647547 */ /* 0x000fea000b800000 */
[----:B-1234-:R-:W1:Y:S01]  /*7980*/  LDC R15, c[0x0][0x3b0] ;  /* 0x0000ec00ff0f7b82 */ /* 0x01ee620000000800 */
[----:B------:R-:W-:-:S05]  /*7990*/  UMOV UR6, URZ ;  /* 0x000000ff00067c82 */ /* 0x000fca0008000000 */
.L_x_114:
        /* <DEDUP_REMOVED lines=23> */
.L_x_113:
[----:B------:R-:W-:-:S13]  /*7b10*/  ISETP.NE.AND P5, PT, R22, RZ, PT ;  /* 0x000000ff1600720c */ /* 0x000fda0003fa5270 */
[----:B------:R-:W-:Y:S05]  /*7b20*/  @!P5 BRA `(.L_x_115) ;  /* 0x0000000000b8d947 */ /* 0x000fea0003800000 */
[----:B------:R-:W-:-:S13]  /*7b30*/  ISETP.GE.U32.AND P6, PT, R23, 0x7, PT ;  /* 0x000000071700780c */ /* 0x000fda0003fc6070 */
        /* <DEDUP_REMOVED lines=14> */
.L_x_116:
        /* <DEDUP_REMOVED lines=14> */
.L_x_117:
        /* <DEDUP_REMOVED lines=17> */
.L_x_115:
[----:B------:R-:W-:Y:S05]  /*7e10*/  BRA.U UP0, `(.L_x_118) ;  /* 0xffffffe900ac7547 */ /* 0x000fea000b83ffff */
[----:B-1234-:R-:W1:Y:S01]  /*7e20*/  LDC R14, c[0x0][0x390] ;  /* 0x0000e400ff0e7b82 */ /* 0x01ee620000000800 */
[----:B------:R-:W-:-:S06]  /*7e30*/  UIADD3 UR4, UPT, UPT, UR4, 0x1, URZ ;  /* 0x0000000104047890 */ /* 0x000fcc000fffe0ff */
[----:B-1----:R-:W-:-:S13]  /*7e40*/  ISETP.NE.AND P0, PT, R14, UR4, PT ;  /* 0x000000040e007c0c */ /* 0x002fda000bf05270 */
[----:B------:R-:W-:Y:S05]  /*7e50*/  @!P0 EXIT ;  /* 0x000000000000894d */ /* 0x000fea0003800000 */
[----:B------:R-:W-:Y:S05]  /*7e60*/  BRA `(.L_x_119) ;  /* 0xffffffe800247947 */ /* 0x000fea000383ffff */
.L_x_97:
[C---:B------:R-:W-:Y:S01]  /*7e70*/  LOP3.LUT R15, R25.reuse, 0xf, RZ, 0xc0, !PT ;  /* 0x0000000f190f7812 */ /* 0x040fe200078ec0ff */
[C---:B------:R-:W-:Y:S01]  /*7e80*/  VIADD R19, R25.reuse, 0xffffffff ;  /* 0xffffffff19137836 */ /* 0x040fe20000000000 */
[----:B------:R-:W-:Y:S01]  /*7e90*/  LOP3.LUT R14, R25, 0x7, RZ, 0xc0, !PT ;  /* 0x00000007190e7812 */ /* 0x000fe200078ec0ff */
[----:B------:R-:W-:Y:S01]  /*7ea0*/  UMOV UR4, URZ ;  /* 0x000000ff00047c82 */ /* 0x000fe20008000000 */
[----:B------:R-:W-:Y:S01]  /*7eb0*/  LOP3.LUT R11, R2, 0xf, RZ, 0xc0, !PT ;  /* 0x0000000f020b7812 */ /* 0x000fe200078ec0ff */
[----:B------:R-:W-:Y:S01]  /*7ec0*/  VIADD R20, R15, 0xffffffff ;  /* 0xffffffff0f147836 */ /* 0x000fe20000000000 */
[----:B------:R-:W-:Y:S02]  /*7ed0*/  IADD3 R0, PT, PT, R14, -0x1, RZ ;  /* 0xffffffff0e007810 */ /* 0x000fe40007ffe0ff */
[----:B------:R-:W-:Y:S01]  /*7ee0*/  ISETP.GE.U32.AND P2, PT, R19, 0xf, PT ;  /* 0x0000000f1300780c */ /* 0x000fe20003f46070 */
[----:B------:R-:W-:Y:S01]  /*7ef0*/  VIADD R4, R11, 0xffffffff ;  /* 0xffffffff0b047836 */ /* 0x000fe20000000000 */
[----:B------:R-:W-:-:S02]  /*7f00*/  LOP3.LUT R10, R2, 0x7, RZ, 0xc0, !PT ;  /* 0x00000007020a7812 */ /* 0x000fc400078ec0ff */
[----:B------:R-:W-:Y:S02]  /*7f10*/  ISETP.GE.U32.AND P1, PT, R20, 0x7, PT ;  /* 0x000000071400780c */ /* 0x000fe40003f26070 */
[----:B------:R-:W-:Y:S01]  /*7f20*/  LOP3.LUT R13, R18, 0xf, RZ, 0xc0, !PT ;  /* 0x0000000f120d7812 */ /* 0x000fe200078ec0ff */
[----:B------:R-:W-:Y:S01]  /*7f30*/  VIADD R7, R10, 0xffffffff ;  /* 0xffffffff0a077836 */ /* 0x000fe20000000000 */
[----:B------:R-:W-:Y:S02]  /*7f40*/  LOP3.LUT R12, R18, 0x7, RZ, 0xc0, !PT ;  /* 0x00000007120c7812 */ /* 0x000fe400078ec0ff */
[----:B------:R-:W-:Y:S02]  /*7f50*/  ISETP.GE.U32.AND P0, PT, R0, 0x3, PT ;  /* 0x000000030000780c */ /* 0x000fe40003f06070 */
[----:B------:R-:W-:Y:S01]  /*7f60*/  P2R R0, PR, RZ, 0x4 ;  /* 0x00000004ff007803 */ /* 0x000fe20000000000 */
[----:B------:R-:W-:Y:S01]  /*7f70*/  VIADD R3, R12, 0xffffffff ;  /* 0xffffffff0c037836 */ /* 0x000fe20000000000 */
[----:B------:R-:W-:Y:S01]  /*7f80*/  P2R R0, PR, RZ, 0x2 ;  /* 0x00000002ff007803 */ /* 0x000fe20000000000 */
[----:B------:R-:W-:Y:S01]  /*7f90*/  VIADD R0, R13, 0xffffffff ;  /* 0xffffffff0d007836 */ /* 0x000fe20000000000 */
[----:B------:R-:W-:-:S02]  /*7fa0*/  ISETP.GE.U32.AND P3, PT, R4, 0x7, PT ;  /* 0x000000070400780c */ /* 0x000fc40003f66070 */
[----:B------:R-:W-:Y:S02]  /*7fb0*/  ISETP.GE.U32.AND P4, PT, R7, 0x3, PT ;  /* 0x000000030700780c */ /* 0x000fe40003f86070 */
[----:B------:R-:W-:Y:S02]  /*7fc0*/  ISETP.GE.U32.AND P1, PT, R0, 0x7, PT ;  /* 0x000000070000780c */ /* 0x000fe40003f26070 */
[C---:B------:R-:W-:Y:S02]  /*7fd0*/  LOP3.LUT R7, R18.reuse, 0x7ffffff0, RZ, 0xc0, !PT ;  /* 0x7ffffff012077812 */ /* 0x040fe400078ec0ff */
[----:B------:R-:W-:Y:S02]  /*7fe0*/  LOP3.LUT R4, R25, 0x7ffffff0, RZ, 0xc0, !PT ;  /* 0x7ffffff019047812 */ /* 0x000fe400078ec0ff */
[----:B------:R-:W-:Y:S02]  /*7ff0*/  ISETP.GE.U32.AND P2, PT, R3, 0x3, PT ;  /* 0x000000030300780c */ /* 0x000fe40003f46070 */
[----:B------:R-:W-:-:S02]  /*8000*/  LOP3.LUT R18, R18, 0x3, RZ, 0xc0, !PT ;  /* 0x0000000312127812 */ /* 0x000fc400078ec0ff */
[C---:B------:R-:W-:Y:S02]  /*8010*/  LOP3.LUT R21, R2.reuse, 0x3, RZ, 0xc0, !PT ;  /* 0x0000000302157812 */ /* 0x040fe400078ec0ff */
[----:B------:R-:W-:Y:S02]  /*8020*/  LOP3.LUT R0, R2, 0x7ffffff0, RZ, 0xc0, !PT ;  /* 0x7ffffff002007812 */ /* 0x000fe400078ec0ff */
[----:B------:R-:W-:-:S07]  /*8030*/  LOP3.LUT R25, R25, 0x3, RZ, 0xc0, !PT ;  /* 0x0000000319197812 */ /* 0x000fce00078ec0ff */
.L_x_136:
[----:B0-----:R-:W-:-:S05]  /*8040*/  UMOV UR5, URZ ;  /* 0x000000ff00057c82 */ /* 0x001fca0008000000 */
.L_x_135:
[----:B-1----:R-:W1:Y:S01]  /*8050*/  LDCU UR6, c[0x0][0x394] ;  /* 0x00007280ff0677ac */ /* 0x002e620008000800 */
[----:B------:R-:W-:Y:S01]  /*8060*/  ISETP.GE.U32.AND P5, PT, R19, 0xf, PT ;  /* 0x0000000f1300780c */ /* 0x000fe20003fa6070 */
[----:B0-----:R-:W-:Y:S01]  /*8070*/  IMAD.MOV.U32 R9, RZ, RZ, RZ ;  /* 0x000000ffff097224 */ /* 0x001fe200078e00ff */
[----:B------:R-:W-:-:S04]  /*8080*/  UIADD3 UR5, UPT, UPT, UR5, 0x1, URZ ;  /* 0x0000000105057890 */ /* 0x000fc8000fffe0ff */
[----:B-1----:R-:W-:-:S07]  /*8090*/  UISETP.NE.AND UP0, UPT, UR5, UR6, UPT ;  /* 0x000000060500728c */ /* 0x002fce000bf05270 */
[----:B--234-:R-:W-:Y:S05]  /*80a0*/  @!P5 BRA `(.L_x_120) ;  /* 0x00000000005cd947 */ /* 0x01cfea0003800000 */
[----:B------:R-:W1:Y:S01]  /*80b0*/  LDC R23, c[0x0][0x3b0] ;  /* 0x0000ec00ff177b82 */ /* 0x000e620000000800 */
[----:B------:R-:W-:-:S07]  /*80c0*/  IMAD.MOV.U32 R9, RZ, RZ, RZ ;  /* 0x000000ffff097224 */ /* 0x000fce00078e00ff */
.L_x_121:
        /* <DEDUP_REMOVED lines=21> */
.L_x_120:
        /* <DEDUP_REMOVED lines=15> */
.L_x_123:
[----:B------:R-:W-:-:S13]  /*8310*/  ISETP.NE.AND P5, PT, R14, RZ, PT ;  /* 0x000000ff0e00720c */ /* 0x000fda0003fa5270 */
[----:B------:R-:W-:Y:S05]  /*8320*/  @!P5 BRA `(.L_x_122) ;  /* 0x000000000048d947 */ /* 0x000fea0003800000 */
        /* <DEDUP_REMOVED lines=8> */
.L_x_124:
        /* <DEDUP_REMOVED lines=10> */
.L_x_122:
[----:B------:R-:W-:-:S05]  /*8450*/  UMOV UR6, URZ ;  /* 0x000000ff00067c82 */ /* 0x000fca0008000000 */
.L_x_134:
[----:B------:R-:W5:Y:S01]  /*8460*/  LDCU UR7, c[0x0][0x398] ;  /* 0x00007300ff0777ac */ /* 0x000f620008000800 */
[----:B------:R-:W-:Y:S01]  /*8470*/  ISETP.GE.U32.AND P5, PT, R6, 0xf, PT ;  /* 0x0000000f0600780c */ /* 0x000fe20003fa6070 */
[----:B------:R-:W-:-:S04]  /*8480*/  UIADD3 UR6, UPT, UPT, UR6, 0x1, URZ ;  /* 0x0000000106067890 */ /* 0x000fc8000fffe0ff */
[----:B-----5:R-:W-:-:S08]  /*8490*/  UISETP.NE.AND UP1, UPT, UR6, UR7, UPT ;  /* 0x000000070600728c */ /* 0x020fd0000bf25270 */
[----:B0-----:R-:W-:Y:S05]  /*84a0*/  @!P5 BRA `(.L_x_125) ;  /* 0x000000000064d947 */ /* 0x001fea0003800000 */
[----:B-1234-:R-:W1:Y:S01]  /*84b0*/  LDC R3, c[0x0][0x3b0] ;  /* 0x0000ec00ff037b82 */ /* 0x01ee620000000800 */
[----:B------:R-:W-:-:S05]  /*84c0*/  UMOV UR7, URZ ;  /* 0x000000ff00077c82 */ /* 0x000fca0008000000 */
.L_x_126:
        /* <DEDUP_REMOVED lines=23> */
.L_x_125:
        /* <DEDUP_REMOVED lines=16> */
.L_x_128:
        /* <DEDUP_REMOVED lines=14> */
.L_x_129:
        /* <DEDUP_REMOVED lines=17> */
.L_x_127:
[----:B------:R-:W-:-:S13]  /*8930*/  ISETP.GE.U32.AND P5, PT, R5, 0xf, PT ;  /* 0x0000000f0500780c */ /* 0x000fda0003fa6070 */
[----:B------:R-:W-:Y:S05]  /*8940*/  @!P5 BRA `(.L_x_130) ;  /* 0x0000000000b0d947 */ /* 0x000fea0003800000 */
[----:B------:R-:W-:-:S05]  /*8950*/  UMOV UR7, URZ ;  /* 0x000000ff00077c82 */ /* 0x000fca0008000000 */
.L_x_131:
[----:B01234-:R-:W2:Y:S01]  /*8960*/  LDG.E R23, desc[UR8][R16.64] ;  /* 0x0000000810177981 */ /* 0x01fea2000c1e1900 */
[----:B------:R-:W-:Y:S01]  /*8970*/  IADD3 R8, P5, PT, R16, 0x40, RZ ;  /* 0x0000004010087810 */ /* 0x000fe20007fbe0ff */
[----:B------:R-:W-:-:S03]  /*8980*/  UIADD3 UR7, UPT, UPT, UR7, 0x10, URZ ;  /* 0x0000001007077890 */ /* 0x000fc6000fffe0ff */
[----:B------:R-:W-:Y:S02]  /*8990*/  IADD3.X R9, PT, PT, RZ, R17, RZ, P5, !PT ;  /* 0x00000011ff097210 */ /* 0x000fe40002ffe4ff */
        /* <DEDUP_REMOVED lines=39> */
.L_x_130:
        /* <DEDUP_REMOVED lines=27> */
.L_x_133:
        /* <DEDUP_REMOVED lines=39> */
[----:B------:R-:W-:-:S04]  /*9030*/  @P5 IADD3 R24, P6, PT, R2, 0xc, RZ ;  /* 0x0000000c02185810 */ /* 0x000fc80007fde0ff */
[----:B------:R-:W-:Y:S02]  /*9040*/  @P5 IADD3.X R29, PT, PT, RZ, R3, RZ, P6, !PT ;  /* 0x00000003ff1d5210 */ /* 0x000fe400037fe4ff */
[----:B------:R-:W-:Y:S01]  /*9050*/  @P5 IADD3 R22, P6, PT, R8, 0xc, RZ ;  /* 0x0000000c08165810 */ /* 0x000fe20007fde0ff */
[----:B--2---:R0:W-:Y:S04]  /*9060*/  STG.E desc[UR8][R8.64+0x4], R17 ;  /* 0x0000041108007986 */ /* 0x0041e8000c101908 */
[----:B------:R-:W-:Y:S01]  /*9070*/  @P5 IMAD.X R27, RZ, RZ, R9, P6 ;  /* 0x000000ffff1b5224 */ /* 0x000fe200030e0609 */
[----:B------:R-:W2:Y:S01]  /*9080*/  @P5 LDG.E R23, desc[UR8][R2.64+0x8] ;  /* 0x0000080802175981 */ /* 0x000ea2000c1e1900 */
[----:B------:R-:W-:Y:S02]  /*9090*/  @P5 IMAD.MOV.U32 R16, RZ, RZ, R24 ;  /* 0x000000ffff105224 */ /* 0x000fe400078e0018 */
[----:B------:R-:W-:-:S02]  /*90a0*/  @P5 IMAD.MOV.U32 R30, RZ, RZ, R22 ;  /* 0x000000ffff1e5224 */ /* 0x000fc400078e0016 */
[----:B------:R-:W-:Y:S02]  /*90b0*/  @P5 IMAD.MOV.U32 R31, RZ, RZ, R27 ;  /* 0x000000ffff1f5224 */ /* 0x000fe400078e001b */
[----:B0-----:R-:W-:Y:S02]  /*90c0*/  IMAD.MOV.U32 R17, RZ, RZ, R33 ;  /* 0x000000ffff117224 */ /* 0x001fe400078e0021 */
[----:B------:R-:W-:Y:S01]  /*90d0*/  @P5 IMAD.MOV.U32 R17, RZ, RZ, R29 ;  /* 0x000000ffff115224 */ /* 0x000fe200078e001d */
[----:B--2---:R0:W-:Y:S06]  /*90e0*/  @P5 STG.E desc[UR8][R8.64+0x8], R23 ;  /* 0x0000081708005986 */ /* 0x0041ec000c101908 */
.L_x_132:
[----:B------:R-:W-:Y:S05]  /*90f0*/  BRA.U UP1, `(.L_x_134) ;  /* 0xfffffff101d87547 */ /* 0x000fea000b83ffff */
[----:B------:R-:W-:Y:S05]  /*9100*/  BRA.U UP0, `(.L_x_135) ;  /* 0xffffffed00d07547 */ /* 0x000fea000b83ffff */
[----:B-1234-:R-:W1:Y:S01]  /*9110*/  LDC R2, c[0x0][0x390] ;  /* 0x0000e400ff027b82 */ /* 0x01ee620000000800 */
[----:B------:R-:W-:-:S06]  /*9120*/  UIADD3 UR4, UPT, UPT, UR4, 0x1, URZ ;  /* 0x0000000104047890 */ /* 0x000fcc000fffe0ff */
[----:B-1----:R-:W-:-:S13]  /*9130*/  ISETP.NE.AND P5, PT, R2, UR4, PT ;  /* 0x0000000402007c0c */ /* 0x002fda000bfa5270 */
[----:B------:R-:W-:Y:S05]  /*9140*/  @!P5 EXIT ;  /* 0x000000000000d94d */ /* 0x000fea0003800000 */
[----:B------:R-:W-:Y:S05]  /*9150*/  BRA `(.L_x_136) ;  /* 0xffffffec00b87947 */ /* 0x000fea000383ffff */
.L_x_96:
[----:B------:R-:W-:Y:S01]  /*9160*/  ISETP.GE.AND P0, PT, R27, 0x1, PT ;  /* 0x000000011b00780c */ /* 0x000fe20003f06270 */
[----:B------:R-:W-:Y:S02]  /*9170*/  VIADD R9, R18, 0xffffffff ;  /* 0xffffffff12097836 */ /* 0x000fe40000000000 */
[----:B------:R-:W-:-:S10]  /*9180*/  VIADD R8, R2, 0xffffffff ;  /* 0xffffffff02087836 */ /* 0x000fd40000000000 */
[----:B------:R-:W-:Y:S05]  /*9190*/  @!P0 BRA `(.L_x_137) ;  /* 0x0000001000f48947 */ /* 0x000fea0003800000 */
[C---:B------:R-:W-:Y:S01]  /*91a0*/  LOP3.LUT R14, R18.reuse, 0xf, RZ, 0xc0, !PT ;  /* 0x0000000f120e7812 */ /* 0x040fe200078ec0ff */
[C---:B------:R-:W-:Y:S01]  /*91b0*/  VIADD R15, R27.reuse, 0xffffffff ;  /* 0xffffffff1b0f7836 */ /* 0x040fe20000000000 */
[----:B------:R-:W-:Y:S01]  /*91c0*/  LOP3.LUT R13, R18, 0x7, RZ, 0xc0, !PT ;  /* 0x00000007120d7812 */ /* 0x000fe200078ec0ff */
[----:B------:R-:W-:Y:S01]  /*91d0*/  UMOV UR4, URZ ;  /* 0x000000ff00047c82 */ /* 0x000fe20008000000 */
[----:B------:R-:W-:Y:S01]  /*91e0*/  LOP3.LUT R10, R27, 0xf, RZ, 0xc0, !PT ;  /* 0x0000000f1b0a7812 */ /* 0x000fe200078ec0ff */
[----:B------:R-:W-:Y:S01]  /*91f0*/  VIADD R0, R14, 0xffffffff ;  /* 0xffffffff0e007836 */ /* 0x000fe20000000000 */
[----:B------:R-:W-:Y:S01]  /*9200*/  ISETP.GE.U32.AND P2, PT, R15, 0xf, PT ;  /* 0x0000000f0f00780c */ /* 0x000fe20003f46070 */
[----:B------:R-:W-:Y:S01]  /*9210*/  VIADD R3, R13, 0xffffffff ;  /* 0xffffffff0d037836 */ /* 0x000fe20000000000 */
[----:B------:R-:W-:Y:S01]  /*9220*/  LOP3.LUT R7, R27, 0x7, RZ, 0xc0, !PT ;  /* 0x000000071b077812 */ /* 0x000fe200078ec0ff */
[----:B------:R-:W-:Y:S01]  /*9230*/  VIADD R19, R10, 0xffffffff ;  /* 0xffffffff0a137836 */ /* 0x000fe20000000000 */
[----:B------:R-:W-:-:S02]  /*9240*/  LOP3.LUT R12, R2, 0xf, RZ, 0xc0, !PT ;  /* 0x0000000f020c7812 */ /* 0x000fc400078ec0ff */
[----:B------:R-:W-:Y:S02]  /*9250*/  LOP3.LUT R11, R2, 0x7, RZ, 0xc0, !PT ;  /* 0x00000007020b7812 */ /* 0x000fe400078ec0ff */
[----:B------:R-:W-:Y:S02]  /*9260*/  ISETP.GE.U32.AND P0, PT, R0, 0x7, PT ;  /* 0x000000070000780c */ /* 0x000fe40003f06070 */
[----:B------:R-:W-:Y:S01]  /*9270*/  P2R R0, PR, RZ, 0x4 ;  /* 0x00000004ff007803 */ /* 0x000fe20000000000 */
[----:B------:R-:W-:Y:S01]  /*9280*/  VIADD R0, R7, 0xffffffff ;  /* 0xffffffff07007836 */ /* 0x000fe20000000000 */
[----:B------:R-:W-:Y:S01]  /*9290*/  ISETP.GE.U32.AND P1, PT, R3, 0x3, PT ;  /* 0x000000030300780c */ /* 0x000fe20003f26070 */
[----:B------:R-:W-:Y:S01]  /*92a0*/  VIADD R3, R12, 0xffffffff ;  /* 0xffffffff0c037836 */ /* 0x000fe20000000000 */
[----:B------:R-:W-:Y:S01]  /*92b0*/  ISETP.GE.U32.AND P5, PT, R19, 0x7, PT ;  /* 0x000000071300780c */ /* 0x000fe20003fa6070 */
[----:B------:R-:W-:Y:S01]  /*92c0*/  VIADD R4, R11, 0xffffffff ;  /* 0xffffffff0b047836 */ /* 0x000fe20000000000 */
[----:B------:R-:W-:-:S02]  /*92d0*/  ISETP.GE.U32.AND P4, PT, R0, 0x3, PT ;  /* 0x000000030000780c */ /* 0x000fc40003f86070 */
[----:B------:R-:W-:Y:S02]  /*92e0*/  LOP3.LUT R6, R18, 0x7ffffff0, RZ, 0xc0, !PT ;  /* 0x7ffffff012067812 */ /* 0x000fe400078ec0ff */
[----:B------:R-:W-:Y:S02]  /*92f0*/  P2R R0, PR, RZ, 0x20 ;  /* 0x00000020ff007803 */ /* 0x000fe40000000000 */
[----:B------:R-:W-:Y:S02]  /*9300*/  LOP3.LUT R21, R27, 0x7ffffff0, RZ, 0xc0, !PT ;  /* 0x7ffffff01b157812 */ /* 0x000fe400078ec0ff */
[----:B------:R-:W-:Y:S02]  /*9310*/  ISETP.GE.U32.AND P2, PT, R3, 0x7, PT ;  /* 0x000000070300780c */ /* 0x000fe40003f46070 */
[----:B------:R-:W-:Y:S02]  /*9320*/  ISETP.GE.U32.AND P3, PT, R4, 0x3, PT ;  /* 0x000000030400780c */ /* 0x000fe40003f66070 */
[----:B------:R-:W-:-:S02]  /*9330*/  LOP3.LUT R18, R18, 0x3, RZ, 0xc0, !PT ;  /* 0x0000000312127812 */ /* 0x000fc400078ec0ff */
[C---:B------:R-:W-:Y:S02]  /*9340*/  LOP3.LUT R20, R2.reuse, 0x3, RZ, 0xc0, !PT ;  /* 0x0000000302147812 */ /* 0x040fe400078ec0ff */
[----:B------:R-:W-:Y:S02]  /*9350*/  LOP3.LUT R0, R2, 0x7ffffff0, RZ, 0xc0, !PT ;  /* 0x7ffffff002007812 */ /* 0x000fe400078ec0ff */
[----:B------:R-:W-:-:S07]  /*9360*/  LOP3.LUT R27, R27, 0x3, RZ, 0xc0, !PT ;  /* 0x000000031b1b7812 */ /* 0x000fce00078ec0ff */
.L_x_154:
[----:B---3--:R-:W-:-:S05]  /*9370*/  UMOV UR5, URZ ;  /* 0x000000ff00057c82 */ /* 0x008fca0008000000 */
.L_x_153:
[----:B-1----:R-:W1:Y:S01]  /*9380*/  LDCU UR6, c[0x0][0x394] ;  /* 0x00007280ff0677ac */ /* 0x002e620008000800 */
[----:B------:R-:W-:-:S04]  /*9390*/  UIADD3 UR5, UPT, UPT, UR5, 0x1, URZ ;  /* 0x0000000105057890 */ /* 0x000fc8000fffe0ff */
[----:B-1----:R-:W-:-:S03]  /*93a0*/  UISETP.NE.AND UP0, UPT, UR5, UR6, UPT ;  /* 0x000000060500728c */ /* 0x002fc6000bf05270 */
[----:B--234-:R-:W-:-:S08]  /*93b0*/  UMOV UR6, URZ ;  /* 0x000000ff00067c82 */ /* 0x01cfd00008000000 */
.L_x_147:
[----:B-1----:R-:W1:Y:S01]  /*93c0*/  LDCU UR7, c[0x0][0x398] ;  /* 0x00007300ff0777ac */ /* 0x002e620008000800 */
[----:B------:R-:W-:Y:S01]  /*93d0*/  ISETP.GE.U32.AND P5, PT, R9, 0xf, PT ;  /* 0x0000000f0900780c */ /* 0x000fe20003fa6070 */
[----:B------:R-:W-:-:S04]  /*93e0*/  UIADD3 UR6, UPT, UPT, UR6, 0x1, URZ ;  /* 0x0000000106067890 */ /* 0x000fc8000fffe0ff */
[----:B-1----:R-:W-:-:S08]  /*93f0*/  UISETP.NE.AND UP1, UPT, UR6, UR7, UPT ;  /* 0x000000070600728c */ /* 0x002fd0000bf25270 */
[----:B--23--:R-:W-:Y:S05]  /*9400*/  @!P5 BRA `(.L_x_138) ;  /* 0x000000000064d947 */ /* 0x00cfea0003800000 */
[----:B------:R-:W1:Y:S01]  /*9410*/  LDC R3, c[0x0][0x3b0] ;  /* 0x0000ec00ff037b82 */ /* 0x000e620000000800 */
[----:B------:R-:W-:-:S05]  /*9420*/  UMOV UR7, URZ ;  /* 0x000000ff00077c82 */ /* 0x000fca0008000000 */
.L_x_139:
        /* <DEDUP_REMOVED lines=23> */
.L_x_138:
[----:B------:R-:W-:-:S13]  /*95a0*/  ISETP.NE.AND P5, PT, R14, RZ, PT ;  /* 0x000000ff0e00720c */ /* 0x000fda0003fa5270 */
[----:B------:R-:W-:Y:S05]  /*95b0*/  @!P5 BRA `(.L_x_140) ;  /* 0x0000000000b4d947 */ /* 0x000fea0003800000 */
        /* <DEDUP_REMOVED lines=14> */
.L_x_141:
        /* <DEDUP_REMOVED lines=14> */
.L_x_142:
[----:B------:R-:W-:-:S13]  /*9780*/  ISETP.NE.AND P5, PT, R18, RZ, PT ;  /* 0x000000ff1200720c */ /* 0x000fda0003fa5270 */
[----:B------:R-:W-:Y:S05]  /*9790*/  @!P5 BRA `(.L_x_140) ;  /* 0x00000000003cd947 */ /* 0x000fea0003800000 */
[----:B------:R-:W1:Y:S01]  /*97a0*/  LDC R23, c[0x0][0x3b0] ;  /* 0x0000ec00ff177b82 */ /* 0x000e620000000800 */
[----:B------:R-:W-:-:S04]  /*97b0*/  IADD3 R30, P5, PT, R2, 0x4, RZ ;  /* 0x00000004021e7810 */ /* 0x000fc80007fbe0ff */
[----:B------:R-:W-:Y:S02]  /*97c0*/  IADD3.X R31, PT, PT, RZ, R3, RZ, P5, !PT ;  /* 0x00000003ff1f7210 */ /* 0x000fe40002ffe4ff */
        /* <DEDUP_REMOVED lines=12> */
.L_x_140:
[----:B------:R-:W-:-:S13]  /*9890*/  ISETP.GE.U32.AND P5, PT, R8, 0xf, PT ;  /* 0x0000000f0800780c */ /* 0x000fda0003fa6070 */
[----:B------:R-:W-:Y:S05]  /*98a0*/  @!P5 BRA `(.L_x_143) ;  /* 0x0000000000b0d947 */ /* 0x000fea0003800000 */
[----:B------:R-:W-:-:S05]  /*98b0*/  UMOV UR7, URZ ;  /* 0x000000ff00077c82 */ /* 0x000fca0008000000 */
.L_x_144:
[----:B012---:R-:W2:Y:S01]  /*98c0*/  LDG.E R23, desc[UR8][R16.64] ;  /* 0x0000000810177981 */ /* 0x007ea2000c1e1900 */
        /* <DEDUP_REMOVED lines=42> */
.L_x_143:
[----:B------:R-:W-:-:S13]  /*9b70*/  ISETP.NE.AND P5, PT, R12, RZ, PT ;  /* 0x000000ff0c00720c */ /* 0x000fda0003fa5270 */
[----:B------:R-:W-:Y:S05]  /*9b80*/  @!P5 BRA `(.L_x_145) ;  /* 0x000000040030d947 */ /* 0x000fea0003800000 */
[----:B------:R-:W-:Y:S05]  /*9b90*/  @!P2 BRA `(.L_x_146) ;  /* 0x000000000060a947 */ /* 0x000fea0003800000 */
[----:B012---:R-:W2:Y:S01]  /*9ba0*/  LDG.E R3, desc[UR8][R16.64] ;  /* 0x0000000810037981 */ /* 0x007ea2000c1e1900 */
        /* <DEDUP_REMOVED lines=23> */
.L_x_146:
[----:B------:R-:W-:-:S13]  /*9d20*/  ISETP.NE.AND P5, PT, R11, RZ, PT ;  /* 0x000000ff0b00720c */ /* 0x000fda0003fa5270 */
[----:B------:R-:W-:Y:S05]  /*9d30*/  @!P5 BRA `(.L_x_145) ;  /* 0x0000000000c4d947 */ /* 0x000fea0003800000 */
[----:B012---:R-:W2:Y:S01]  /*9d40*/  @P3 LDG.E R23, desc[UR8][R16.64] ;  /* 0x0000000810173981 */ /* 0x007ea2000c1e1900 */
        /* <DEDUP_REMOVED lines=22> */
[----:B------:R-:W-:-:S04]  /*9eb0*/  IADD3 R16, P5, PT, R2, 0x4, RZ ;  /* 0x0000000402107810 */ /* 0x000fc80007fbe0ff */
[----:B------:R-:W-:Y:S02]  /*9ec0*/  IADD3.X R23, PT, PT, RZ, R3, RZ, P5, !PT ;  /* 0x00000003ff177210 */ /* 0x000fe40002ffe4ff */
        /* <DEDUP_REMOVED lines=24> */
.L_x_145:
[----:B------:R-:W-:Y:S05]  /*a050*/  BRA.U UP1, `(.L_x_147) ;  /* 0xfffffff101d87547 */ /* 0x000fea000b83ffff */
[----:B------:R-:W-:-:S13]  /*a060*/  ISETP.GE.U32.AND P5, PT, R15, 0xf, PT ;  /* 0x0000000f0f00780c */ /* 0x000fda0003fa6070 */
[----:B------:R-:W-:Y:S05]  /*a070*/  @!P5 BRA `(.L_x_148) ;  /* 0x000000000064d947 */ /* 0x000fea0003800000 */
[----:B-12---:R-:W1:Y:S01]  /*a080*/  LDC R3, c[0x0][0x3b0] ;  /* 0x0000ec00ff037b82 */ /* 0x006e620000000800 */
[----:B------:R-:W-:-:S05]  /*a090*/  UMOV UR6, URZ ;  /* 0x000000ff00067c82 */ /* 0x000fca0008000000 */
.L_x_149:
        /* <DEDUP_REMOVED lines=23> */
.L_x_148:
[----:B------:R-:W-:-:S13]  /*a210*/  ISETP.NE.AND P5, PT, R10, RZ, PT ;  /* 0x000000ff0a00720c */ /* 0x000fda0003fa5270 */
[----:B------:R-:W-:Y:S05]  /*a220*/  @!P5 BRA `(.L_x_150) ;  /* 0x0000000000b8d947 */ /* 0x000fea0003800000 */
[----:B------:R-:W-:-:S13]  /*a230*/  ISETP.GE.U32.AND P6, PT, R19, 0x7, PT ;  /* 0x000000071300780c */ /* 0x000fda0003fc6070 */
        /* <DEDUP_REMOVED lines=14> */
.L_x_151:
        /* <DEDUP_REMOVED lines=14> */
.L_x_152:
        /* <DEDUP_REMOVED lines=15> */
[----:B------:R-:W-:-:S03]  /*a4f0*/  @P5 IMAD.MOV.U32 R30, RZ, RZ, R4 ;  /* 0x000000ffff1e5224 */ /* 0x000fc600078e0004 */
[----:B------:R-:W-:-:S07]  /*a500*/  @P5 MOV R31, R5 ;  /* 0x00000005001f5202 */ /* 0x000fce0000000f00 */
.L_x_150:
[----:B------:R-:W-:Y:S05]  /*a510*/  BRA.U UP0, `(.L_x_153) ;  /* 0xffffffed00987547 */ /* 0x000fea000b83ffff */
[----:B-12-4-:R-:W1:Y:S01]  /*a520*/  LDC R2, c[0x0][0x390] ;  /* 0x0000e400ff027b82 */ /* 0x016e620000000800 */
[----:B------:R-:W-:-:S06]  /*a530*/  UIADD3 UR4, UPT, UPT, UR4, 0x1, URZ ;  /* 0x0000000104047890 */ /* 0x000fcc000fffe0ff */
[----:B-1----:R-:W-:-:S13]  /*a540*/  ISETP.NE.AND P5, PT, R2, UR4, PT ;  /* 0x0000000402007c0c */ /* 0x002fda000bfa5270 */
[----:B------:R-:W-:Y:S05]  /*a550*/  @!P5 EXIT ;  /* 0x000000000000d94d */ /* 0x000fea0003800000 */
[----:B------:R-:W-:Y:S05]  /*a560*/  BRA `(.L_x_154) ;  /* 0xffffffec00807947 */ /* 0x000fea000383ffff */
.L_x_137:
[C---:B------:R-:W-:Y:S01]  /*a570*/  LOP3.LUT R19, R18.reuse, 0xf, RZ, 0xc0, !PT ;  /* 0x0000000f12137812 */ /* 0x040fe200078ec0ff */
[----:B------:R-:W-:Y:S01]  /*a580*/  UMOV UR4, URZ ;  /* 0x000000ff00047c82 */ /* 0x000fe20008000000 */
[----:B------:R-:W-:Y:S02]  /*a590*/  LOP3.LUT R14, R18, 0x7, RZ, 0xc0, !PT ;  /* 0x00000007120e7812 */ /* 0x000fe400078ec0ff */
[C---:B------:R-:W-:Y:S01]  /*a5a0*/  LOP3.LUT R12, R2.reuse, 0xf, RZ, 0xc0, !PT ;  /* 0x0000000f020c7812 */ /* 0x040fe200078ec0ff */
[----:B------:R-:W-:Y:S01]  /*a5b0*/  VIADD R0, R19, 0xffffffff ;  /* 0xffffffff13007836 */ /* 0x000fe20000000000 */
[----:B------:R-:W-:Y:S01]  /*a5c0*/  LOP3.LUT R10, R2, 0x7, RZ, 0xc0, !PT ;  /* 0x00000007020a7812 */ /* 0x000fe200078ec0ff */
[----:B------:R-:W-:Y:S01]  /*a5d0*/  VIADD R3, R14, 0xffffffff ;  /* 0xffffffff0e037836 */ /* 0x000fe20000000000 */
[----:B------:R-:W-:Y:S01]  /*a5e0*/  LOP3.LUT R20, R2, 0x3, RZ, 0xc0, !PT ;  /* 0x0000000302147812 */ /* 0x000fe200078ec0ff */
[----:B------:R-:W-:Y:S01]  /*a5f0*/  VIADD R4, R12, 0xffffffff ;  /* 0xffffffff0c047836 */ /* 0x000fe20000000000 */
[----:B------:R-:W-:Y:S01]  /*a600*/  ISETP.GE.U32.AND P3, PT, R0, 0x7, PT ;  /* 0x000000070000780c */ /* 0x000fe20003f66070 */
[----:B------:R-:W-:Y:S01]  /*a610*/  VIADD R5, R10, 0xffffffff ;  /* 0xffffffff0a057836 */ /* 0x000fe20000000000 */
[----:B------:R-:W-:-:S02]  /*a620*/  LOP3.LUT R0, R18, 0x7ffffff0, RZ, 0xc0, !PT ;  /* 0x7ffffff012007812 */ /* 0x000fc400078ec0ff */
[----:B------:R-:W-:Y:S02]  /*a630*/  ISETP.GE.U32.AND P2, PT, R3, 0x3, PT ;  /* 0x000000030300780c */ /* 0x000fe40003f46070 */
[----:B------:R-:W-:Y:S02]  /*a640*/  ISETP.GE.U32.AND P1, PT, R4, 0x7, PT ;  /* 0x000000070400780c */ /* 0x000fe40003f26070 */
[----:B------:R-:W-:Y:S02]  /*a650*/  ISETP.GE.U32.AND P0, PT, R5, 0x3, PT ;  /* 0x000000030500780c */ /* 0x000fe40003f06070 */
[----:B------:R-:W-:Y:S02]  /*a660*/  LOP3.LUT R18, R18, 0x3, RZ, 0xc0, !PT ;  /* 0x0000000312127812 */ /* 0x000fe400078ec0ff */
[----:B------:R-:W-:-:S09]  /*a670*/  LOP3.LUT R2, R2, 0x7ffffff0, RZ, 0xc0, !PT ;  /* 0x7ffffff002027812 */ /* 0x000fd200078ec0ff */
.L_x_166:
[----:B-12---:R-:W-:-:S05]  /*a680*/  UMOV UR5, URZ ;  /* 0x000000ff00057c82 */ /* 0x006fca0008000000 */
.L_x_165:
[----:B-1----:R-:W1:Y:S01]  /*a690*/  LDCU UR6, c[0x0][0x394] ;  /* 0x00007280ff0677ac */ /* 0x002e620008000800 */
[----:B------:R-:W-:-:S04]  /*a6a0*/  UIADD3 UR5, UPT, UPT, UR5, 0x1, URZ ;  /* 0x0000000105057890 */ /* 0x000fc8000fffe0ff */
[----:B-1----:R-:W-:-:S03]  /*a6b0*/  UISETP.NE.AND UP0, UPT, UR5, UR6, UPT ;  /* 0x000000060500728c */ /* 0x002fc6000bf05270 */
[----:B--234-:R-:W-:-:S08]  /*a6c0*/  UMOV UR6, URZ ;  /* 0x000000ff00067c82 */ /* 0x01cfd00008000000 */
.L_x_164:
[----:B-1----:R-:W1:Y:S01]  /*a6d0*/  LDCU UR7, c[0x0][0x398] ;  /* 0x00007300ff0777ac */ /* 0x002e620008000800 */
[----:B------:R-:W-:Y:S02]  /*a6e0*/  ISETP.GE.U32.AND P5, PT, R9, 0xf, PT ;  /* 0x0000000f0900780c */ /* 0x000fe40003fa6070 */
[----:B------:R-:W-:Y:S01]  /*a6f0*/  ISETP.NE.AND P4, PT, R19, RZ, PT ;  /* 0x000000ff1300720c */ /* 0x000fe20003f85270 */
[----:B------:R-:W-:-:S04]  /*a700*/  UIADD3 UR6, UPT, UPT, UR6, 0x1, URZ ;  /* 0x0000000106067890 */ /* 0x000fc8000fffe0ff */
[----:B-1----:R-:W-:-:S06]  /*a710*/  UISETP.NE.AND UP1, UPT, UR6, UR7, UPT ;  /* 0x000000070600728c */ /* 0x002fcc000bf25270 */
[----:B--234-:R-:W-:Y:S05]  /*a720*/  @!P5 BRA `(.L_x_155) ;  /* 0x000000000064d947 */ /* 0x01cfea0003800000 */
[----:B------:R-:W1:Y:S01]  /*a730*/  LDC R3, c[0x0][0x3b0] ;  /* 0x0000ec00ff037b82 */ /* 0x000e620000000800 */
[----:B------:R-:W-:-:S05]  /*a740*/  UMOV UR7, URZ ;  /* 0x000000ff00077c82 */ /* 0x000fca0008000000 */
.L_x_156:
[----:B------:R-:W-:Y:S01]  /*a750*/  UIADD3 UR7, UPT, UPT, UR7, 0x10, URZ ;  /* 0x0000001007077890 */ /* 0x000fe2000fffe0ff */
[----:B------:R-:W-:Y:S01]  /*a760*/  IADD3 R4, P6, PT, R30, 0x40, RZ ;  /* 0x000000401e047810 */ /* 0x000fe20007fde0ff */
[----:B-1----:R-:W-:Y:S04]  /*a770*/  STG.E desc[UR8][R30.64], R3 ;  /* 0x000000031e007986 */ /* 0x002fe8000c101908 */
[----:B------:R-:W-:Y:S01]  /*a780*/  ISETP.NE.AND P5, PT, R0, UR7, PT ;  /* 0x0000000700007c0c */ /* 0x000fe2000bfa5270 */
[----:B------:R-:W-:Y:S01]  /*a790*/  IMAD.X R5, RZ, RZ, R31, P6 ;  /* 0x000000ffff057224 */ /* 0x000fe200030e061f */
        /* <DEDUP_REMOVED lines=18> */
.L_x_155:
[----:B------:R-:W-:Y:S05]  /*a8c0*/  @!P4 BRA `(.L_x_157) ;  /* 0x0000000000b4c947 */ /* 0x000fea0003800000 */
[----:B------:R-:W-:Y:S01]  /*a8d0*/  ISETP.NE.AND P5, PT, R14, RZ, PT ;  /* 0x000000ff0e00720c */ /* 0x000fe20003fa5270 */
[----:B------:R-:W-:-:S12]  /*a8e0*/  @!P3 BRA `(.L_x_158) ;  /* 0x000000000034b947 */ /* 0x000fd80003800000 */
        /* <DEDUP_REMOVED lines=13> */
.L_x_158:
[----:B------:R-:W-:Y:S05]  /*a9c0*/  @!P5 BRA `(.L_x_157) ;  /* 0x000000000074d947 */ /* 0x000fea0003800000 */
[----:B------:R-:W-:Y:S01]  /*a9d0*/  ISETP.NE.AND P5, PT, R18, RZ, PT ;  /* 0x000000ff1200720c */ /* 0x000fe20003fa5270 */
[----:B------:R-:W-:Y:S02]  /*a9e0*/  IMAD.MOV.U32 R4, RZ, RZ, R30 ;  /* 0x000000ffff047224 */ /* 0x000fe400078e001e */
[----:B------:R-:W-:Y:S01]  /*a9f0*/  IMAD.MOV.U32 R5, RZ, RZ, R31 ;  /* 0x000000ffff057224 */ /* 0x000fe200078e001f */
[----:B------:R-:W-:Y:S09]  /*aa00*/  @!P2 BRA `(.L_x_159) ;  /* 0x000000000024a947 */ /* 0x000ff20003800000 */
        /* <DEDUP_REMOVED lines=9> */
.L_x_159:
[----:B------:R-:W-:Y:S05]  /*aaa0*/  @!P5 BRA `(.L_x_157) ;  /* 0x00000000003cd947 */ /* 0x000fea0003800000 */
[----:B------:R-:W1:Y:S01]  /*aab0*/  LDC R7, c[0x0][0x3b0] ;  /* 0x0000ec00ff077b82 */ /* 0x000e620000000800 */
[----:B------:R-:W-:Y:S02]  /*aac0*/  ISETP.NE.AND P5, PT, R18, 0x1, PT ;  /* 0x000000011200780c */ /* 0x000fe40003fa5270 */
[----:B------:R-:W-:-:S05]  /*aad0*/  IADD3 R30, P4, PT, R4, 0x4, RZ ;  /* 0x00000004041e7810 */ /* 0x000fca0007f9e0ff */
[----:B------:R-:W-:Y:S01]  /*aae0*/  IMAD.X R31, RZ, RZ, R5, P4 ;  /* 0x000000ffff1f7224 */ /* 0x000fe200020e0605 */
[----:B-1----:R1:W-:Y:S05]  /*aaf0*/  STG.E desc[UR8][R4.64], R7 ;  /* 0x0000000704007986 */ /* 0x0023ea000c101908 */
[----:B------:R-:W-:Y:S05]  /*ab00*/  @!P5 BRA `(.L_x_157) ;  /* 0x000000000024d947 */ /* 0x000fea0003800000 */
[----:B------:R-:W-:Y:S01]  /*ab10*/  ISETP.NE.AND P6, PT, R18, 0x2, PT ;  /* 0x000000021200780c */ /* 0x000fe20003fc5270 */
[----:B------:R2:W-:Y:S01]  /*ab20*/  STG.E desc[UR8][R4.64+0x4], R7 ;  /* 0x0000040704007986 */ /* 0x0005e2000c101908 */
[----:B------:R-:W-:-:S05]  /*ab30*/  IADD3 R30, P4, PT, R4, 0x8, RZ ;  /* 0x00000008041e7810 */ /* 0x000fca0007f9e0ff */
[----:B------:R-:W-:-:S06]  /*ab40*/  IMAD.X R31, RZ, RZ, R5, P4 ;  /* 0x000000ffff1f7224 */ /* 0x000fcc00020e0605 */
[----:B------:R2:W-:Y:S01]  /*ab50*/  @P6 STG.E desc[UR8][R4.64+0x8], R7 ;  /* 0x0000080704006986 */ /* 0x0005e2000c101908 */
[----:B------:R-:W-:-:S05]  /*ab60*/  @P6 IADD3 R3, P5, PT, R4, 0xc, RZ ;  /* 0x0000000c04036810 */ /* 0x000fca0007fbe0ff */
[----:B------:R-:W-:Y:S02]  /*ab70*/  @P6 IMAD.X R6, RZ, RZ, R5, P5 ;  /* 0x000000ffff066224 */ /* 0x000fe400028e0605 */
[----:B------:R-:W-:Y:S02]  /*ab80*/  @P6 IMAD.MOV.U32 R30, RZ, RZ, R3 ;  /* 0x000000ffff1e6224 */ /* 0x000fe400078e0003 */
[----:B------:R-:W-:-:S07]  /*ab90*/  @P6 IMAD.MOV.U32 R31, RZ, RZ, R6 ;  /* 0x000000ffff1f6224 */ /* 0x000fce00078e0006 */
.L_x_157:
[----:B------:R-:W-:Y:S02]  /*aba0*/  ISETP.GE.U32.AND P5, PT, R8, 0xf, PT ;  /* 0x0000000f0800780c */ /* 0x000fe40003fa6070 */
[----:B------:R-:W-:-:S11]  /*abb0*/  ISETP.NE.AND P4, PT, R12, RZ, PT ;  /* 0x000000ff0c00720c */ /* 0x000fd60003f85270 */
[----:B------:R-:W-:Y:S05]  /*abc0*/  @!P5 BRA `(.L_x_160) ;  /* 0x0000000000b0d947 */ /* 0x000fea0003800000 */
[----:B------:R-:W-:-:S05]  /*abd0*/  UMOV UR7, URZ ;  /* 0x000000ff00077c82 */ /* 0x000fca0008000000 */
.L_x_161:
[----:B0-----:R-:W3:Y:S04]  /*abe0*/  LDG.E R3, desc[UR8][R16.64] ;  /* 0x0000000810037981 */ /* 0x001ee8000c1e1900 */
[----:B---3--:R0:W-:Y:S04]  /*abf0*/  STG.E desc[UR8][R30.64], R3 ;  /* 0x000000031e007986 */ /* 0x0081e8000c101908 */
[----:B-12---:R-:W2:Y:S04]  /*ac00*/  LDG.E R5, desc[UR8][R16.64+0x4] ;  /* 0x0000040810057981 */ /* 0x006ea8000c1e1900 */
        /* <DEDUP_REMOVED lines=26> */
[----:B------:R-:W-:Y:S01]  /*adb0*/  UIADD3 UR7, UPT, UPT, UR7, 0x10, URZ ;  /* 0x0000001007077890 */ /* 0x000fe2000fffe0ff */
[----:B------:R-:W-:-:S05]  /*adc0*/  IADD3 R4, P5, PT, R16, 0x40, RZ ;  /* 0x0000004010047810 */ /* 0x000fca0007fbe0ff */
[----:B---3--:R-:W-:Y:S01]  /*add0*/  IMAD.X R13, RZ, RZ, R17, P5 ;  /* 0x000000ffff0d7224 */ /* 0x008fe200028e0611 */
[----:B------:R-:W-:Y:S01]  /*ade0*/  ISETP.NE.AND P5, PT, R2, UR7, PT ;  /* 0x0000000702007c0c */ /* 0x000fe2000bfa5270 */
[----:B--2---:R-:W-:Y:S04]  /*adf0*/  STG.E desc[UR8][R30.64+0x38], R7 ;  /* 0x000038071e007986 */ /* 0x004fe8000c101908 */
[----:B------:R1:W2:Y:S01]  /*ae00*/  LDG.E R11, desc[UR8][R16.64+0x3c] ;  /* 0x00003c08100b7981 */ /* 0x0002a2000c1e1900 */
[----:B------:R-:W-:-:S05]  /*ae10*/  IADD3 R6, P6, PT, R30, 0x40, RZ ;  /* 0x000000401e067810 */ /* 0x000fca0007fde0ff */
[----:B0-----:R-:W-:Y:S02]  /*ae20*/  IMAD.X R3, RZ, RZ, R31, P6 ;  /* 0x000000ffff037224 */ /* 0x001fe400030e061f */
[----:B-1----:R-:W-:Y:S02]  /*ae30*/  IMAD.MOV.U32 R16, RZ, RZ, R4 ;  /* 0x000000ffff107224 */ /* 0x002fe400078e0004 */
[----:B------:R-:W-:Y:S01]  /*ae40*/  IMAD.MOV.U32 R17, RZ, RZ, R13 ;  /* 0x000000ffff117224 */ /* 0x000fe200078e000d */
[----:B--2---:R0:W-:Y:S02]  /*ae50*/  STG.E desc[UR8][R30.64+0x3c], R11 ;  /* 0x00003c0b1e007986 */ /* 0x0041e4000c101908 */
[----:B0-----:R-:W-:Y:S02]  /*ae60*/  IMAD.MOV.U32 R30, RZ, RZ, R6 ;  /* 0x000000ffff1e7224 */ /* 0x001fe400078e0006 */
[----:B------:R-:W-:Y:S01]  /*ae70*/  IMAD.MOV.U32 R31, RZ, RZ, R3 ;  /* 0x000000ffff1f7224 */ /* 0x000fe200078e0003 */
[----:B------:R-:W-:Y:S06]  /*ae80*/  @P5 BRA `(.L_x_161) ;  /* 0xfffffffc00545947 */ /* 0x000fec000383ffff */
.L_x_160:
[----:B------:R-:W-:Y:S05]  /*ae90*/  @!P4 BRA `(.L_x_162) ;  /* 0x00000004002cc947 */ /* 0x000fea0003800000 */
[----:B------:R-:W-:Y:S01]  /*aea0*/  ISETP.NE.AND P6, PT, R10, RZ, PT ;  /* 0x000000ff0a00720c */ /* 0x000fe20003fc5270 */
[----:B------:R-:W-:-:S12]  /*aeb0*/  @!P1 BRA `(.L_x_163) ;  /* 0x0000000000609947 */ /* 0x000fd80003800000 */
        /* <DEDUP_REMOVED lines=9> */
[----:B----4-:R-:W-:Y:S04]  /*af50*/  STG.E desc[UR8][R30.64+0x10], R13 ;  /* 0x0000100d1e007986 */ /* 0x010fe8000c101908 */
[----:B------:R-:W4:Y:S04]  /*af60*/  LDG.E R15, desc[UR8][R16.64+0x14] ;  /* 0x00001408100f7981 */ /* 0x000f28000c1e1900 */
[----:B----4-:R-:W-:Y:S04]  /*af70*/  STG.E desc[UR8][R30.64+0x14], R15 ;  /* 0x0000140f1e007986 */ /* 0x010fe8000c101908 */
[----:B0-----:R-:W4:Y:S01]  /*af80*/  LDG.E R3, desc[UR8][R16.64+0x18] ;  /* 0x0000180810037981 */ /* 0x001f22000c1e1900 */
[----:B------:R-:W-:-:S02]  /*af90*/  IADD3 R4, P4, PT, R16, 0x20, RZ ;  /* 0x0000002010047810 */ /* 0x000fc40007f9e0ff */
[----:B------:R-:W-:Y:S01]  /*afa0*/  IADD3 R6, P5, PT, R30, 0x20, RZ ;  /* 0x000000201e067810 */ /* 0x000fe20007fbe0ff */
[----:B----4-:R-:W-:Y:S04]  /*afb0*/  STG.E desc[UR8][R30.64+0x18], R3 ;  /* 0x000018031e007986 */ /* 0x010fe8000c101908 */
[----:B-1----:R0:W4:Y:S01]  /*afc0*/  LDG.E R5, desc[UR8][R16.64+0x1c] ;  /* 0x00001c0810057981 */ /* 0x002122000c1e1900 */
[----:B--2---:R-:W-:Y:S01]  /*afd0*/  IADD3.X R7, PT, PT, RZ, R17, RZ, P4, !PT ;  /* 0x00000011ff077210 */ /* 0x004fe200027fe4ff */
[----:B---3--:R-:W-:Y:S02]  /*afe0*/  IMAD.X R11, RZ, RZ, R31, P5 ;  /* 0x000000ffff0b7224 */ /* 0x008fe400028e061f */
[----:B0-----:R-:W-:Y:S02]  /*aff0*/  IMAD.MOV.U32 R16, RZ, RZ, R4 ;  /* 0x000000ffff107224 */ /* 0x001fe400078e0004 */
[----:B------:R-:W-:Y:S01]  /*b000*/  IMAD.MOV.U32 R17, RZ, RZ, R7 ;  /* 0x000000ffff117224 */ /* 0x000fe200078e0007 */
[----:B----4-:R0:W-:Y:S02]  /*b010*/  STG.E desc[UR8][R30.64+0x1c], R5 ;  /* 0x00001c051e007986 */ /* 0x0101e4000c101908 */
[----:B0-----:R-:W-:-:S02]  /*b020*/  IMAD.MOV.U32 R30, RZ, RZ, R6 ;  /* 0x000000ffff1e7224 */ /* 0x001fc400078e0006 */
[----:B------:R-:W-:-:S07]  /*b030*/  IMAD.MOV.U32 R31, RZ, RZ, R11 ;  /* 0x000000ffff1f7224 */ /* 0x000fce00078e000b */
.L_x_163:
[----:B------:R-:W-:Y:S05]  /*b040*/  @!P6 BRA `(.L_x_162) ;  /* 0x0000000000c0e947 */ /* 0x000fea0003800000 */
[----:B0-----:R-:W3:Y:S04]  /*b050*/  @P0 LDG.E R3, desc[UR8][R16.64] ;  /* 0x0000000810030981 */ /* 0x001ee8000c1e1900 */
[----:B---3--:R-:W-:Y:S04]  /*b060*/  @P0 STG.E desc[UR8][R30.64], R3 ;  /* 0x000000031e000986 */ /* 0x008fe8000c101908 */
[----:B-12---:R-:W2:Y:S04]  /*b070*/  @P0 LDG.E R5, desc[UR8][R16.64+0x4] ;  /* 0x0000040810050981 */ /* 0x006ea8000c1e1900 */
[----:B--2---:R0:W-:Y:S04]  /*b080*/  @P0 STG.E desc[UR8][R30.64+0x4], R5 ;  /* 0x000004051e000986 */ /* 0x0041e8000c101908 */
[----:B------:R-:W2:Y:S01]  /*b090*/  @P0 LDG.E R7, desc[UR8][R16.64+0x8] ;  /* 0x0000080810070981 */ /* 0x000ea2000c1e1900 */
[----:B------:R-:W-:Y:S01]  /*b0a0*/  ISETP.NE.AND P6, PT, R20, RZ, PT ;  /* 0x000000ff1400720c */ /* 0x000fe20003fc5270 */
[----:B------:R-:W-:Y:S01]  /*b0b0*/  IMAD.MOV.U32 R6, RZ, RZ, R16 ;  /* 0x000000ffff067224 */ /* 0x000fe200078e0010 */
[----:B------:R-:W-:Y:S01]  /*b0c0*/  @P0 IADD3 R6, P4, PT, R16, 0x10, RZ ;  /* 0x0000001010060810 */ /* 0x000fe20007f9e0ff */
[----:B------:R-:W-:Y:S01]  /*b0d0*/  IMAD.MOV.U32 R4, RZ, RZ, R30 ;  /* 0x000000ffff047224 */ /* 0x000fe200078e001e */
[----:B------:R-:W-:Y:S01]  /*b0e0*/  @P0 IADD3 R4, P5, PT, R30, 0x10, RZ ;  /* 0x000000101e040810 */ /* 0x000fe20007fbe0ff */
[----:B--2---:R-:W-:Y:S04]  /*b0f0*/  @P0 STG.E desc[UR8][R30.64+0x8], R7 ;  /* 0x000008071e000986 */ /* 0x004fe8000c101908 */
[----:B------:R1:W2:Y:S01]  /*b100*/  @P0 LDG.E R11, desc[UR8][R16.64+0xc] ;  /* 0x00000c08100b0981 */ /* 0x0002a2000c1e1900 */
[----:B------:R-:W-:-:S02]  /*b110*/  IMAD.MOV.U32 R13, RZ, RZ, R17 ;  /* 0x000000ffff0d7224 */ /* 0x000fc400078e0011 */
[----:B0-----:R-:W-:Y:S02]  /*b120*/  IMAD.MOV.U32 R5, RZ, RZ, R31 ;  /* 0x000000ffff057224 */ /* 0x001fe400078e001f */
[----:B------:R-:W-:Y:S02]  /*b130*/  @P0 IMAD.X R13, RZ, RZ, R17, P4 ;  /* 0x000000ffff0d0224 */ /* 0x000fe400020e0611 */
[----:B------:R-:W-:Y:S02]  /*b140*/  @P0 IMAD.X R5, RZ, RZ, R31, P5 ;  /* 0x000000ffff050224 */ /* 0x000fe400028e061f */
[----:B-1----:R-:W-:Y:S02]  /*b150*/  @P0 IMAD.MOV.U32 R16, RZ, RZ, R6 ;  /* 0x000000ffff100224 */ /* 0x002fe400078e0006 */
[----:B------:R-:W-:Y:S01]  /*b160*/  @P0 IMAD.MOV.U32 R17, RZ, RZ, R13 ;  /* 0x000000ffff110224 */ /* 0x000fe200078e000d */
[----:B--2---:R0:W-:Y:S02]  /*b170*/  @P0 STG.E desc[UR8][R30.64+0xc], R11 ;  /* 0x00000c0b1e000986 */ /* 0x0041e4000c101908 */
[----:B0-----:R-:W-:-:S02]  /*b180*/  @P0 IMAD.MOV.U32 R30, RZ, RZ, R4 ;  /* 0x000000ffff1e0224 */ /* 0x001fc400078e0004 */
[----:B------:R-:W-:Y:S01]  /*b190*/  @P0 IMAD.MOV.U32 R31, RZ, RZ, R5 ;  /* 0x000000ffff1f0224 */ /* 0x000fe200078e0005 */
[----:B------:R-:W-:Y:S06]  /*b1a0*/  @!P6 BRA `(.L_x_162) ;  /* 0x000000000068e947 */ /* 0x000fec0003800000 */
[----:B------:R-:W-:-:S05]  /*b1b0*/  IMAD.MOV.U32 R7, RZ, RZ, R13 ;  /* 0x000000ffff077224 */ /* 0x000fca00078e000d */
[----:B------:R-:W2:Y:S01]  /*b1c0*/  LDG.E R3, desc[UR8][R6.64] ;  /* 0x0000000806037981 */ /* 0x000ea2000c1e1900 */
[----:B------:R-:W-:Y:S02]  /*b1d0*/  ISETP.NE.AND P6, PT, R20, 0x1, PT ;  /* 0x000000011400780c */ /* 0x000fe40003fc5270 */
[----:B------:R-:W-:Y:S02]  /*b1e0*/  IADD3 R16, P4, PT, R6, 0x4, RZ ;  /* 0x0000000406107810 */ /* 0x000fe40007f9e0ff */
[----:B------:R-:W-:-:S03]  /*b1f0*/  IADD3 R30, P5, PT, R4, 0x4, RZ ;  /* 0x00000004041e7810 */ /* 0x000fc60007fbe0ff */
[----:B------:R-:W-:Y:S02]  /*b200*/  IMAD.X R17, RZ, RZ, R13, P4 ;  /* 0x000000ffff117224 */ /* 0x000fe400020e060d */
[----:B------:R-:W-:Y:S01]  /*b210*/  IMAD.X R31, RZ, RZ, R5, P5 ;  /* 0x000000ffff1f7224 */ /* 0x000fe200028e0605 */
[----:B--2---:R3:W-:Y:S03]  /*b220*/  STG.E desc[UR8][R4.64], R3 ;  /* 0x0000000304007986 */ /* 0x0047e6000c101908 */
[----:B------:R-:W-:Y:S05]  /*b230*/  @!P6 BRA `(.L_x_162) ;  /* 0x000000000044e947 */ /* 0x000fea0003800000 */
[----:B---3--:R-:W2:Y:S01]  /*b240*/  LDG.E R3, desc[UR8][R6.64+0x4] ;  /* 0x0000040806037981 */ /* 0x008ea2000c1e1900 */
[----:B------:R-:W-:-:S03]  /*b250*/  ISETP.NE.AND P4, PT, R20, 0x2, PT ;  /* 0x000000021400780c */ /* 0x000fc60003f85270 */
[----:B--2---:R4:W-:Y:S10]  /*b260*/  STG.E desc[UR8][R4.64+0x4], R3 ;  /* 0x0000040304007986 */ /* 0x0049f4000c101908 */
[----:B------:R-:W2:Y:S01]  /*b270*/  @P4 LDG.E R11, desc[UR8][R6.64+0x8] ;  /* 0x00000808060b4981 */ /* 0x000ea2000c1e1900 */
[----:B------:R-:W-:-:S02]  /*b280*/  IADD3 R16, P6, PT, R6, 0x8, RZ ;  /* 0x0000000806107810 */ /* 0x000fc40007fde0ff */
[----:B------:R-:W-:-:S03]  /*b290*/  @P4 IADD3 R15, P5, PT, R6, 0xc, RZ ;  /* 0x0000000c060f4810 */ /* 0x000fc60007fbe0ff */
[--C-:B------:R-:W-:Y:S01]  /*b2a0*/  IMAD.X R17, RZ, RZ, R13.reuse, P6 ;  /* 0x000000ffff117224 */ /* 0x100fe200030e060d */
[C---:B------:R-:W-:Y:S01]  /*b2b0*/  IADD3 R30, P6, PT, R4.reuse, 0x8, RZ ;  /* 0x00000008041e7810 */ /* 0x040fe20007fde0ff */
[----:B------:R-:W-:Y:S01]  /*b2c0*/  @P4 IMAD.X R24, RZ, RZ, R13, P5 ;  /* 0x000000ffff184224 */ /* 0x000fe200028e060d */
[----:B------:R-:W-:Y:S01]  /*b2d0*/  @P4 IADD3 R13, P5, PT, R4, 0xc, RZ ;  /* 0x0000000c040d4810 */ /* 0x000fe20007fbe0ff */
[----:B------:R-:W-:Y:S02]  /*b2e0*/  @P4 IMAD.MOV.U32 R16, RZ, RZ, R15 ;  /* 0x000000ffff104224 */ /* 0x000fe400078e000f */
[--C-:B------:R-:W-:Y:S02]  /*b2f0*/  IMAD.X R31, RZ, RZ, R5.reuse, P6 ;  /* 0x000000ffff1f7224 */ /* 0x100fe400030e0605 */
[----:B------:R-:W-:Y:S02]  /*b300*/  @P4 IMAD.X R22, RZ, RZ, R5, P5 ;  /* 0x000000ffff164224 */ /* 0x000fe400028e0605 */
[----:B------:R-:W-:-:S02]  /*b310*/  @P4 IMAD.MOV.U32 R17, RZ, RZ, R24 ;  /* 0x000000ffff114224 */ /* 0x000fc400078e0018 */
[----:B------:R-:W-:Y:S02]  /*b320*/  @P4 IMAD.MOV.U32 R30, RZ, RZ, R13 ;  /* 0x000000ffff1e4224 */ /* 0x000fe400078e000d */
[----:B------:R-:W-:Y:S01]  /*b330*/  @P4 IMAD.MOV.U32 R31, RZ, RZ, R22 ;  /* 0x000000ffff1f4224 */ /* 0x000fe200078e0016 */
[----:B--2---:R4:W-:Y:S06]  /*b340*/  @P4 STG.E desc[UR8][R4.64+0x8], R11 ;  /* 0x0000080b04004986 */ /* 0x0049ec000c101908 */
.L_x_162:
[----:B------:R-:W-:Y:S05]  /*b350*/  BRA.U UP1, `(.L_x_164) ;  /* 0xfffffff101dc7547 */ /* 0x000fea000b83ffff */
[----:B------:R-:W-:Y:S05]  /*b360*/  BRA.U UP0, `(.L_x_165) ;  /* 0xfffffff100c87547 */ /* 0x000fea000b83ffff */
[----:B---34-:R-:W3:Y:S01]  /*b370*/  LDC R3, c[0x0][0x390] ;  /* 0x0000e400ff037b82 */ /* 0x018ee20000000800 */
[----:B------:R-:W-:-:S06]  /*b380*/  UIADD3 UR4, UPT, UPT, UR4, 0x1, URZ ;  /* 0x0000000104047890 */ /* 0x000fcc000fffe0ff */
[----:B---3--:R-:W-:-:S13]  /*b390*/  ISETP.NE.AND P4, PT, R3, UR4, PT ;  /* 0x0000000403007c0c */ /* 0x008fda000bf85270 */
[----:B------:R-:W-:Y:S05]  /*b3a0*/  @!P4 EXIT ;  /* 0x000000000000c94d */ /* 0x000fea0003800000 */
[----:B------:R-:W-:Y:S05]  /*b3b0*/  BRA `(.L_x_166) ;  /* 0xfffffff000b07947 */ /* 0x000fea000383ffff */
.L_x_3:
[----:B------:R-:W-:-:S13]  /*b3c0*/  ISETP.GE.AND P0, PT, R19, 0x1, PT ;  /* 0x000000011300780c */ /* 0x000fda0003f06270 */
[----:B------:R-:W-:Y:S05]  /*b3d0*/  @!P0 BRA `(.L_x_167) ;  /* 0x0000004c008c8947 */ /* 0x000fea0003800000 */
[----:B------:R-:W-:-:S13]  /*b3e0*/  ISETP.GE.AND P0, PT, R25, 0x1, PT ;  /* 0x000000011900780c */ /* 0x000fda0003f06270 */
[----:B------:R-:W-:Y:S05]  /*b3f0*/  @!P0 BRA `(.L_x_168) ;  /* 0x0000002800ec8947 */ /* 0x000fea0003800000 */
[----:B------:R-:W-:Y:S01]  /*b400*/  ISETP.GE.AND P0, PT, R27, 0x1, PT ;  /* 0x000000011b00780c */ /* 0x000fe20003f06270 */
[----:B------:R-:W-:Y:S01]  /*b410*/  VIADD R5, R19, 0xffffffff ;  /* 0xffffffff13057836 */ /* 0x000fe20000000000 */
[----:B------:R-:W-:-:S11]  /*b420*/  IADD3 R6, PT, PT, R2, -0x1, RZ ;  /* 0xffffffff02067810 */ /* 0x000fd60007ffe0ff */
        /* <DEDUP_REMOVED lines=18> */
.L_x_191:
[----:B------:R-:W1:Y:S01]  /*b550*/  LDCU UR5, c[0x0][0x39c] ;  /* 0x00007380ff0577ac */ /* 0x000e620008000800 */
[----:B------:R-:W-:Y:S02]  /*b560*/  VIADD R24, R12, 0xffffffff ;  /* 0xffffffff0c187836 */ /* 0x000fe40000000000 */
[----:B------:R-:W-:Y:S01]  /*b570*/  VIADD R26, R11, 0xffffffff ;  /* 0xffffffff0b1a7836 */ /* 0x000fe20000000000 */
[----:B------:R-:W1:Y:S01]  /*b580*/  LDCU.128 UR12, c[0x0][0x3a0] ;  /* 0x00007400ff0c77ac */ /* 0x000e620008000c00 */
[----:B------:R-:W-:Y:S01]  /*b590*/  VIADD R15, R4, 0xffffffff ;  /* 0xffffffff040f7836 */ /* 0x000fe20000000000 */
[----:B------:R-:W-:Y:S01]  /*b5a0*/  ISETP.GE.U32.AND P0, PT, R24, 0x7, PT ;  /* 0x000000071800780c */ /* 0x000fe20003f06070 */
[----:B------:R-:W-:Y:S01]  /*b5b0*/  VIADD R23, R22, 0xffffffff ;  /* 0xffffffff16177836 */ /* 0x000fe20000000000 */
[----:B------:R-:W-:Y:S01]  /*b5c0*/  ISETP.GE.U32.AND P1, PT, R26, 0x3, PT ;  /* 0x000000031a00780c */ /* 0x000fe20003f26070 */
[----:B0-----:R-:W-:Y:S01]  /*b5d0*/  VIADD R20, R3, 0xffffffff ;  /* 0xffffffff03147836 */ /* 0x001fe20000000000 */
[----:B------:R-:W-:-:S02]  /*b5e0*/  P2R R14, PR, RZ, 0x1 ;  /* 0x00000001ff0e7803 */ /* 0x000fc40000000000 */
[----:B------:R-:W-:Y:S01]  /*b5f0*/  P2R R14, PR, RZ, 0x2 ;  /* 0x00000002ff0e7803 */ /* 0x000fe20000000000 */
[----:B------:R-:W-:Y:S01]  /*b600*/  VIADD R14, R7, 0xffffffff ;  /* 0xffffffff070e7836 */ /* 0x000fe20000000000 */
[----:B------:R-:W-:Y:S01]  /*b610*/  ISETP.GE.U32.AND P0, PT, R15, 0x7, PT ;  /* 0x000000070f00780c */ /* 0x000fe20003f06070 */
[----:B------:R-:W-:Y:S01]  /*b620*/  VIADD R15, R8, 0xffffffff ;  /* 0xffffffff080f7836 */ /* 0x000fe20000000000 */
[----:B------:R-:W-:Y:S02]  /*b630*/  ISETP.GE.U32.AND P5, PT, R23, 0x7, PT ;  /* 0x000000071700780c */ /* 0x000fe40003fa6070 */
[----:B------:R-:W-:Y:S01]  /*b640*/  ISETP.GE.U32.AND P3, PT, R14, 0x3, PT ;  /* 0x000000030e00780c */ /* 0x000fe20003f66070 */
[----:B------:R-:W-:Y:S01]  /*b650*/  VIADD R14, R18, 0xffffffff ;  /* 0xffffffff120e7836 */ /* 0x000fe20000000000 */
[----:B------:R-:W-:Y:S01]  /*b660*/  ISETP.GE.U32.AND P1, PT, R20, 0x3, PT ;  /* 0x000000031400780c */ /* 0x000fe20003f26070 */
[----:B-1----:R-:W-:Y:S01]  /*b670*/  UIADD3 UR5, UPT, UPT, UR13, UR12, UR5 ;  /* 0x0000000c0d057290 */ /* 0x002fe2000fffe005 */
[----:B------:R-:W-:-:S02]  /*b680*/  ISETP.GE.U32.AND P2, PT, R15, 0x7, PT ;  /* 0x000000070f00780c */ /* 0x000fc40003f46070 */
[----:B------:R-:W-:Y:S01]  /*b690*/  ISETP.GE.U32.AND P4, PT, R14, 0x3, PT ;  /* 0x000000030e00780c */ /* 0x000fe20003f86070 */
[----:B------:R-:W-:Y:S01]  /*b6a0*/  UIMAD UR14, UR5, UR14, URZ ;  /* 0x0000000e050e72a4 */ /* 0x000fe2000f8e02ff */
[----:B------:R-:W-:Y:S01]  /*b6b0*/  P2R R14, PR, RZ, 0x20 ;  /* 0x00000020ff0e7803 */ /* 0x000fe20000000000 */
[----:B------:R-:W-:Y:S02]  /*b6c0*/  UIMAD UR15, UR5, UR15, URZ ;  /* 0x0000000f050f72a4 */ /* 0x000fe4000f8e02ff */
[----:B------:R-:W-:Y:S02]  /*b6d0*/  UIADD3 UR14, UPT, UPT, UR14, -0x1, URZ ;  /* 0xffffffff0e0e7890 */ /* 0x000fe4000fffe0ff */
[----:B------:R-:W-:Y:S01]  /*b6e0*/  UIADD3 UR15, UPT, UPT, UR15, -0x1, URZ ;  /* 0xffffffff0f0f7890 */ /* 0x000fe2000fffe0ff */
[----:B------:R-:W-:Y:S01]  /*b6f0*/  UMOV UR5, URZ ;  /* 0x000000ff00057c82 */ /* 0x000fe20008000000 */
[----:B------:R-:W-:Y:S02]  /*b700*/  UISETP.GE.U32.AND UP2, UPT, UR14, 0xf, UPT ;  /* 0x0000000f0e00788c */ /* 0x000fe4000bf46070 */
[----:B------:R-:W-:-:S11]  /*b710*/  UISETP.GE.U32.AND UP3, UPT, UR15, 0xf, UPT ;  /* 0x0000000f0f00788c */ /* 0x000fd6000bf66070 */
.L_x_190:
[----:B-1----:R-:W1:Y:S01]  /*b720*/  LDCU UR6, c[0x0][0x394] ;  /* 0x00007280ff0677ac */ /* 0x002e620008000800 */
[----:B0-----:R-:W-:Y:S01]  /*b730*/  IMAD.MOV.U32 R21, RZ, RZ, RZ ;  /* 0x000000ffff157224 */ /* 0x001fe200078e00ff */
[----:B------:R-:W-:-:S04]  /*b740*/  UIADD3 UR5, UPT, UPT, UR5, 0x1, URZ ;  /* 0x0000000105057890 */ /* 0x000fc8000fffe0ff */
[----:B-1----:R-:W-:Y:S01]  /*b750*/  UISETP.NE.AND UP0, UPT, UR5, UR6, UPT ;  /* 0x000000060500728c */ /* 0x002fe2000bf05270 */
[----:B--234-:R-:W-:Y:S10]  /*b760*/  BRA.U !UP2, `(.L_x_170) ;  /* 0x000000010a5c7547 */ /* 0x01cff4000b800000 */
[----:B------:R-:W1:Y:S01]  /*b770*/  LDC R29, c[0x0][0x3b0] ;  /* 0x0000ec00ff1d7b82 */ /* 0x000e620000000800 */
[----:B------:R-:W-:-:S07]  /*b780*/  IMAD.MOV.U32 R21, RZ, RZ, RZ ;  /* 0x000000ffff157224 */ /* 0x000fce00078e00ff */
.L_x_171:
        /* <DEDUP_REMOVED lines=21> */
.L_x_170:
        /* <DEDUP_REMOVED lines=15> */
.L_x_173:
        /* <DEDUP_REMOVED lines=11> */
.L_x_174:
        /* <DEDUP_REMOVED lines=10> */
.L_x_172:
[----:B------:R-:W-:-:S05]  /*bb20*/  UMOV UR6, URZ ;  /* 0x000000ff00067c82 */ /* 0x000fca0008000000 */
.L_x_184:
[----:B------:R-:W5:Y:S01]  /*bb30*/  LDCU UR7, c[0x0][0x398] ;  /* 0x00007300ff0777ac */ /* 0x000f620008000800 */
[----:B------:R-:W-:Y:S01]  /*bb40*/  ISETP.GE.U32.AND P5, PT, R6, 0xf, PT ;  /* 0x0000000f0600780c */ /* 0x000fe20003fa6070 */
[----:B------:R-:W-:-:S04]  /*bb50*/  UIADD3 UR6, UPT, UPT, UR6, 0x1, URZ ;  /* 0x0000000106067890 */ /* 0x000fc8000fffe0ff */
[----:B-----5:R-:W-:-:S08]  /*bb60*/  UISETP.NE.AND UP1, UPT, UR6, UR7, UPT ;  /* 0x000000070600728c */ /* 0x020fd0000bf25270 */
[----:B0-----:R-:W-:Y:S05]  /*bb70*/  @!P5 BRA `(.L_x_175) ;  /* 0x0000000000b0d947 */ /* 0x001fea0003800000 */
[----:B------:R-:W-:-:S05]  /*bb80*/  UMOV UR7, URZ ;  /* 0x000000ff00077c82 */ /* 0x000fca0008000000 */
.L_x_176:
        /* <DEDUP_REMOVED lines=43> */
.L_x_175:
        /* <DEDUP_REMOVED lines=25> */
[----:B0-----:R-:W-:Y:S01]  /*bfd0*/  IMAD.MOV.U32 R30, RZ, RZ, R28 ;  /* 0x000000ffff1e7224 */ /* 0x001fe200078e001c */
[----:B------:R-:W-:-:S07]  /*bfe0*/  MOV R31, R32 ;  /* 0x00000020001f7202 */ /* 0x000fce0000000f00 */
.L_x_178:
        /* <DEDUP_REMOVED lines=50> */
.L_x_177:
[----:B------:R-:W-:-:S13]  /*c310*/  ISETP.GE.U32.AND P5, PT, R5, 0xf, PT ;  /* 0x0000000f0500780c */ /* 0x000fda0003fa6070 */
[----:B------:R-:W-:Y:S05]  /*c320*/  @!P5 BRA `(.L_x_179) ;  /* 0x000000000064d947 */ /* 0x000fea0003800000 */
[----:B-1234-:R-:W1:Y:S01]  /*c330*/  LDC R15, c[0x0][0x3b0] ;  /* 0x0000ec00ff0f7b82 */ /* 0x01ee620000000800 */
[----:B------:R-:W-:-:S05]  /*c340*/  UMOV UR7, URZ ;  /* 0x000000ff00077c82 */ /* 0x000fca0008000000 */
.L_x_180:
        /* <DEDUP_REMOVED lines=23> */
.L_x_179:
        /* <DEDUP_REMOVED lines=14> */
[----:B0-----:R-:W-:Y:S01]  /*c5a0*/  IMAD.MOV.U32 R30, RZ, RZ, R14 ;  /* 0x000000ffff1e7224 */ /* 0x001fe200078e000e */
[----:B------:R-:W-:-:S07]  /*c5b0*/  MOV R31, R21 ;  /* 0x00000015001f7202 */ /* 0x000fce0000000f00 */
.L_x_182:
        /* <DEDUP_REMOVED lines=14> */
.L_x_183:
        /* <DEDUP_REMOVED lines=17> */
.L_x_181:
[----:B------:R-:W-:Y:S05]  /*c7b0*/  BRA.U UP1, `(.L_x_184) ;  /* 0xfffffff101dc7547 */ /* 0x000fea000b83ffff */
[----:B------:R-:W-:Y:S05]  /*c7c0*/  BRA.U !UP3, `(.L_x_185) ;  /* 0x000000010b647547 */ /* 0x000fea000b800000 */
[----:B-1234-:R-:W1:Y:S01]  /*c7d0*/  LDC R15, c[0x0][0x3b0] ;  /* 0x0000ec00ff0f7b82 */ /* 0x01ee620000000800 */
[----:B------:R-:W-:-:S05]  /*c7e0*/  UMOV UR6, URZ ;  /* 0x000000ff00067c82 */ /* 0x000fca0008000000 */
.L_x_186:
        /* <DEDUP_REMOVED lines=23> */
.L_x_185:
        /* <DEDUP_REMOVED lines=17> */
.L_x_188:
        /* <DEDUP_REMOVED lines=14> */
.L_x_189:
        /* <DEDUP_REMOVED lines=17> */
.L_x_187:
[----:B------:R-:W-:Y:S05]  /*cc60*/  BRA.U UP0, `(.L_x_190) ;  /* 0xffffffe900ac7547 */ /* 0x000fea000b83ffff */
[----:B-1234-:R-:W1:Y:S01]  /*cc70*/  LDC R14, c[0x0][0x390] ;  /* 0x0000e400ff0e7b82 */ /* 0x01ee620000000800 */
[----:B------:R-:W-:-:S06]  /*cc80*/  UIADD3 UR4, UPT, UPT, UR4, 0x1, URZ ;  /* 0x0000000104047890 */ /* 0x000fcc000fffe0ff */
[----:B-1----:R-:W-:-:S13]  /*cc90*/  ISETP.NE.AND P0, PT, R14, UR4, PT ;  /* 0x000000040e007c0c */ /* 0x002fda000bf05270 */
[----:B------:R-:W-:Y:S05]  /*cca0*/  @!P0 EXIT ;  /* 0x000000000000894d */ /* 0x000fea0003800000 */
[----:B------:R-:W-:Y:S05]  /*ccb0*/  BRA `(.L_x_191) ;  /* 0xffffffe800247947 */ /* 0x000fea000383ffff */
.L_x_169:
[C---:B------:R-:W-:Y:S01]  /*ccc0*/  LOP3.LUT R15, R25.reuse, 0xf, RZ, 0xc0, !PT ;  /* 0x0000000f190f7812 */ /* 0x040fe200078ec0ff */
[----:B------:R-:W-:Y:S01]  /*ccd0*/  UMOV UR4, URZ ;  /* 0x000000ff00047c82 */ /* 0x000fe20008000000 */
[C---:B------:R-:W-:Y:S02]  /*cce0*/  LOP3.LUT R14, R25.reuse, 0x7, RZ, 0xc0, !PT ;  /* 0x00000007190e7812 */ /* 0x040fe400078ec0ff */
[----:B------:R-:W-:Y:S01]  /*ccf0*/  IADD3 R18, PT, PT, R25, -0x1, RZ ;  /* 0xffffffff19127810 */ /* 0x000fe20007ffe0ff */
        /* <DEDUP_REMOVED lines=9> */
[----:B------:R-:W-:Y:S01]  /*cd90*/  ISETP.GE.U32.AND P0, PT, R0, 0x3, PT ;  /* 0x000000030000780c */ /* 0x000fe20003f06070 */
[----:B------:R-:W-:Y:S01]  /*cda0*/  VIADD R7, R10, 0xffffffff ;  /* 0xffffffff0a077836 */ /* 0x000fe20000000000 */
[----:B------:R-:W-:Y:S01]  /*cdb0*/  P2R R0, PR, RZ, 0x4 ;  /* 0x00000004ff007803 */ /* 0x000fe20000000000 */
[----:B------:R-:W-:Y:S01]  /*cdc0*/  VIADD R3, R12, 0xffffffff ;  /* 0xffffffff0c037836 */ /* 0x000fe20000000000 */
[----:B------:R-:W-:Y:S01]  /*cdd0*/  P2R R0, PR, RZ, 0x2 ;  /* 0x00000002ff007803 */ /* 0x000fe20000000000 */
[----:B------:R-:W-:Y:S01]  /*cde0*/  VIADD R0, R13, 0xffffffff ;  /* 0xffffffff0d007836 */ /* 0x000fe20000000000 */
[----:B------:R-:W-:-:S02]  /*cdf0*/  ISETP.GE.U32.AND P3, PT, R4, 0x7, PT ;  /* 0x000000070400780c */ /* 0x000fc40003f66070 */
[----:B------:R-:W-:Y:S02]  /*ce00*/  ISETP.GE.U32.AND P4, PT, R7, 0x3, PT ;  /* 0x000000030700780c */ /* 0x000fe40003f86070 */
[----:B------:R-:W-:Y:S02]  /*ce10*/  ISETP.GE.U32.AND P1, PT, R0, 0x7, PT ;  /* 0x000000070000780c */ /* 0x000fe40003f26070 */
[----:B------:R-:W-:Y:S02]  /*ce20*/  LOP3.LUT R21, R19, 0x7ffffff0, RZ, 0xc0, !PT ;  /* 0x7ffffff013157812 */ /* 0x000fe400078ec0ff */
[----:B------:R-:W-:Y:S02]  /*ce30*/  LOP3.LUT R4, R25, 0x7ffffff0, RZ, 0xc0, !PT ;  /* 0x7ffffff019047812 */ /* 0x000fe400078ec0ff */
[----:B------:R-:W-:Y:S02]  /*ce40*/  ISETP.GE.U32.AND P2, PT, R3, 0x3, PT ;  /* 0x000000030300780c */ /* 0x000fe40003f46070 */
[----:B------:R-:W-:-:S02]  /*ce50*/  LOP3.LUT R7, R2, 0x3, RZ, 0xc0, !PT ;  /* 0x0000000302077812 */ /* 0x000fc400078ec0ff */
[----:B------:R-:W-:Y:S02]  /*ce60*/  LOP3.LUT R0, R2, 0x7ffffff0, RZ, 0xc0, !PT ;  /* 0x7ffffff002007812 */ /* 0x000fe400078ec0ff */
[----:B------:R-:W-:Y:S02]  /*ce70*/  LOP3.LUT R19, R19, 0x3, RZ, 0xc0, !PT ;  /* 0x0000000313137812 */ /* 0x000fe400078ec0ff */
[----:B------:R-:W-:-:S07]  /*ce80*/  LOP3.LUT R25, R25, 0x3, RZ, 0xc0, !PT ;  /* 0x0000000319197812 */ /* 0x000fce00078ec0ff */
.L_x_208:
[----:B------:R-:W-:-:S05]  /*ce90*/  UMOV UR5, URZ ;  /* 0x000000ff00057c82 */ /* 0x000fca0008000000 */
.L_x_207:
        /* <DEDUP_REMOVED lines=8> */
.L_x_193:
        /* <DEDUP_REMOVED lines=21> */
.L_x_192:
        /* <DEDUP_REMOVED lines=15> */
.L_x_195:
        /* <DEDUP_REMOVED lines=10> */
.L_x_196:
        /* <DEDUP_REMOVED lines=10> */
.L_x_194:
[----:B------:R-:W-:-:S05]  /*d2a0*/  UMOV UR6, URZ ;  /* 0x000000ff00067c82 */ /* 0x000fca0008000000 */
.L_x_206:
[----:B------:R-:W5:Y:S01]  /*d2b0*/  LDCU UR7, c[0x0][0x398] ;  /* 0x00007300ff0777ac */ /* 0x000f620008000800 */
[----:B------:R-:W-:Y:S01]  /*d2c0*/  ISETP.GE.U32.AND P5, PT, R6, 0xf, PT ;  /* 0x0000000f0600780c */ /* 0x000fe20003fa6070 */
[----:B------:R-:W-:-:S04]  /*d2d0*/  UIADD3 UR6, UPT, UPT, UR6, 0x1, URZ ;  /* 0x0000000106067890 */ /* 0x000fc8000fffe0ff */
[----:B-----5:R-:W-:-:S08]  /*d2e0*/  UISETP.NE.AND UP1, UPT, UR6, UR7, UPT ;  /* 0x000000070600728c */ /* 0x020fd0000bf25270 */
[----:B0-----:R-:W-:Y:S05]  /*d2f0*/  @!P5 BRA `(.L_x_197) ;  /* 0x0000000000b0d947 */ /* 0x001fea0003800000 */
[----:B------:R-:W-:-:S05]  /*d300*/  UMOV UR7, URZ ;  /* 0x000000ff00077c82 */ /* 0x000fca0008000000 */
.L_x_198:
        /* <DEDUP_REMOVED lines=43> */
.L_x_197:
        /* <DEDUP_REMOVED lines=27> */
.L_x_200:
[----:B------:R-:W-:-:S13]  /*d770*/  ISETP.NE.AND P5, PT, R12, RZ, PT ;  /* 0x000000ff0c00720c */ /* 0x000fda0003fa5270 */
[----:B------:R-:W-:Y:S05]  /*d780*/  @!P5 BRA `(.L_x_199) ;  /* 0x0000000000c4d947 */ /* 0x000fea0003800000 */
[----:B01234-:R-:W2:Y:S01]  /*d790*/  @P2 LDG.E R23, desc[UR8][R16.64] ;  /* 0x0000000810172981 */ /* 0x01fea2000c1e1900 */
[----:B------:R-:W-:Y:S01]  /*d7a0*/  IMAD.MOV.U32 R2, RZ, RZ, R16 ;  /* 0x000000ffff027224 */ /* 0x000fe200078e0010 */
[----:B------:R-:W-:Y:S01]  /*d7b0*/  @P2 IADD3 R2, P5, PT, R16, 0x10, RZ ;  /* 0x0000001010022810 */ /* 0x000fe20007fbe0ff */
[----:B------:R-:W-:Y:S02]  /*d7c0*/  IMAD.MOV.U32 R3, RZ, RZ, R17 ;  /* 0x000000ffff037224 */ /* 0x000fe400078e0011 */
[----:B------:R-:W-:Y:S01]  /*d7d0*/  IMAD.MOV.U32 R8, RZ, RZ, R30 ;  /* 0x000000ffff087224 */ /* 0x000fe200078e001e */
[----:B------:R-:W-:Y:S01]  /*d7e0*/  @P2 IADD3.X R3, PT, PT, RZ, R17, RZ, P5, !PT ;  /* 0x00000011ff032210 */ /* 0x000fe20002ffe4ff */
[----:B------:R-:W-:Y:S01]  /*d7f0*/  IMAD.MOV.U32 R9, RZ, RZ, R31 ;  /* 0x000000ffff097224 */ /* 0x000fe200078e001f */
[----:B------:R-:W-:-:S05]  /*d800*/  @P2 IADD3 R8, P5, PT, R30, 0x10, RZ ;  /* 0x000000101e082810 */ /* 0x000fca0007fbe0ff */
        /* <DEDUP_REMOVED lines=41> */
.L_x_199:
[----:B------:R-:W-:-:S13]  /*daa0*/  ISETP.GE.U32.AND P5, PT, R5, 0xf, PT ;  /* 0x0000000f0500780c */ /* 0x000fda0003fa6070 */
[----:B------:R-:W-:Y:S05]  /*dab0*/  @!P5 BRA `(.L_x_201) ;  /* 0x000000000064d947 */ /* 0x000fea0003800000 */
[----:B-1234-:R-:W1:Y:S01]  /*dac0*/  LDC R3, c[0x0][0x3b0] ;  /* 0x0000ec00ff037b82 */ /* 0x01ee620000000800 */
[----:B------:R-:W-:-:S05]  /*dad0*/  UMOV UR7, URZ ;  /* 0x000000ff00077c82 */ /* 0x000fca0008000000 */
.L_x_202:
        /* <DEDUP_REMOVED lines=23> */
.L_x_201:
        /* <DEDUP_REMOVED lines=16> */
.L_x_204:
        /* <DEDUP_REMOVED lines=14> */
.L_x_205:
[----:B------:R-:W-:-:S13]  /*de30*/  ISETP.NE.AND P5, PT, R19, RZ, PT ;  /* 0x000000ff1300720c */ /* 0x000fda0003fa5270 */
[----:B------:R-:W-:Y:S05]  /*de40*/  @!P5 BRA `(.L_x_203) ;  /* 0x00000000003cd947 */ /* 0x000fea0003800000 */
[----:B0-----:R-:W0:Y:S01]  /*de50*/  LDC R23, c[0x0][0x3b0] ;  /* 0x0000ec00ff177b82 */ /* 0x001e220000000800 */
        /* <DEDUP_REMOVED lines=14> */
.L_x_203:
[----:B------:R-:W-:Y:S05]  /*df40*/  BRA.U UP1, `(.L_x_206) ;  /* 0xfffffff101d87547 */ /* 0x000fea000b83ffff */
[----:B------:R-:W-:Y:S05]  /*df50*/  BRA.U UP0, `(.L_x_207) ;  /* 0xffffffed00d07547 */ /* 0x000fea000b83ffff */
[----:B01234-:R-:W0:Y:S01]  /*df60*/  LDC R2, c[0x0][0x390] ;  /* 0x0000e400ff027b82 */ /* 0x01fe220000000800 */
[----:B------:R-:W-:-:S06]  /*df70*/  UIADD3 UR4, UPT, UPT, UR4, 0x1, URZ ;  /* 0x0000000104047890 */ /* 0x000fcc000fffe0ff */
[----:B0-----:R-:W-:-:S13]  /*df80*/  ISETP.NE.AND P5, PT, R2, UR4, PT ;  /* 0x0000000402007c0c */ /* 0x001fda000bfa5270 */
[----:B------:R-:W-:Y:S05]  /*df90*/  @!P5 EXIT ;  /* 0x000000000000d94d */ /* 0x000fea0003800000 */
[----:B------:R-:W-:Y:S05]  /*dfa0*/  BRA `(.L_x_208) ;  /* 0xffffffec00b87947 */ /* 0x000fea000383ffff */
.L_x_168:
        /* <DEDUP_REMOVED lines=24> */
[----:B------:R-:W-:Y:S02]  /*e130*/  P2R R0, PR, RZ, 0x20 ;  /* 0x00000020ff007803 */ /* 0x000fe40000000000 */
[----:B------:R-:W-:Y:S02]  /*e140*/  LOP3.LUT R20, R19, 0x7ffffff0, RZ, 0xc0, !PT ;  /* 0x7ffffff013147812 */ /* 0x000fe400078ec0ff */
[----:B------:R-:W-:Y:S02]  /*e150*/  LOP3.LUT R21, R27, 0x7ffffff0, RZ, 0xc0, !PT ;  /* 0x7ffffff01b157812 */ /* 0x000fe400078ec0ff */
[----:B------:R-:W-:Y:S02]  /*e160*/  ISETP.GE.U32.AND P2, PT, R3, 0x7, PT ;  /* 0x000000070300780c */ /* 0x000fe40003f46070 */
[----:B------:R-:W-:Y:S02]  /*e170*/  ISETP.GE.U32.AND P3, PT, R4, 0x3, PT ;  /* 0x000000030400780c */ /* 0x000fe40003f66070 */
[----:B------:R-:W-:-:S02]  /*e180*/  LOP3.LUT R6, R2, 0x3, RZ, 0xc0, !PT ;  /* 0x0000000302067812 */ /* 0x000fc400078ec0ff */
[----:B------:R-:W-:Y:S02]  /*e190*/  LOP3.LUT R0, R2, 0x7ffffff0, RZ, 0xc0, !PT ;  /* 0x7ffffff002007812 */ /* 0x000fe400078ec0ff */
[----:B------:R-:W-:Y:S02]  /*e1a0*/  LOP3.LUT R19, R19, 0x3, RZ, 0xc0, !PT ;  /* 0x0000000313137812 */ /* 0x000fe400078ec0ff */
[----:B------:R-:W-:-:S07]  /*e1b0*/  LOP3.LUT R27, R27, 0x3, RZ, 0xc0, !PT ;  /* 0x000000031b1b7812 */ /* 0x000fce00078ec0ff */
.L_x_226:
[----:B------:R-:W-:-:S05]  /*e1c0*/  UMOV UR5, URZ ;  /* 0x000000ff00057c82 */ /* 0x000fca0008000000 */
.L_x_225:
[----:B-1----:R-:W1:Y:S01]  /*e1d0*/  LDCU UR6, c[0x0][0x394] ;  /* 0x00007280ff0677ac */ /* 0x002e620008000800 */
[----:B------:R-:W-:-:S04]  /*e1e0*/  UIADD3 UR5, UPT, UPT, UR5, 0x1, URZ ;  /* 0x0000000105057890 */ /* 0x000fc8000fffe0ff */
[----:B-1----:R-:W-:-:S03]  /*e1f0*/  UISETP.NE.AND UP0, UPT, UR5, UR6, UPT ;  /* 0x000000060500728c */ /* 0x002fc6000bf05270 */
[----:B--234-:R-:W-:-:S08]  /*e200*/  UMOV UR6, URZ ;  /* 0x000000ff00067c82 */ /* 0x01cfd00008000000 */
.L_x_219:
[----:B-1----:R-:W1:Y:S01]  /*e210*/  LDCU UR7, c[0x0][0x398] ;  /* 0x00007300ff0777ac */ /* 0x002e620008000800 */
[----:B------:R-:W-:Y:S01]  /*e220*/  ISETP.GE.U32.AND P5, PT, R9, 0xf, PT ;  /* 0x0000000f0900780c */ /* 0x000fe20003fa6070 */
[----:B------:R-:W-:-:S04]  /*e230*/  UIADD3 UR6, UPT, UPT, UR6, 0x1, URZ ;  /* 0x0000000106067890 */ /* 0x000fc8000fffe0ff */
[----:B-1----:R-:W-:-:S08]  /*e240*/  UISETP.NE.AND UP1, UPT, UR6, UR7, UPT ;  /* 0x000000070600728c */ /* 0x002fd0000bf25270 */
[----:B--23--:R-:W-:Y:S05]  /*e250*/  @!P5 BRA `(.L_x_210) ;  /* 0x0000000000b0d947 */ /* 0x00cfea0003800000 */
[----:B------:R-:W-:-:S05]  /*e260*/  UMOV UR7, URZ ;  /* 0x000000ff00077c82 */ /* 0x000fca0008000000 */
.L_x_211:
[----:B0-----:R-:W2:Y:S01]  /*e270*/  LDG.E R23, desc[UR8][R16.64] ;  /* 0x0000000810177981 */ /* 0x001ea2000c1e1900 */
        /* <DEDUP_REMOVED lines=42> */
.L_x_210:
[----:B------:R-:W-:-:S13]  /*e520*/  ISETP.NE.AND P5, PT, R14, RZ, PT ;  /* 0x000000ff0e00720c */ /* 0x000fda0003fa5270 */
[----:B------:R-:W-:Y:S05]  /*e530*/  @!P5 BRA `(.L_x_212) ;  /* 0x000000040030d947 */ /* 0x000fea0003800000 */
[----:B------:R-:W-:Y:S05]  /*e540*/  @!P0 BRA `(.L_x_213) ;  /* 0x0000000000608947 */ /* 0x000fea0003800000 */
[----:B0-----:R-:W2:Y:S01]  /*e550*/  LDG.E R3, desc[UR8][R16.64] ;  /* 0x0000000810037981 */ /* 0x001ea2000c1e1900 */
        /* <DEDUP_REMOVED lines=18> */
[----:B0-----:R-:W-:Y:S01]  /*e680*/  IMAD.MOV.U32 R16, RZ, RZ, R2 ;  /* 0x000000ffff107224 */ /* 0x001fe200078e0002 */
[----:B------:R-:W-:Y:S01]  /*e690*/  MOV R17, R35 ;  /* 0x0000002300117202 */ /* 0x000fe20000000f00 */
[----:B--2---:R0:W-:Y:S02]  /*e6a0*/  STG.E desc[UR8][R30.64+0x1c], R5 ;  /* 0x00001c051e007986 */ /* 0x0041e4000c101908 */
[----:B0-----:R-:W-:-:S02]  /*e6b0*/  IMAD.MOV.U32 R30, RZ, RZ, R4 ;  /* 0x000000ffff1e7224 */ /* 0x001fc400078e0004 */
[----:B------:R-:W-:-:S07]  /*e6c0*/  IMAD.MOV.U32 R31, RZ, RZ, R37 ;  /* 0x000000ffff1f7224 */ /* 0x000fce00078e0025 */
.L_x_213:
[----:B------:R-:W-:-:S13]  /*e6d0*/  ISETP.NE.AND P5, PT, R13, RZ, PT ;  /* 0x000000ff0d00720c */ /* 0x000fda0003fa5270 */
[----:B------:R-:W-:Y:S05]  /*e6e0*/  @!P5 BRA `(.L_x_212) ;  /* 0x0000000000c4d947 */ /* 0x000fea0003800000 */
[----:B0-----:R-:W2:Y:S01]  /*e6f0*/  @P1 LDG.E R23, desc[UR8][R16.64] ;  /* 0x0000000810171981 */ /* 0x001ea2000c1e1900 */
        /* <DEDUP_REMOVED lines=48> */
.L_x_212:
[----:B------:R-:W-:-:S13]  /*ea00*/  ISETP.GE.U32.AND P5, PT, R8, 0xf, PT ;  /* 0x0000000f0800780c */ /* 0x000fda0003fa6070 */
[----:B------:R-:W-:Y:S05]  /*ea10*/  @!P5 BRA `(.L_x_214) ;  /* 0x000000000064d947 */ /* 0x000fea0003800000 */
[----:B------:R-:W2:Y:S01]  /*ea20*/  LDC R3, c[0x0][0x3b0] ;  /* 0x0000ec00ff037b82 */ /* 0x000ea20000000800 */
[----:B------:R-:W-:-:S05]  /*ea30*/  UMOV UR7, URZ ;  /* 0x000000ff00077c82 */ /* 0x000fca0008000000 */
.L_x_215:
[----:B------:R-:W-:Y:S01]  /*ea40*/  IADD3 R2, P5, PT, R30, 0x40, RZ ;  /* 0x000000401e027810 */ /* 0x000fe20007fbe0ff */
[----:B------:R-:W-:Y:S01]  /*ea50*/  UIADD3 UR7, UPT, UPT, UR7, 0x10, URZ ;  /* 0x0000001007077890 */ /* 0x000fe2000fffe0ff */
[----:B--2---:R-:W-:Y:S03]  /*ea60*/  STG.E desc[UR8][R30.64], R3 ;  /* 0x000000031e007986 */ /* 0x004fe6000c101908 */
[----:B-1----:R-:W-:Y:S01]  /*ea70*/  IMAD.X R5, RZ, RZ, R31, P5 ;  /* 0x000000ffff057224 */ /* 0x002fe200028e061f */
        /* <DEDUP_REMOVED lines=17> */
[----:B------:R-:W-:Y:S01]  /*eb90*/  MOV R31, R5 ;  /* 0x00000005001f7202 */ /* 0x000fe20000000f00 */
[----:B------:R-:W-:Y:S06]  /*eba0*/  @P5 BRA `(.L_x_215) ;  /* 0xfffffffc00a45947 */ /* 0x000fec000383ffff */
.L_x_214:
[----:B------:R-:W-:-:S13]  /*ebb0*/  ISETP.NE.AND P5, PT, R12, RZ, PT ;  /* 0x000000ff0c00720c */ /* 0x000fda0003fa5270 */
[----:B------:R-:W-:Y:S05]  /*ebc0*/  @!P5 BRA `(.L_x_216) ;  /* 0x0000000000b4d947 */ /* 0x000fea0003800000 */
[----:B------:R-:W-:Y:S05]  /*ebd0*/  @!P2 BRA `(.L_x_217) ;  /* 0x000000000034a947 */ /* 0x000fea0003800000 */
[----:B------:R-:W2:Y:S01]  /*ebe0*/  LDC R3, c[0x0][0x3b0] ;  /* 0x0000ec00ff037b82 */ /* 0x000ea20000000800 */
[----:B------:R-:W-:-:S05]  /*ebf0*/  IADD3 R2, P5, PT, R30, 0x20, RZ ;  /* 0x000000201e027810 */ /* 0x000fca0007fbe0ff */
[----:B-1----:R-:W-:Y:S01]  /*ec00*/  IMAD.X R5, RZ, RZ, R31, P5 ;  /* 0x000000ffff057224 */ /* 0x002fe200028e061f */
[----:B--2---:R-:W-:Y:S04]  /*ec10*/  STG.E desc[UR8][R30.64], R3 ;  /* 0x000000031e007986 */ /* 0x004fe8000c101908 */
        /* <DEDUP_REMOVED lines=9> */
.L_x_217:
[----:B------:R-:W-:-:S13]  /*ecb0*/  ISETP.NE.AND P5, PT, R11, RZ, PT ;  /* 0x000000ff0b00720c */ /* 0x000fda0003fa5270 */
[----:B------:R-:W-:Y:S05]  /*ecc0*/  @!P5 BRA `(.L_x_216) ;  /* 0x000000000074d947 */ /* 0x000fea0003800000 */
[----:B------:R-:W-:Y:S02]  /*ecd0*/  IMAD.MOV.U32 R2, RZ, RZ, R30 ;  /* 0x000000ffff027224 */ /* 0x000fe400078e001e */
[----:B------:R-:W-:Y:S01]  /*ece0*/  IMAD.MOV.U32 R3, RZ, RZ, R31 ;  /* 0x000000ffff037224 */ /* 0x000fe200078e001f */
[----:B------:R-:W-:Y:S06]  /*ecf0*/  @!P3 BRA `(.L_x_218) ;  /* 0x000000000024b947 */ /* 0x000fec0003800000 */
[----:B-1----:R-:W1:Y:S01]  /*ed00*/  LDC R5, c[0x0][0x3b0] ;  /* 0x0000ec00ff057b82 */ /* 0x002e620000000800 */
        /* <DEDUP_REMOVED lines=8> */
.L_x_218:
[----:B------:R-:W-:-:S13]  /*ed90*/  ISETP.NE.AND P5, PT, R19, RZ, PT ;  /* 0x000000ff1300720c */ /* 0x000fda0003fa5270 */
[----:B------:R-:W-:Y:S05]  /*eda0*/  @!P5 BRA `(.L_x_216) ;  /* 0x00000000003cd947 */ /* 0x000fea0003800000 */
[----:B-1----:R-:W1:Y:S01]  /*edb0*/  LDC R23, c[0x0][0x3b0] ;  /* 0x0000ec00ff177b82 */ /* 0x002e620000000800 */
        /* <DEDUP_REMOVED lines=14> */
.L_x_216:
[----:B------:R-:W-:Y:S05]  /*eea0*/  BRA.U UP1, `(.L_x_219) ;  /* 0xfffffff101d87547 */ /* 0x000fea000b83ffff */
[----:B------:R-:W-:-:S13]  /*eeb0*/  ISETP.GE.U32.AND P5, PT, R15, 0xf, PT ;  /* 0x0000000f0f00780c */ /* 0x000fda0003fa6070 */
[----:B------:R-:W-:Y:S05]  /*eec0*/  @!P5 BRA `(.L_x_220) ;  /* 0x000000000064d947 */ /* 0x000fea0003800000 */
[----:B--23--:R-:W2:Y:S01]  /*eed0*/  LDC R3, c[0x0][0x3b0] ;  /* 0x0000ec00ff037b82 */ /* 0x00cea20000000800 */
[----:B------:R-:W-:-:S05]  /*eee0*/  UMOV UR6, URZ ;  /* 0x000000ff00067c82 */ /* 0x000fca0008000000 */
.L_x_221:
        /* <DEDUP_REMOVED lines=23> */
.L_x_220:
[----:B------:R-:W-:-:S13]  /*f060*/  ISETP.NE.AND P5, PT, R10, RZ, PT ;  /* 0x000000ff0a00720c */ /* 0x000fda0003fa5270 */
[----:B------:R-:W-:Y:S05]  /*f070*/  @!P5 BRA `(.L_x_222) ;  /* 0x0000000000b8d947 */ /* 0x000fea0003800000 */
[----:B------:R-:W-:-:S13]  /*f080*/  ISETP.GE.U32.AND P6, PT, R18, 0x7, PT ;  /* 0x000000071200780c */ /* 0x000fda0003fc6070 */
[----:B------:R-:W-:Y:S05]  /*f090*/  @!P6 BRA `(.L_x_223) ;  /* 0x000000000034e947 */ /* 0x000fea0003800000 */
[----:B--23--:R-:W2:Y:S01]  /*f0a0*/  LDC R3, c[0x0][0x3b0] ;  /* 0x0000ec00ff037b82 */ /* 0x00cea20000000800 */
        /* <DEDUP_REMOVED lines=12> */
.L_x_223:
[----:B------:R-:W-:-:S13]  /*f170*/  ISETP.NE.AND P5, PT, R7, RZ, PT ;  /* 0x000000ff0700720c */ /* 0x000fda0003fa5270 */
[----:B------:R-:W-:Y:S05]  /*f180*/  @!P5 BRA `(.L_x_222) ;  /* 0x000000000074d947 */ /* 0x000fea0003800000 */
[----:B--23--:R-:W-:Y:S02]  /*f190*/  IMAD.MOV.U32 R2, RZ, RZ, R30 ;  /* 0x000000ffff027224 */ /* 0x00cfe400078e001e */
        /* <DEDUP_REMOVED lines=11> */
.L_x_224:
        /* <DEDUP_REMOVED lines=17> */
.L_x_222:
[----:B------:R-:W-:Y:S05]  /*f360*/  BRA.U UP0, `(.L_x_225) ;  /* 0xffffffed00987547 */ /* 0x000fea000b83ffff */
[----:B-1234-:R-:W1:Y:S01]  /*f370*/  LDC R2, c[0x0][0x390] ;  /* 0x0000e400ff027b82 */ /* 0x01ee620000000800 */
[----:B------:R-:W-:-:S06]  /*f380*/  UIADD3 UR4, UPT, UPT, UR4, 0x1, URZ ;  /* 0x0000000104047890 */ /* 0x000fcc000fffe0ff */
[----:B-1----:R-:W-:-:S13]  /*f390*/  ISETP.NE.AND P5, PT, R2, UR4, PT ;  /* 0x0000000402007c0c */ /* 0x002fda000bfa5270 */
[----:B------:R-:W-:Y:S05]  /*f3a0*/  @!P5 EXIT ;  /* 0x000000000000d94d */ /* 0x000fea0003800000 */
[----:B------:R-:W-:Y:S05]  /*f3b0*/  BRA `(.L_x_226) ;  /* 0xffffffec00807947 */ /* 0x000fea000383ffff */
.L_x_209:
[C---:B------:R-:W-:Y:S01]  /*f3c0*/  LOP3.LUT R18, R2.reuse, 0xf, RZ, 0xc0, !PT ;  /* 0x0000000f02127812 */ /* 0x040fe200078ec0ff */
[----:B------:R-:W-:Y:S01]  /*f3d0*/  UMOV UR4, URZ ;  /* 0x000000ff00047c82 */ /* 0x000fe20008000000 */
[----:B------:R-:W-:Y:S02]  /*f3e0*/  LOP3.LUT R14, R2, 0x7, RZ, 0xc0, !PT ;  /* 0x00000007020e7812 */ /* 0x000fe400078ec0ff */
[C---:B------:R-:W-:Y:S01]  /*f3f0*/  LOP3.LUT R12, R19.reuse, 0xf, RZ, 0xc0, !PT ;  /* 0x0000000f130c7812 */ /* 0x040fe200078ec0ff */
[----:B------:R-:W-:Y:S01]  /*f400*/  VIADD R0, R18, 0xffffffff ;  /* 0xffffffff12007836 */ /* 0x000fe20000000000 */
[C---:B------:R-:W-:Y:S01]  /*f410*/  LOP3.LUT R10, R19.reuse, 0x7, RZ, 0xc0, !PT ;  /* 0x00000007130a7812 */ /* 0x040fe200078ec0ff */
        /* <DEDUP_REMOVED lines=11> */
.L_x_238:
[----:B---34-:R-:W-:-:S05]  /*f4d0*/  UMOV UR5, URZ ;  /* 0x000000ff00057c82 */ /* 0x018fca0008000000 */
.L_x_237:
[----:B-1----:R-:W1:Y:S01]  /*f4e0*/  LDCU UR6, c[0x0][0x394] ;  /* 0x00007280ff0677ac */ /* 0x002e620008000800 */
[----:B------:R-:W-:-:S04]  /*f4f0*/  UIADD3 UR5, UPT, UPT, UR5, 0x1, URZ ;  /* 0x0000000105057890 */ /* 0x000fc8000fffe0ff */
[----:B-1----:R-:W-:-:S03]  /*f500*/  UISETP.NE.AND UP0, UPT, UR5, UR6, UPT ;  /* 0x000000060500728c */ /* 0x002fc6000bf05270 */
[----:B--234-:R-:W-:-:S08]  /*f510*/  UMOV UR6, URZ ;  /* 0x000000ff00067c82 */ /* 0x01cfd00008000000 */
.L_x_236:
[----:B-1----:R-:W1:Y:S01]  /*f520*/  LDCU UR7, c[0x0][0x398] ;  /* 0x00007300ff0777ac */ /* 0x002e620008000800 */
[----:B------:R-:W-:Y:S02]  /*f530*/  ISETP.GE.U32.AND P5, PT, R9, 0xf, PT ;  /* 0x0000000f0900780c */ /* 0x000fe40003fa6070 */
[----:B------:R-:W-:Y:S01]  /*f540*/  ISETP.NE.AND P4, PT, R18, RZ, PT ;  /* 0x000000ff1200720c */ /* 0x000fe20003f85270 */
[----:B------:R-:W-:-:S04]  /*f550*/  UIADD3 UR6, UPT, UPT, UR6, 0x1, URZ ;  /* 0x0000000106067890 */ /* 0x000fc8000fffe0ff */
[----:B-1----:R-:W-:-:S06]  /*f560*/  UISETP.NE.AND UP1, UPT, UR6, UR7, UPT ;  /* 0x000000070600728c */ /* 0x002fcc000bf25270 */
[----:B--234-:R-:W-:Y:S05]  /*f570*/  @!P5 BRA `(.L_x_227) ;  /* 0x0000000000b0d947 */ /* 0x01cfea0003800000 */
[----:B------:R-:W-:-:S05]  /*f580*/  UMOV UR7, URZ ;  /* 0x000000ff00077c82 */ /* 0x000fca0008000000 */
.L_x_228:
[----:B0-----:R-:W2:Y:S04]  /*f590*/  LDG.E R3, desc[UR8][R16.64] ;  /* 0x0000000810037981 */ /* 0x001ea8000c1e1900 */
        /* <DEDUP_REMOVED lines=42> */
.L_x_227:
[----:B------:R-:W-:Y:S05]  /*f840*/  @!P4 BRA `(.L_x_229) ;  /* 0x00000004002cc947 */ /* 0x000fea0003800000 */
[----:B------:R-:W-:Y:S01]  /*f850*/  ISETP.NE.AND P6, PT, R14, RZ, PT ;  /* 0x000000ff0e00720c */ /* 0x000fe20003fc5270 */
[----:B------:R-:W-:-:S12]  /*f860*/  @!P3 BRA `(.L_x_230) ;  /* 0x000000000060b947 */ /* 0x000fd80003800000 */
        /* <DEDUP_REMOVED lines=17> */
[----:B--2---:R-:W-:Y:S02]  /*f980*/  IMAD.X R7, RZ, RZ, R17, P4 ;  /* 0x000000ffff077224 */ /* 0x004fe400020e0611 */
[----:B---3--:R-:W-:Y:S02]  /*f990*/  IMAD.X R11, RZ, RZ, R31, P5 ;  /* 0x000000ffff0b7224 */ /* 0x008fe400028e061f */
[----:B0-----:R-:W-:-:S02]  /*f9a0*/  IMAD.MOV.U32 R16, RZ, RZ, R4 ;  /* 0x000000ffff107224 */ /* 0x001fc400078e0004 */
[----:B------:R-:W-:Y:S01]  /*f9b0*/  IMAD.MOV.U32 R17, RZ, RZ, R7 ;  /* 0x000000ffff117224 */ /* 0x000fe200078e0007 */
[----:B----4-:R0:W-:Y:S02]  /*f9c0*/  STG.E desc[UR8][R30.64+0x1c], R5 ;  /* 0x00001c051e007986 */ /* 0x0101e4000c101908 */
[----:B0-----:R-:W-:Y:S02]  /*f9d0*/  IMAD.MOV.U32 R30, RZ, RZ, R6 ;  /* 0x000000ffff1e7224 */ /* 0x001fe400078e0006 */
[----:B------:R-:W-:-:S07]  /*f9e0*/  IMAD.MOV.U32 R31, RZ, RZ, R11 ;  /* 0x000000ffff1f7224 */ /* 0x000fce00078e000b */
.L_x_230:
[----:B------:R-:W-:Y:S05]  /*f9f0*/  @!P6 BRA `(.L_x_229) ;  /* 0x0000000000c0e947 */ /* 0x000fea0003800000 */
[----:B0-----:R-:W2:Y:S04]  /*fa00*/  @P2 LDG.E R3, desc[UR8][R16.64] ;  /* 0x0000000810032981 */ /* 0x001ea8000c1e1900 */
[----:B--2---:R-:W-:Y:S04]  /*fa10*/  @P2 STG.E desc[UR8][R30.64], R3 ;  /* 0x000000031e002986 */ /* 0x004fe8000c101908 */
[----:B------:R-:W2:Y:S04]  /*fa20*/  @P2 LDG.E R5, desc[UR8][R16.64+0x4] ;  /* 0x0000040810052981 */ /* 0x000ea8000c1e1900 */
        /* <DEDUP_REMOVED lines=13> */
[----:B-1----:R-:W-:Y:S01]  /*fb00*/  @P2 IMAD.MOV.U32 R16, RZ, RZ, R6 ;  /* 0x000000ffff102224 */ /* 0x002fe200078e0006 */
[----:B------:R-:W-:Y:S01]  /*fb10*/  @P2 MOV R17, R13 ;  /* 0x0000000d00112202 */ /* 0x000fe20000000f00 */
        /* <DEDUP_REMOVED lines=13> */
[----:B-1----:R-:W2:Y:S01]  /*fbf0*/  LDG.E R3, desc[UR8][R6.64+0x4] ;  /* 0x0000040806037981 */ /* 0x002ea2000c1e1900 */
[----:B------:R-:W-:-:S03]  /*fc00*/  ISETP.NE.AND P4, PT, R0, 0x2, PT ;  /* 0x000000020000780c */ /* 0x000fc60003f85270 */
[----:B--2---:R2:W-:Y:S10]  /*fc10*/  STG.E desc[UR8][R4.64+0x4], R3 ;  /* 0x0000040304007986 */ /* 0x0045f4000c101908 */
[----:B------:R-:W3:Y:S01]  /*fc20*/  @P4 LDG.E R11, desc[UR8][R6.64+0x8] ;  /* 0x00000808060b4981 */ /* 0x000ee2000c1e1900 */
        /* <DEDUP_REMOVED lines=12> */
[----:B---3--:R2:W-:Y:S06]  /*fcf0*/  @P4 STG.E desc[UR8][R4.64+0x8], R11 ;  /* 0x0000080b04004986 */ /* 0x0085ec000c101908 */
.L_x_229:
[----:B------:R-:W-:Y:S02]  /*fd00*/  ISETP.GE.U32.AND P5, PT, R8, 0xf, PT ;  /* 0x0000000f0800780c */ /* 0x000fe40003fa6070 */
[----:B------:R-:W-:-:S11]  /*fd10*/  ISETP.NE.AND P4, PT, R12, RZ, PT ;  /* 0x000000ff0c00720c */ /* 0x000fd60003f85270 */
[----:B------:R-:W-:Y:S05]  /*fd20*/  @!P5 BRA `(.L_x_231) ;  /* 0x000000000064d947 */ /* 0x000fea0003800000 */
[----:B-12---:R-:W1:Y:S01]  /*fd30*/  LDC R3, c[0x0][0x3b0] ;  /* 0x0000ec00ff037b82 */ /* 0x006e620000000800 */
[----:B------:R-:W-:-:S05]  /*fd40*/  UMOV UR7, URZ ;  /* 0x000000ff00077c82 */ /* 0x000fca0008000000 */
.L_x_232:
        /* <DEDUP_REMOVED lines=23> */
.L_x_231:
[----:B------:R-:W-:Y:S05]  /*fec0*/  @!P4 BRA `(.L_x_233) ;  /* 0x0000000000b4c947 */ /* 0x000fea0003800000 */
[----:B------:R-:W-:Y:S01]  /*fed0*/  ISETP.NE.AND P5, PT, R10, RZ, PT ;  /* 0x000000ff0a00720c */ /* 0x000fe20003fa5270 */
[----:B------:R-:W-:-:S12]  /*fee0*/  @!P1 BRA `(.L_x_234) ;  /* 0x0000000000349947 */ /* 0x000fd80003800000 */
[----:B-12---:R-:W1:Y:S01]  /*fef0*/  LDC R3, c[0x0][0x3b0] ;  /* 0x0000ec00ff037b82 */ /* 0x006e620000000800 */
        /* <DEDUP_REMOVED lines=12> */
.L_x_234:
[----:B------:R-:W-:Y:S05]  /*ffc0*/  @!P5 BRA `(.L_x_233) ;  /* 0x000000000074d947 */ /* 0x000fea0003800000 */
[----:B------:R-:W-:Y:S01]  /*ffd0*/  ISETP.NE.AND P5, PT, R19, RZ, PT ;  /* 0x000000ff1300720c */ /* 0x000fe20003fa5270 */
[----:B-12---:R-:W-:Y:S02]  /*ffe0*/  IMAD.MOV.U32 R4, RZ, RZ, R30 ;  /* 0x000000ffff047224 */ /* 0x006fe400078e001e */
        /* <DEDUP_REMOVED lines=11> */
.L_x_235:
        /* <DEDUP_REMOVED lines=9> */
[----:B------:R-:W-:-:S04]  /*10130*/  IADD3 R30, P4, PT, R4, 0x8, RZ ;  /* 0x00000008041e7810 */ /* 0x000fc80007f9e0ff */
[----:B------:R-:W-:-:S07]  /*10140*/  IADD3.X R31, PT, PT, RZ, R5, RZ, P4, !PT ;  /* 0x00000005ff1f7210 */ /* 0x000fce00027fe4ff */
[----:B------:R4:W-:Y:S01]  /*10150*/  @P6 STG.E desc[UR8][R4.64+0x8], R7 ;  /* 0x0000080704006986 */ /* 0x0009e2000c101908 */
[----:B------:R-:W-:-:S05]  /*10160*/  @P6 IADD3 R3, P5, PT, R4, 0xc, RZ ;  /* 0x0000000c04036810 */ /* 0x000fca0007fbe0ff */
[----:B------:R-:W-:Y:S02]  /*10170*/  @P6 IMAD.X R6, RZ, RZ, R5, P5 ;  /* 0x000000ffff066224 */ /* 0x000fe400028e0605 */
[----:B------:R-:W-:Y:S02]  /*10180*/  @P6 IMAD.MOV.U32 R30, RZ, RZ, R3 ;  /* 0x000000ffff1e6224 */ /* 0x000fe400078e0003 */
[----:B------:R-:W-:-:S07]  /*10190*/  @P6 IMAD.MOV.U32 R31, RZ, RZ, R6 ;  /* 0x000000ffff1f6224 */ /* 0x000fce00078e0006 */
.L_x_233:
[----:B------:R-:W-:Y:S05]  /*101a0*/  BRA.U UP1, `(.L_x_236) ;  /* 0xfffffff101dc7547 */ /* 0x000fea000b83ffff */
[----:B------:R-:W-:Y:S05]  /*101b0*/  BRA.U UP0, `(.L_x_237) ;  /* 0xfffffff100c87547 */ /* 0x000fea000b83ffff */
[----:B-12---:R-:W1:Y:S01]  /*101c0*/  LDC R3, c[0x0][0x390] ;  /* 0x0000e400ff037b82 */ /* 0x006e620000000800 */
[----:B------:R-:W-:-:S06]  /*101d0*/  UIADD3 UR4, UPT, UPT, UR4, 0x1, URZ ;  /* 0x0000000104047890 */ /* 0x000fcc000fffe0ff */
[----:B-1----:R-:W-:-:S13]  /*101e0*/  ISETP.NE.AND P4, PT, R3, UR4, PT ;  /* 0x0000000403007c0c */ /* 0x002fda000bf85270 */
[----:B------:R-:W-:Y:S05]  /*101f0*/  @!P4 EXIT ;  /* 0x000000000000c94d */ /* 0x000fea0003800000 */
[----:B------:R-:W-:Y:S05]  /*10200*/  BRA `(.L_x_238) ;  /* 0xfffffff000b07947 */ /* 0x000fea000383ffff */
.L_x_167:
[----:B------:R-:W-:-:S13]  /*10210*/  ISETP.GE.AND P0, PT, R25, 0x1, PT ;  /* 0x000000011900780c */ /* 0x000fda0003f06270 */
[----:B------:R-:W-:Y:S05]  /*10220*/  @!P0 BRA `(.L_x_239) ;  /* 0x0000002000348947 */ /* 0x000fea0003800000 */
[----:B------:R-:W-:Y:S01]  /*10230*/  ISETP.GE.AND P0, PT, R27, 0x1, PT ;  /* 0x000000011b00780c */ /* 0x000fe20003f06270 */
[----:B------:R-:W-:-:S12]  /*10240*/  VIADD R8, R2, 0xffffffff ;  /* 0xffffffff02087836 */ /* 0x000fd80000000000 */
[----:B------:R-:W-:Y:S05]  /*10250*/  @!P0 BRA `(.L_x_240) ;  /* 0x0000001000c88947 */ /* 0x000fea0003800000 */
[C---:B------:R-:W-:Y:S01]  /*10260*/  LOP3.LUT R9, R25.reuse, 0xf, RZ, 0xc0, !PT ;  /* 0x0000000f19097812 */ /* 0x040fe200078ec0ff */
[C---:B------:R-:W-:Y:S01]  /*10270*/  VIADD R18, R25.reuse, 0xffffffff ;  /* 0xffffffff19127836 */ /* 0x040fe20000000000 */
[----:B------:R-:W-:Y:S01]  /*10280*/  LOP3.LUT R10, R25, 0x7, RZ, 0xc0, !PT ;  /* 0x00000007190a7812 */ /* 0x000fe200078ec0ff */
[----:B------:R-:W-:Y:S01]  /*10290*/  VIADD R0, R27, 0xffffffff ;  /* 0xffffffff1b007836 */ /* 0x000fe20000000000 */
[----:B------:R-:W-:Y:S01]  /*102a0*/  LOP3.LUT R11, R2, 0xf, RZ, 0xc0, !PT ;  /* 0x0000000f020b7812 */ /* 0x000fe200078ec0ff */
[----:B------:R-:W-:Y:S01]  /*102b0*/  VIADD R19, R9, 0xffffffff ;  /* 0xffffffff09137836 */ /* 0x000fe20000000000 */
[----:B------:R-:W-:Y:S01]  /*102c0*/  ISETP.GE.U32.AND P2, PT, R18, 0xf, PT ;  /* 0x0000000f1200780c */ /* 0x000fe20003f46070 */
[----:B------:R-:W-:Y:S01]  /*102d0*/  VIADD R7, R10, 0xffffffff ;  /* 0xffffffff0a077836 */ /* 0x000fe20000000000 */
[----:B------:R-:W-:Y:S01]  /*102e0*/  ISETP.GE.U32.AND P0, PT, R0, 0xf, PT ;  /* 0x0000000f0000780c */ /* 0x000fe20003f06070 */
[----:B------:R-:W-:Y:S01]  /*102f0*/  UMOV UR4, URZ ;  /* 0x000000ff00047c82 */ /* 0x000fe20008000000 */
[----:B------:R-:W-:-:S02]  /*10300*/  ISETP.GE.U32.AND P1, PT, R19, 0x7, PT ;  /* 0x000000071300780c */ /* 0x000fc40003f26070 */
[----:B------:R-:W-:Y:S02]  /*10310*/  P2R R0, PR, RZ, 0x4 ;  /* 0x00000004ff007803 */ /* 0x000fe40000000000 */
[----:B------:R-:W-:Y:S02]  /*10320*/  LOP3.LUT R12, R2, 0x7, RZ, 0xc0, !PT ;  /* 0x00000007020c7812 */ /* 0x000fe400078ec0ff */
[C---:B------:R-:W-:Y:S02]  /*10330*/  LOP3.LUT R13, R27.reuse, 0xf, RZ, 0xc0, !PT ;  /* 0x0000000f1b0d7812 */ /* 0x040fe400078ec0ff */
[----:B------:R-:W-:Y:S01]  /*10340*/  LOP3.LUT R15, R27, 0x7, RZ, 0xc0, !PT ;  /* 0x000000071b0f7812 */ /* 0x000fe200078ec0ff */
[----:B------:R-:W-:Y:S01]  /*10350*/  VIADD R3, R12, 0xffffffff ;  /* 0xffffffff0c037836 */ /* 0x000fe20000000000 */
[----:B------:R-:W-:Y:S01]  /*10360*/  P2R R0, PR, RZ, 0x2 ;  /* 0x00000002ff007803 */ /* 0x000fe20000000000 */
[----:B------:R-:W-:Y:S01]  /*10370*/  VIADD R0, R11, 0xffffffff ;  /* 0xffffffff0b007836 */ /* 0x000fe20000000000 */
[----:B------:R-:W-:Y:S01]  /*10380*/  ISETP.GE.U32.AND P3, PT, R7, 0x3, PT ;  /* 0x000000030700780c */ /* 0x000fe20003f66070 */
[----:B------:R-:W-:Y:S01]  /*10390*/  VIADD R4, R13, 0xffffffff ;  /* 0xffffffff0d047836 */ /* 0x000fe20000000000 */
[----:B------:R-:W-:-:S02]  /*103a0*/  LOP3.LUT R14, R2, 0x3, RZ, 0xc0, !PT ;  /* 0x00000003020e7812 */ /* 0x000fc400078ec0ff */
[----:B------:R-:W-:Y:S01]  /*103b0*/  LOP3.LUT R6, R2, 0x7ffffff0, RZ, 0xc0, !PT ;  /* 0x7ffffff002067812 */ /* 0x000fe200078ec0ff */
[----:B------:R-:W-:Y:S01]  /*103c0*/  VIADD R2, R15, 0xffffffff ;  /* 0xffffffff0f027836 */ /* 0x000fe20000000000 */
[----:B------:R-:W-:Y:S02]  /*103d0*/  ISETP.GE.U32.AND P1, PT, R0, 0x7, PT ;  /* 0x000000070000780c */ /* 0x000fe40003f26070 */
[----:B------:R-:W-:Y:S02]  /*103e0*/  P2R R0, PR, RZ, 0x8 ;  /* 0x00000008ff007803 */ /* 0x000fe40000000000 */
[----:B------:R-:W-:Y:S02]  /*103f0*/  LOP3.LUT R0, R25, 0x7ffffff0, RZ, 0xc0, !PT ;  /* 0x7ffffff019007812 */ /* 0x000fe400078ec0ff */
[----:B------:R-:W-:Y:S02]  /*10400*/  LOP3.LUT R20, R27, 0x7ffffff0, RZ, 0xc0, !PT ;  /* 0x7ffffff01b147812 */ /* 0x000fe400078ec0ff */
[----:B------:R-:W-:-:S02]  /*10410*/  ISETP.GE.U32.AND P2, PT, R3, 0x3, PT ;  /* 0x000000030300780c */ /* 0x000fc40003f46070 */
[----:B------:R-:W-:Y:S02]  /*10420*/  ISETP.GE.U32.AND P3, PT, R4, 0x7, PT ;  /* 0x000000070400780c */ /* 0x000fe40003f66070 */
[----:B------:R-:W-:Y:S02]  /*10430*/  LOP3.LUT R25, R25, 0x3, RZ, 0xc0, !PT ;  /* 0x0000000319197812 */ /* 0x000fe400078ec0ff */
[----:B------:R-:W-:Y:S02]  /*10440*/  LOP3.LUT R27, R27, 0x3, RZ, 0xc0, !PT ;  /* 0x000000031b1b7812 */ /* 0x000fe400078ec0ff */
[----:B------:R-:W-:-:S13]  /*10450*/  ISETP.GE.U32.AND P4, PT, R2, 0x3, PT ;  /* 0x000000030200780c */ /* 0x000fda0003f86070 */
.L_x_257:
[----:B------:R-:W-:-:S05]  /*10460*/  UMOV UR5, URZ ;  /* 0x000000ff00057c82 */ /* 0x000fca0008000000 */
.L_x_256:
        /* <DEDUP_REMOVED lines=8> */
.L_x_242:
        /* <DEDUP_REMOVED lines=21> */
.L_x_241:
        /* <DEDUP_REMOVED lines=15> */
.L_x_244:
        /* <DEDUP_REMOVED lines=11> */
.L_x_245:
        /* <DEDUP_REMOVED lines=10> */
.L_x_243:
[----:B------:R-:W-:-:S05]  /*10880*/  UMOV UR6, URZ ;  /* 0x000000ff00067c82 */ /* 0x000fca0008000000 */
.L_x_250:
[----:B------:R-:W5:Y:S01]  /*10890*/  LDCU UR7, c[0x0][0x398] ;  /* 0x00007300ff0777ac */ /* 0x000f620008000800 */
[----:B------:R-:W-:Y:S01]  /*108a0*/  ISETP.GE.U32.AND P5, PT, R8, 0xf, PT ;  /* 0x0000000f0800780c */ /* 0x000fe20003fa6070 */
[----:B------:R-:W-:-:S04]  /*108b0*/  UIADD3 UR6, UPT, UPT, UR6, 0x1, URZ ;  /* 0x0000000106067890 */ /* 0x000fc8000fffe0ff */
[----:B-----5:R-:W-:-:S08]  /*108c0*/  UISETP.NE.AND UP1, UPT, UR6, UR7, UPT ;  /* 0x000000070600728c */ /* 0x020fd0000bf25270 */
[----:B0-----:R-:W-:Y:S05]  /*108d0*/  @!P5 BRA `(.L_x_246) ;  /* 0x0000000000b0d947 */ /* 0x001fea0003800000 */
[----:B------:R-:W-:-:S05]  /*108e0*/  UMOV UR7, URZ ;  /* 0x000000ff00077c82 */ /* 0x000fca0008000000 */
.L_x_247:
        /* <DEDUP_REMOVED lines=43> */
.L_x_246:
[----:B------:R-:W-:-:S13]  /*10ba0*/  ISETP.NE.AND P5, PT, R11, RZ, PT ;  /* 0x000000ff0b00720c */ /* 0x000fda0003fa5270 */
[----:B------:R-:W-:Y:S05]  /*10bb0*/  @!P5 BRA `(.L_x_248) ;  /* 0x000000040030d947 */ /* 0x000fea0003800000 */
[----:B------:R-:W-:Y:S05]  /*10bc0*/  @!P1 BRA `(.L_x_249) ;  /* 0x0000000000609947 */ /* 0x000fea0003800000 */
[----:B01234-:R-:W2:Y:S01]  /*10bd0*/  LDG.E R3, desc[UR8][R16.64] ;  /* 0x0000000810037981 */ /* 0x01fea2000c1e1900 */
[----:B------:R-:W-:-:S05]  /*10be0*/  IADD3 R2, P5, PT, R16, 0x20, RZ ;  /* 0x0000002010027810 */ /* 0x000fca0007fbe0ff */
[----:B------:R-:W-:Y:S01]  /*10bf0*/  IMAD.X R35, RZ, RZ, R17, P5 ;  /* 0x000000ffff237224 */ /* 0x000fe200028e0611 */
[----:B------:R-:W-:-:S04]  /*10c00*/  IADD3 R4, P5, PT, R30, 0x20, RZ ;  /* 0x000000201e047810 */ /* 0x000fc80007fbe0ff */
[----:B------:R-:W-:Y:S01]  /*10c10*/  IADD3.X R37, PT, PT, RZ, R31, RZ, P5, !PT ;  /* 0x0000001fff257210 */ /* 0x000fe20002ffe4ff */
        /* <DEDUP_REMOVED lines=19> */
.L_x_249:
        /* <DEDUP_REMOVED lines=45> */
[----:B------:R-:W-:Y:S01]  /*11020*/  @P5 IMAD.MOV.U32 R16, RZ, RZ, R24 ;  /* 0x000000ffff105224 */ /* 0x000fe200078e0018 */
[----:B------:R-:W-:Y:S01]  /*11030*/  @P5 MOV R31, R23 ;  /* 0x00000017001f5202 */ /* 0x000fe20000000f00 */
[----:B------:R-:W-:Y:S02]  /*11040*/  @P5 IMAD.MOV.U32 R30, RZ, RZ, R22 ;  /* 0x000000ffff1e5224 */ /* 0x000fe400078e0016 */
[----:B0-----:R-:W-:-:S02]  /*11050*/  IMAD.MOV.U32 R17, RZ, RZ, R33 ;  /* 0x000000ffff117224 */ /* 0x001fc400078e0021 */
[----:B------:R-:W-:Y:S01]  /*11060*/  @P5 IMAD.MOV.U32 R17, RZ, RZ, R29 ;  /* 0x000000ffff115224 */ /* 0x000fe200078e001d */
[----:B--2---:R0:W-:Y:S06]  /*11070*/  @P5 STG.E desc[UR8][R4.64+0x8], R21 ;  /* 0x0000081504005986 */ /* 0x0041ec000c101908 */
.L_x_248:
[----:B------:R-:W-:Y:S05]  /*11080*/  BRA.U UP1, `(.L_x_250) ;  /* 0xfffffff901007547 */ /* 0x000fea000b83ffff */
[----:B------:R-:W-:Y:S05]  /*11090*/  @!P0 BRA `(.L_x_251) ;  /* 0x0000000000648947 */ /* 0x000fea0003800000 */
[----:B-1234-:R-:W1:Y:S01]  /*110a0*/  LDC R3, c[0x0][0x3b0] ;  /* 0x0000ec00ff037b82 */ /* 0x01ee620000000800 */
[----:B------:R-:W-:-:S05]  /*110b0*/  UMOV UR6, URZ ;  /* 0x000000ff00067c82 */ /* 0x000fca0008000000 */
.L_x_252:
        /* <DEDUP_REMOVED lines=23> */
.L_x_251:
        /* <DEDUP_REMOVED lines=16> */
.L_x_254:
        /* <DEDUP_REMOVED lines=14> */
.L_x_255:
        /* <DEDUP_REMOVED lines=17> */
.L_x_253:
[----:B------:R-:W-:Y:S05]  /*11520*/  BRA.U UP0, `(.L_x_256) ;  /* 0xffffffed00d07547 */ /* 0x000fea000b83ffff */
[----:B01234-:R-:W0:Y:S01]  /*11530*/  LDC R2, c[0x0][0x390] ;  /* 0x0000e400ff027b82 */ /* 0x01fe220000000800 */
[----:B------:R-:W-:-:S06]  /*11540*/  UIADD3 UR4, UPT, UPT, UR4, 0x1, URZ ;  /* 0x0000000104047890 */ /* 0x000fcc000fffe0ff */
[----:B0-----:R-:W-:-:S13]  /*11550*/  ISETP.NE.AND P5, PT, R2, UR4, PT ;  /* 0x0000000402007c0c */ /* 0x001fda000bfa5270 */
[----:B------:R-:W-:Y:S05]  /*11560*/  @!P5 EXIT ;  /* 0x000000000000d94d */ /* 0x000fea0003800000 */
[----:B------:R-:W-:Y:S05]  /*11570*/  BRA `(.L_x_257) ;  /* 0xffffffec00b87947 */ /* 0x000fea000383ffff */
.L_x_240:
[C---:B------:R-:W-:Y:S01]  /*11580*/  VIADD R0, R25.reuse, 0xffffffff ;  /* 0xffffffff19007836 */ /* 0x040fe20000000000 */
[C---:B------:R-:W-:Y:S01]  /*11590*/  LOP3.LUT R10, R25.reuse, 0xf, RZ, 0xc0, !PT ;  /* 0x0000000f190a7812 */ /* 0x040fe200078ec0ff */
[----:B------:R-:W-:Y:S01]  /*115a0*/  UMOV UR4, URZ ;  /* 0x000000ff00047c82 */ /* 0x000fe20008000000 */
[----:B------:R-:W-:Y:S02]  /*115b0*/  LOP3.LUT R12, R25, 0x7, RZ, 0xc0, !PT ;  /* 0x00000007190c7812 */ /* 0x000fe400078ec0ff */
[C---:B------:R-:W-:Y:S02]  /*115c0*/  LOP3.LUT R14, R2.reuse, 0xf, RZ, 0xc0, !PT ;  /* 0x0000000f020e7812 */ /* 0x040fe400078ec0ff */
[----:B------:R-:W-:Y:S01]  /*115d0*/  LOP3.LUT R15, R2, 0x7, RZ, 0xc0, !PT ;  /* 0x00000007020f7812 */ /* 0x000fe200078ec0ff */
[----:B------:R-:W-:Y:S01]  /*115e0*/  VIADD R3, R12, 0xffffffff ;  /* 0xffffffff0c037836 */ /* 0x000fe20000000000 */
[----:B------:R-:W-:Y:S01]  /*115f0*/  ISETP.GE.U32.AND P0, PT, R0, 0xf, PT ;  /* 0x0000000f0000780c */ /* 0x000fe20003f06070 */
[----:B------:R-:W-:Y:S01]  /*11600*/  VIADD R0, R10, 0xffffffff ;  /* 0xffffffff0a007836 */ /* 0x000fe20000000000 */
[----:B------:R-:W-:Y:S01]  /*11610*/  LOP3.LUT R18, R2, 0x3, RZ, 0xc0, !PT ;  /* 0x0000000302127812 */ /* 0x000fe200078ec0ff */
[----:B------:R-:W-:Y:S01]  /*11620*/  VIADD R4, R14, 0xffffffff ;  /* 0xffffffff0e047836 */ /* 0x000fe20000000000 */
[----:B------:R-:W-:Y:S01]  /*11630*/  ISETP.GE.U32.AND P2, PT, R3, 0x3, PT ;  /* 0x000000030300780c */ /* 0x000fe20003f46070 */
[----:B------:R-:W-:Y:S01]  /*11640*/  VIADD R5, R15, 0xffffffff ;  /* 0xffffffff0f057836 */ /* 0x000fe20000000000 */
[----:B------:R-:W-:-:S02]  /*11650*/  ISETP.GE.U32.AND P1, PT, R0, 0x7, PT ;  /* 0x000000070000780c */ /* 0x000fc40003f26070 */
[----:B------:R-:W-:Y:S02]  /*11660*/  LOP3.LUT R0, R25, 0x7ffffff0, RZ, 0xc0, !PT ;  /* 0x7ffffff019007812 */ /* 0x000fe400078ec0ff */
[----:B------:R-:W-:Y:S02]  /*11670*/  ISETP.GE.U32.AND P3, PT, R4, 0x7, PT ;  /* 0x000000070400780c */ /* 0x000fe40003f66070 */
[----:B------:R-:W-:Y:S02]  /*11680*/  ISETP.GE.U32.AND P4, PT, R5, 0x3, PT ;  /* 0x000000030500780c */ /* 0x000fe40003f86070 */
[----:B------:R-:W-:Y:S02]  /*11690*/  LOP3.LUT R2, R2, 0x7ffffff0, RZ, 0xc0, !PT ;  /* 0x7ffffff002027812 */ /* 0x000fe400078ec0ff */
[----:B------:R-:W-:-:S09]  /*116a0*/  LOP3.LUT R25, R25, 0x3, RZ, 0xc0, !PT ;  /* 0x0000000319197812 */ /* 0x000fd200078ec0ff */
.L_x_269:
[----:B-1234-:R-:W-:-:S05]  /*116b0*/  UMOV UR5, URZ ;  /* 0x000000ff00057c82 */ /* 0x01efca0008000000 */
.L_x_268:
[----:B-1----:R-:W1:Y:S01]  /*116c0*/  LDCU UR6, c[0x0][0x394] ;  /* 0x00007280ff0677ac */ /* 0x002e620008000800 */
[----:B0-----:R-:W-:Y:S01]  /*116d0*/  IMAD.MOV.U32 R3, RZ, RZ, RZ ;  /* 0x000000ffff037224 */ /* 0x001fe200078e00ff */
[----:B------:R-:W-:-:S04]  /*116e0*/  UIADD3 UR5, UPT, UPT, UR5, 0x1, URZ ;  /* 0x0000000105057890 */ /* 0x000fc8000fffe0ff */
[----:B-1----:R-:W-:Y:S01]  /*116f0*/  UISETP.NE.AND UP0, UPT, UR5, UR6, UPT ;  /* 0x000000060500728c */ /* 0x002fe2000bf05270 */
[----:B--234-:R-:W-:Y:S10]  /*11700*/  @!P0 BRA `(.L_x_258) ;  /* 0x00000000005c8947 */ /* 0x01cff40003800000 */
[----:B------:R-:W1:Y:S01]  /*11710*/  LDC R7, c[0x0][0x3b0] ;  /* 0x0000ec00ff077b82 */ /* 0x000e620000000800 */
[----:B------:R-:W-:-:S07]  /*11720*/  IMAD.MOV.U32 R3, RZ, RZ, RZ ;  /* 0x000000ffff037224 */ /* 0x000fce00078e00ff */
.L_x_259:
        /* <DEDUP_REMOVED lines=21> */
.L_x_258:
[----:B------:R-:W-:-:S13]  /*11880*/  ISETP.NE.AND P5, PT, R10, RZ, PT ;  /* 0x000000ff0a00720c */ /* 0x000fda0003fa5270 */
[----:B------:R-:W-:Y:S05]  /*11890*/  @!P5 BRA `(.L_x_260) ;  /* 0x000000000080d947 */ /* 0x000fea0003800000 */
[----:B------:R-:W-:Y:S01]  /*118a0*/  ISETP.NE.AND P5, PT, R12, RZ, PT ;  /* 0x000000ff0c00720c */ /* 0x000fe20003fa5270 */
[----:B------:R-:W-:-:S12]  /*118b0*/  @!P1 BRA `(.L_x_261) ;  /* 0x00000000002c9947 */ /* 0x000fd80003800000 */
[----:B--2---:R-:W1:Y:S01]  /*118c0*/  LDC R7, c[0x0][0x3b0] ;  /* 0x0000ec00ff077b82 */ /* 0x004e620000000800 */
[C---:B------:R-:W-:Y:S01]  /*118d0*/  IMAD.WIDE.U32 R4, R3.reuse, 0x4, R30 ;  /* 0x0000000403047825 */ /* 0x040fe200078e001e */
[----:B------:R-:W-:-:S04]  /*118e0*/  IADD3 R3, PT, PT, R3, 0x8, RZ ;  /* 0x0000000803037810 */ /* 0x000fc80007ffe0ff */
        /* <DEDUP_REMOVED lines=8> */
.L_x_261:
[----:B------:R-:W-:Y:S05]  /*11970*/  @!P5 BRA `(.L_x_260) ;  /* 0x000000000048d947 */ /* 0x000fea0003800000 */
[----:B------:R-:W-:Y:S01]  /*11980*/  ISETP.NE.AND P5, PT, R25, RZ, PT ;  /* 0x000000ff1900720c */ /* 0x000fe20003fa5270 */
[----:B------:R-:W-:-:S12]  /*11990*/  @!P2 BRA `(.L_x_262) ;  /* 0x00000000001ca947 */ /* 0x000fd80003800000 */
[----:B-12---:R-:W1:Y:S01]  /*119a0*/  LDC R7, c[0x0][0x3b0] ;  /* 0x0000ec00ff077b82 */ /* 0x006e620000000800 */
[----:B------:R-:W-:-:S04]  /*119b0*/  IMAD.WIDE.U32 R4, R3, 0x4, R30 ;  /* 0x0000000403047825 */ /* 0x000fc800078e001e */
[----:B------:R-:W-:Y:S01]  /*119c0*/  VIADD R3, R3, 0x4 ;  /* 0x0000000403037836 */ /* 0x000fe20000000000 */
[----:B-1----:R3:W-:Y:S04]  /*119d0*/  STG.E desc[UR8][R4.64], R7 ;  /* 0x0000000704007986 */ /* 0x0027e8000c101908 */
[----:B------:R3:W-:Y:S04]  /*119e0*/  STG.E desc[UR8][R4.64+0x4], R7 ;  /* 0x0000040704007986 */ /* 0x0007e8000c101908 */
[----:B------:R3:W-:Y:S04]  /*119f0*/  STG.E desc[UR8][R4.64+0x8], R7 ;  /* 0x0000080704007986 */ /* 0x0007e8000c101908 */
[----:B------:R3:W-:Y:S02]  /*11a00*/  STG.E desc[UR8][R4.64+0xc], R7 ;  /* 0x00000c0704007986 */ /* 0x0007e4000c101908 */
.L_x_262:
        /* <DEDUP_REMOVED lines=9> */
.L_x_260:
[----:B------:R-:W-:-:S05]  /*11aa0*/  UMOV UR6, URZ ;  /* 0x000000ff00067c82 */ /* 0x000fca0008000000 */
.L_x_267:
[----:B------:R-:W-:Y:S01]  /*11ab0*/  ISETP.GE.U32.AND P5, PT, R8, 0xf, PT ;  /* 0x0000000f0800780c */ /* 0x000fe20003fa6070 */
[----:B0-----:R-:W0:Y:S01]  /*11ac0*/  LDCU UR10, c[0x0][0x398] ;  /* 0x00007300ff0a77ac */ /* 0x001e220008000800 */
[----:B------:R-:W-:-:S11]  /*11ad0*/  UIADD3 UR6, UPT, UPT, UR6, 0x1, URZ ;  /* 0x0000000106067890 */ /* 0x000fd6000fffe0ff */
[----:B------:R-:W-:Y:S05]  /*11ae0*/  @!P5 BRA `(.L_x_263) ;  /* 0x0000000000b0d947 */ /* 0x000fea0003800000 */
[----:B------:R-:W-:-:S05]  /*11af0*/  UMOV UR7, URZ ;  /* 0x000000ff00077c82 */ /* 0x000fca0008000000 */
.L_x_264:
[----:B0-----:R-:W5:Y:S04]  /*11b00*/  LDG.E R3, desc[UR8][R16.64] ;  /* 0x0000000810037981 */ /* 0x001f68000c1e1900 */
[----:B-----5:R0:W-:Y:S04]  /*11b10*/  STG.E desc[UR8][R30.64], R3 ;  /* 0x000000031e007986 */ /* 0x0201e8000c101908 */
[----:B-1234-:R-:W2:Y:S04]  /*11b20*/  LDG.E R5, desc[UR8][R16.64+0x4] ;  /* 0x0000040810057981 */ /* 0x01eea8000c1e1900 */
        /* <DEDUP_REMOVED lines=40> */
.L_x_263:
[----:B------:R-:W-:Y:S01]  /*11db0*/  ISETP.NE.AND P5, PT, R14, RZ, PT ;  /* 0x000000ff0e00720c */ /* 0x000fe20003fa5270 */
[----:B0-----:R-:W-:-:S12]  /*11dc0*/  UISETP.NE.AND UP1, UPT, UR6, UR10, UPT ;  /* 0x0000000a0600728c */ /* 0x001fd8000bf25270 */
[----:B------:R-:W-:Y:S05]  /*11dd0*/  @!P5 BRA `(.L_x_265) ;  /* 0x00000004002cd947 */ /* 0x000fea0003800000 */
[----:B------:R-:W-:Y:S01]  /*11de0*/  ISETP.NE.AND P5, PT, R15, RZ, PT ;  /* 0x000000ff0f00720c */ /* 0x000fe20003fa5270 */
[----:B------:R-:W-:-:S12]  /*11df0*/  @!P3 BRA `(.L_x_266) ;  /* 0x000000000060b947 */ /* 0x000fd80003800000 */
[----:B------:R-:W5:Y:S04]  /*11e00*/  LDG.E R3, desc[UR8][R16.64] ;  /* 0x0000000810037981 */ /* 0x000f68000c1e1900 */
[----:B-----5:R0:W-:Y:S04]  /*11e10*/  STG.E desc[UR8][R30.64], R3 ;  /* 0x000000031e007986 */ /* 0x0201e8000c101908 */
[----:B-1234-:R-:W2:Y:S04]  /*11e20*/  LDG.E R5, desc[UR8][R16.64+0x4] ;  /* 0x0000040810057981 */ /* 0x01eea8000c1e1900 */
        /* <DEDUP_REMOVED lines=21> */
.L_x_266:
[----:B------:R-:W-:Y:S05]  /*11f80*/  @!P5 BRA `(.L_x_265) ;  /* 0x0000000000c0d947 */ /* 0x000fea0003800000 */
[----:B------:R-:W5:Y:S04]  /*11f90*/  @P4 LDG.E R3, desc[UR8][R16.64] ;  /* 0x0000000810034981 */ /* 0x000f68000c1e1900 */
[----:B-----5:R-:W-:Y:S04]  /*11fa0*/  @P4 STG.E desc[UR8][R30.64], R3 ;  /* 0x000000031e004986 */ /* 0x020fe8000c101908 */
[----:B-1234-:R-:W2:Y:S04]  /*11fb0*/  @P4 LDG.E R5, desc[UR8][R16.64+0x4] ;  /* 0x0000040810054981 */ /* 0x01eea8000c1e1900 */
[----:B--2---:R0:W-:Y:S04]  /*11fc0*/  @P4 STG.E desc[UR8][R30.64+0x4], R5 ;  /* 0x000004051e004986 */ /* 0x0041e8000c101908 */
[----:B------:R-:W2:Y:S01]  /*11fd0*/  @P4 LDG.E R7, desc[UR8][R16.64+0x8] ;  /* 0x0000080810074981 */ /* 0x000ea2000c1e1900 */
[----:B------:R-:W-:Y:S01]  /*11fe0*/  IMAD.MOV.U32 R6, RZ, RZ, R16 ;  /* 0x000000ffff067224 */ /* 0x000fe200078e0010 */
[----:B------:R-:W-:Y:S01]  /*11ff0*/  @P4 IADD3 R6, P6, PT, R16, 0x10, RZ ;  /* 0x0000001010064810 */ /* 0x000fe20007fde0ff */
[----:B------:R-:W-:-:S04]  /*12000*/  IMAD.MOV.U32 R11, RZ, RZ, R17 ;  /* 0x000000ffff0b7224 */ /* 0x000fc800078e0011 */
[----:B------:R-:W-:Y:S01]  /*12010*/  @P4 IMAD.X R11, RZ, RZ, R17, P6 ;  /* 0x000000ffff0b4224 */ /* 0x000fe200030e0611 */
[----:B------:R-:W-:Y:S01]  /*12020*/  ISETP.NE.AND P6, PT, R18, RZ, PT ;  /* 0x000000ff1200720c */ /* 0x000fe20003fc5270 */
[----:B--2---:R-:W-:Y:S04]  /*12030*/  @P4 STG.E desc[UR8][R30.64+0x8], R7 ;  /* 0x000008071e004986 */ /* 0x004fe8000c101908 */
[----:B------:R1:W2:Y:S01]  /*12040*/  @P4 LDG.E R9, desc[UR8][R16.64+0xc] ;  /* 0x00000c0810094981 */ /* 0x0002a2000c1e1900 */
[----:B------:R-:W-:Y:S01]  /*12050*/  IMAD.MOV.U32 R4, RZ, RZ, R30 ;  /* 0x000000ffff047224 */ /* 0x000fe200078e001e */
[----:B------:R-:W-:Y:S01]  /*12060*/  @P4 IADD3 R4, P5, PT, R30, 0x10, RZ ;  /* 0x000000101e044810 */ /* 0x000fe20007fbe0ff */
[----:B0-----:R-:W-:-:S04]  /*12070*/  IMAD.MOV.U32 R5, RZ, RZ, R31 ;  /* 0x000000ffff057224 */ /* 0x001fc800078e001f */
[----:B------:R-:W-:Y:S02]  /*12080*/  @P4 IMAD.X R5, RZ, RZ, R31, P5 ;  /* 0x000000ffff054224 */ /* 0x000fe400028e061f */
[----:B-1----:R-:W-:Y:S02]  /*12090*/  @P4 IMAD.MOV.U32 R16, RZ, RZ, R6 ;  /* 0x000000ffff104224 */ /* 0x002fe400078e0006 */
[----:B------:R-:W-:Y:S01]  /*120a0*/  @P4 IMAD.MOV.U32 R17, RZ, RZ, R11 ;  /* 0x000000ffff114224 */ /* 0x000fe200078e000b */
[----:B--2---:R0:W-:Y:S02]  /*120b0*/  @P4 STG.E desc[UR8][R30.64+0xc], R9 ;  /* 0x00000c091e004986 */ /* 0x0041e4000c101908 */
[----:B0-----:R-:W-:Y:S02]  /*120c0*/  @P4 IMAD.MOV.U32 R30, RZ, RZ, R4 ;  /* 0x000000ffff1e4224 */ /* 0x001fe400078e0004 */
[----:B------:R-:W-:Y:S01]  /*120d0*/  @P4 IMAD.MOV.U32 R31, RZ, RZ, R5 ;  /* 0x000000ffff1f4224 */ /* 0x000fe200078e0005 */
[----:B------:R-:W-:Y:S06]  /*120e0*/  @!P6 BRA `(.L_x_265) ;  /* 0x000000000068e947 */ /* 0x000fec0003800000 */
[----:B------:R-:W-:-:S05]  /*120f0*/  IMAD.MOV.U32 R7, RZ, RZ, R11 ;  /* 0x000000ffff077224 */ /* 0x000fca00078e000b */
[----:B------:R-:W2:Y:S01]  /*12100*/  LDG.E R3, desc[UR8][R6.64] ;  /* 0x0000000806037981 */ /* 0x000ea2000c1e1900 */
[----:B------:R-:W-:Y:S02]  /*12110*/  IADD3 R16, P6, PT, R6, 0x4, RZ ;  /* 0x0000000406107810 */ /* 0x000fe40007fde0ff */
[----:B------:R-:W-:-:S03]  /*12120*/  IADD3 R30, P5, PT, R4, 0x4, RZ ;  /* 0x00000004041e7810 */ /* 0x000fc60007fbe0ff */
[----:B------:R-:W-:Y:S01]  /*12130*/  IMAD.X R17, RZ, RZ, R11, P6 ;  /* 0x000000ffff117224 */ /* 0x000fe200030e060b */
[----:B------:R-:W-:Y:S02]  /*12140*/  ISETP.NE.AND P6, PT, R18, 0x1, PT ;  /* 0x000000011200780c */ /* 0x000fe40003fc5270 */
[----:B------:R-:W-:Y:S01]  /*12150*/  IADD3.X R31, PT, PT, RZ, R5, RZ, P5, !PT ;  /* 0x00000005ff1f7210 */ /* 0x000fe20002ffe4ff */
[----:B--2---:R0:W-:Y:S10]  /*12160*/  STG.E desc[UR8][R4.64], R3 ;  /* 0x0000000304007986 */ /* 0x0041f4000c101908 */
[----:B------:R-:W-:Y:S05]  /*12170*/  @!P6 BRA `(.L_x_265) ;  /* 0x000000000044e947 */ /* 0x000fea0003800000 */
[----:B0-----:R-:W2:Y:S01]  /*12180*/  LDG.E R3, desc[UR8][R6.64+0x4] ;  /* 0x0000040806037981 */ /* 0x001ea2000c1e1900 */
[----:B------:R-:W-:Y:S02]  /*12190*/  ISETP.NE.AND P5, PT, R18, 0x2, PT ;  /* 0x000000021200780c */ /* 0x000fe40003fa5270 */
[C---:B------:R-:W-:Y:S01]  /*121a0*/  IADD3 R16, P6, PT, R6.reuse, 0x8, RZ ;  /* 0x0000000806107810 */ /* 0x040fe20007fde0ff */
[----:B--2---:R0:W-:Y:S10]  /*121b0*/  STG.E desc[UR8][R4.64+0x4], R3 ;  /* 0x0000040304007986 */ /* 0x0041f4000c101908 */
[----:B------:R-:W2:Y:S01]  /*121c0*/  @P5 LDG.E R9, desc[UR8][R6.64+0x8] ;  /* 0x0000080806095981 */ /* 0x000ea2000c1e1900 */
[----:B------:R-:W-:Y:S01]  /*121d0*/  IMAD.X R17, RZ, RZ, R11, P6 ;  /* 0x000000ffff117224 */ /* 0x000fe200030e060b */
[----:B------:R-:W-:-:S05]  /*121e0*/  @P5 IADD3 R13, P6, PT, R6, 0xc, RZ ;  /* 0x0000000c060d5810 */ /* 0x000fca0007fde0ff */
[----:B------:R-:W-:Y:S01]  /*121f0*/  @P5 IMAD.X R22, RZ, RZ, R11, P6 ;  /* 0x000000ffff165224 */ /* 0x000fe200030e060b */
[C---:B------:R-:W-:Y:S01]  /*12200*/  IADD3 R30, P6, PT, R4.reuse, 0x8, RZ ;  /* 0x00000008041e7810 */ /* 0x040fe20007fde0ff */
[----:B------:R-:W-:Y:S02]  /*12210*/  @P5 IMAD.MOV.U32 R16, RZ, RZ, R13 ;  /* 0x000000ffff105224 */ /* 0x000fe400078e000d */
[----:B------:R-:W-:Y:S02]  /*12220*/  @P5 IMAD.MOV.U32 R17, RZ, RZ, R22 ;  /* 0x000000ffff115224 */ /* 0x000fe400078e0016 */
[----:B------:R-:W-:Y:S01]  /*12230*/  IMAD.X R31, RZ, RZ, R5, P6 ;  /* 0x000000ffff1f7224 */ /* 0x000fe200030e0605 */
[----:B------:R-:W-:-:S05]  /*12240*/  @P5 IADD3 R11, P6, PT, R4, 0xc, RZ ;  /* 0x0000000c040b5810 */ /* 0x000fca0007fde0ff */
[----:B------:R-:W-:Y:S02]  /*12250*/  @P5 IMAD.X R20, RZ, RZ, R5, P6 ;  /* 0x000000ffff145224 */ /* 0x000fe400030e0605 */
[----:B------:R-:W-:Y:S02]  /*12260*/  @P5 IMAD.MOV.U32 R30, RZ, RZ, R11 ;  /* 0x000000ffff1e5224 */ /* 0x000fe400078e000b */
[----:B------:R-:W-:Y:S01]  /*12270*/  @P5 IMAD.MOV.U32 R31, RZ, RZ, R20 ;  /* 0x000000ffff1f5224 */ /* 0x000fe200078e0014 */
[----:B--2---:R0:W-:Y:S06]  /*12280*/  @P5 STG.E desc[UR8][R4.64+0x8], R9 ;  /* 0x0000080904005986 */ /* 0x0041ec000c101908 */
.L_x_265:
[----:B------:R-:W-:Y:S05]  /*12290*/  BRA.U UP1, `(.L_x_267) ;  /* 0xfffffff901047547 */ /* 0x000fea000b83ffff */
[----:B------:R-:W-:Y:S05]  /*122a0*/  BRA.U UP0, `(.L_x_268) ;  /* 0xfffffff500047547 */ /* 0x000fea000b83ffff */
[----:B0-----:R-:W0:Y:S01]  /*122b0*/  LDC R3, c[0x0][0x390] ;  /* 0x0000e400ff037b82 */ /* 0x001e220000000800 */
[----:B------:R-:W-:-:S06]  /*122c0*/  UIADD3 UR4, UPT, UPT, UR4, 0x1, URZ ;  /* 0x0000000104047890 */ /* 0x000fcc000fffe0ff */
[----:B0-----:R-:W-:-:S13]  /*122d0*/  ISETP.NE.AND P5, PT, R3, UR4, PT ;  /* 0x0000000403007c0c */ /* 0x001fda000bfa5270 */
[----:B------:R-:W-:Y:S05]  /*122e0*/  @!P5 EXIT ;  /* 0x000000000000d94d */ /* 0x000fea0003800000 */
[----:B------:R-:W-:Y:S05]  /*122f0*/  BRA `(.L_x_269) ;  /* 0xfffffff000ec7947 */ /* 0x000fea000383ffff */
.L_x_239:
[----:B------:R-:W-:Y:S01]  /*12300*/  ISETP.GE.AND P0, PT, R27, 0x1, PT ;  /* 0x000000011b00780c */ /* 0x000fe20003f06270 */
[----:B------:R-:W-:-:S12]  /*12310*/  VIADD R0, R2, 0xffffffff ;  /* 0xffffffff02007836 */ /* 0x000fd80000000000 */
[----:B------:R-:W-:Y:S05]  /*12320*/  @!P0 BRA `(.L_x_270) ;  /* 0x0000000c00988947 */ /* 0x000fea0003800000 */
        /* <DEDUP_REMOVED lines=11> */
[----:B------:R-:W-:Y:S01]  /*123e0*/  LOP3.LUT R18, R27, 0x7ffffff0, RZ, 0xc0, !PT ;  /* 0x7ffffff01b127812 */ /* 0x000fe200078ec0ff */
[----:B------:R-:W-:Y:S01]  /*123f0*/  VIADD R6, R10, 0xffffffff ;  /* 0xffffffff0a067836 */ /* 0x000fe20000000000 */
[----:B------:R-:W-:-:S02]  /*12400*/  ISETP.GE.U32.AND P3, PT, R3, 0x7, PT ;  /* 0x000000070300780c */ /* 0x000fc40003f66070 */
[----:B------:R-:W-:Y:S02]  /*12410*/  ISETP.GE.U32.AND P2, PT, R4, 0x3, PT ;  /* 0x000000030400780c */ /* 0x000fe40003f46070 */
[----:B------:R-:W-:Y:S02]  /*12420*/  ISETP.GE.U32.AND P1, PT, R5, 0x7, PT ;  /* 0x000000070500780c */ /* 0x000fe40003f26070 */
[----:B------:R-:W-:Y:S02]  /*12430*/  ISETP.GE.U32.AND P0, PT, R6, 0x3, PT ;  /* 0x000000030600780c */ /* 0x000fe40003f06070 */
[----:B------:R-:W-:Y:S02]  /*12440*/  LOP3.LUT R2, R2, 0x7ffffff0, RZ, 0xc0, !PT ;  /* 0x7ffffff002027812 */ /* 0x000fe400078ec0ff */
[----:B------:R-:W-:-:S09]  /*12450*/  LOP3.LUT R27, R27, 0x3, RZ, 0xc0, !PT ;  /* 0x000000031b1b7812 */ /* 0x000fd200078ec0ff */
.L_x_282:
[----:B---34-:R-:W-:-:S05]  /*12460*/  UMOV UR5, URZ ;  /* 0x000000ff00057c82 */ /* 0x018fca0008000000 */
.L_x_281:
[----:B-1----:R-:W1:Y:S01]  /*12470*/  LDCU UR6, c[0x0][0x394] ;  /* 0x00007280ff0677ac */ /* 0x002e620008000800 */
[----:B------:R-:W-:-:S04]  /*12480*/  UIADD3 UR5, UPT, UPT, UR5, 0x1, URZ ;  /* 0x0000000105057890 */ /* 0x000fc8000fffe0ff */
[----:B-1----:R-:W-:-:S03]  /*12490*/  UISETP.NE.AND UP0, UPT, UR5, UR6, UPT ;  /* 0x000000060500728c */ /* 0x002fc6000bf05270 */
[----:B--234-:R-:W-:-:S08]  /*124a0*/  UMOV UR6, URZ ;  /* 0x000000ff00067c82 */ /* 0x01cfd00008000000 */
.L_x_275:
[----:B------:R-:W-:Y:S01]  /*124b0*/  ISETP.GE.U32.AND P5, PT, R0, 0xf, PT ;  /* 0x0000000f0000780c */ /* 0x000fe20003fa6070 */
[----:B-1----:R-:W1:Y:S01]  /*124c0*/  LDCU UR10, c[0x0][0x398] ;  /* 0x00007300ff0a77ac */ /* 0x002e620008000800 */
[----:B------:R-:W-:-:S11]  /*124d0*/  UIADD3 UR6, UPT, UPT, UR6, 0x1, URZ ;  /* 0x0000000106067890 */ /* 0x000fd6000fffe0ff */
[----:B--2---:R-:W-:Y:S05]  /*124e0*/  @!P5 BRA `(.L_x_271) ;  /* 0x0000000000b0d947 */ /* 0x004fea0003800000 */
[----:B------:R-:W-:-:S05]  /*124f0*/  UMOV UR7, URZ ;  /* 0x000000ff00077c82 */ /* 0x000fca0008000000 */
.L_x_272:
[----:B0-----:R-:W2:Y:S04]  /*12500*/  LDG.E R3, desc[UR8][R16.64] ;  /* 0x0000000810037981 */ /* 0x001ea8000c1e1900 */
        /* <DEDUP_REMOVED lines=9> */
[----:B------:R-:W2:Y:S04]  /*125a0*/  LDG.E R13, desc[UR8][R16.64+0x14] ;  /* 0x00001408100d7981 */ /* 0x000ea8000c1e1900 */
[----:B--2---:R2:W-:Y:S04]  /*125b0*/  STG.E desc[UR8][R30.64+0x14], R13 ;  /* 0x0000140d1e007986 */ /* 0x0045e8000c101908 */
[----:B0-----:R-:W3:Y:S04]  /*125c0*/  LDG.E R3, desc[UR8][R16.64+0x18] ;  /* 0x0000180810037981 */ /* 0x001ee8000c1e1900 */
[----:B---3--:R0:W-:Y:S04]  /*125d0*/  STG.E desc[UR8][R30.64+0x18], R3 ;  /* 0x000018031e007986 */ /* 0x0081e8000c101908 */
[----:B------:R-:W3:Y:S04]  /*125e0*/  LDG.E R5, desc[UR8][R16.64+0x1c] ;  /* 0x00001c0810057981 */ /* 0x000ee8000c1e1900 */
[----:B---3--:R3:W-:Y:S04]  /*125f0*/  STG.E desc[UR8][R30.64+0x1c], R5 ;  /* 0x00001c051e007986 */ /* 0x0087e8000c101908 */
[----:B------:R-:W4:Y:S04]  /*12600*/  LDG.E R7, desc[UR8][R16.64+0x20] ;  /* 0x0000200810077981 */ /* 0x000f28000c1e1900 */
[----:B----4-:R4:W-:Y:S04]  /*12610*/  STG.E desc[UR8][R30.64+0x20], R7 ;  /* 0x000020071e007986 */ /* 0x0109e8000c101908 */
[----:B------:R-:W5:Y:S04]  /*12620*/  LDG.E R9, desc[UR8][R16.64+0x24] ;  /* 0x0000240810097981 */ /* 0x000f68000c1e1900 */
[----:B-----5:R-:W-:Y:S04]  /*12630*/  STG.E desc[UR8][R30.64+0x24], R9 ;  /* 0x000024091e007986 */ /* 0x020fe8000c101908 */
[----:B------:R-:W5:Y:S04]  /*12640*/  LDG.E R11, desc[UR8][R16.64+0x28] ;  /* 0x00002808100b7981 */ /* 0x000f68000c1e1900 */
[----:B-----5:R5:W-:Y:S04]  /*12650*/  STG.E desc[UR8][R30.64+0x28], R11 ;  /* 0x0000280b1e007986 */ /* 0x020be8000c101908 */
[----:B--2---:R-:W2:Y:S04]  /*12660*/  LDG.E R13, desc[UR8][R16.64+0x2c] ;  /* 0x00002c08100d7981 */ /* 0x004ea8000c1e1900 */
[----:B--2---:R-:W-:Y:S04]  /*12670*/  STG.E desc[UR8][R30.64+0x2c], R13 ;  /* 0x00002c0d1e007986 */ /* 0x004fe8000c101908 */
[----:B0-----:R-:W2:Y:S04]  /*12680*/  LDG.E R3, desc[UR8][R16.64+0x30] ;  /* 0x0000300810037981 */ /* 0x001ea8000c1e1900 */
[----:B--2---:R0:W-:Y:S04]  /*12690*/  STG.E desc[UR8][R30.64+0x30], R3 ;  /* 0x000030031e007986 */ /* 0x0041e8000c101908 */
[----:B---3--:R-:W2:Y:S04]  /*126a0*/  LDG.E R5, desc[UR8][R16.64+0x34] ;  /* 0x0000340810057981 */ /* 0x008ea8000c1e1900 */
[----:B--2---:R-:W-:Y:S04]  /*126b0*/  STG.E desc[UR8][R30.64+0x34], R5 ;  /* 0x000034051e007986 */ /* 0x004fe8000c101908 */
[----:B----4-:R-:W2:Y:S01]  /*126c0*/  LDG.E R7, desc[UR8][R16.64+0x38] ;  /* 0x0000380810077981 */ /* 0x010ea2000c1e1900 */
[----:B------:R-:W-:Y:S01]  /*126d0*/  UIADD3 UR7, UPT, UPT, UR7, 0x10, URZ ;  /* 0x0000001007077890 */ /* 0x000fe2000fffe0ff */
[----:B------:R-:W-:-:S05]  /*126e0*/  IADD3 R4, P5, PT, R16, 0x40, RZ ;  /* 0x0000004010047810 */ /* 0x000fca0007fbe0ff */
[----:B-----5:R-:W-:Y:S01]  /*126f0*/  IMAD.X R11, RZ, RZ, R17, P5 ;  /* 0x000000ffff0b7224 */ /* 0x020fe200028e0611 */
[----:B------:R-:W-:Y:S01]  /*12700*/  ISETP.NE.AND P5, PT, R2, UR7, PT ;  /* 0x0000000702007c0c */ /* 0x000fe2000bfa5270 */
[----:B--2---:R-:W-:Y:S04]  /*12710*/  STG.E desc[UR8][R30.64+0x38], R7 ;  /* 0x000038071e007986 */ /* 0x004fe8000c101908 */
[----:B------:R2:W3:Y:S01]  /*12720*/  LDG.E R9, desc[UR8][R16.64+0x3c] ;  /* 0x00003c0810097981 */ /* 0x0004e2000c1e1900 */
[----:B------:R-:W-:-:S05]  /*12730*/  IADD3 R6, P6, PT, R30, 0x40, RZ ;  /* 0x000000401e067810 */ /* 0x000fca0007fde0ff */
[----:B0-----:R-:W-:Y:S02]  /*12740*/  IMAD.X R3, RZ, RZ, R31, P6 ;  /* 0x000000ffff037224 */ /* 0x001fe400030e061f */
[----:B--2---:R-:W-:Y:S02]  /*12750*/  IMAD.MOV.U32 R16, RZ, RZ, R4 ;  /* 0x000000ffff107224 */ /* 0x004fe400078e0004 */
[----:B------:R-:W-:Y:S01]  /*12760*/  IMAD.MOV.U32 R17, RZ, RZ, R11 ;  /* 0x000000ffff117224 */ /* 0x000fe200078e000b */
[----:B---3--:R0:W-:Y:S02]  /*12770*/  STG.E desc[UR8][R30.64+0x3c], R9 ;  /* 0x00003c091e007986 */ /* 0x0081e4000c101908 */
[----:B0-----:R-:W-:Y:S02]  /*12780*/  IMAD.MOV.U32 R30, RZ, RZ, R6 ;  /* 0x000000ffff1e7224 */ /* 0x001fe400078e0006 */
[----:B------:R-:W-:Y:S01]  /*12790*/  IMAD.MOV.U32 R31, RZ, RZ, R3 ;  /* 0x000000ffff1f7224 */ /* 0x000fe200078e0003 */
[----:B------:R-:W-:Y:S06]  /*127a0*/  @P5 BRA `(.L_x_272) ;  /* 0xfffffffc00545947 */ /* 0x000fec000383ffff */
.L_x_271:
[----:B------:R-:W-:Y:S01]  /*127b0*/  ISETP.NE.AND P5, PT, R15, RZ, PT ;  /* 0x000000ff0f00720c */ /* 0x000fe20003fa5270 */
[----:B-1----:R-:W-:-:S12]  /*127c0*/  UISETP.NE.AND UP1, UPT, UR6, UR10, UPT ;  /* 0x0000000a0600728c */ /* 0x002fd8000bf25270 */
[----:B------:R-:W-:Y:S05]  /*127d0*/  @!P5 BRA `(.L_x_273) ;  /* 0x00000004002cd947 */ /* 0x000fea0003800000 */
[----:B------:R-:W-:Y:S01]  /*127e0*/  ISETP.NE.AND P5, PT, R14, RZ, PT ;  /* 0x000000ff0e00720c */ /* 0x000fe20003fa5270 */
[----:B------:R-:W-:-:S12]  /*127f0*/  @!P3 BRA `(.L_x_274) ;  /* 0x000000000060b947 */ /* 0x000fd80003800000 */
[----:B0-----:R-:W2:Y:S04]  /*12800*/  LDG.E R3, desc[UR8][R16.64] ;  /* 0x0000000810037981 */ /* 0x001ea8000c1e1900 */
        /* <DEDUP_REMOVED lines=21> */
[----:B0-----:R-:W-:Y:S01]  /*12960*/  IMAD.MOV.U32 R30, RZ, RZ, R6 ;  /* 0x000000ffff1e7224 */ /* 0x001fe200078e0006 */
[----:B------:R-:W-:-:S07]  /*12970*/  MOV R31, R9 ;  /* 0x00000009001f7202 */ /* 0x000fce0000000f00 */
.L_x_274:
[----:B------:R-:W-:Y:S05]  /*12980*/  @!P5 BRA `(.L_x_273) ;  /* 0x0000000000c0d947 */ /* 0x000fea0003800000 */
[----:B0-----:R-:W2:Y:S04]  /*12990*/  @P2 LDG.E R3, desc[UR8][R16.64] ;  /* 0x0000000810032981 */ /* 0x001ea8000c1e1900 */
[----:B--2---:R-:W-:Y:S04]  /*129a0*/  @P2 STG.E desc[UR8][R30.64], R3 ;  /* 0x000000031e002986 */ /* 0x004fe8000c101908 */
[----:B------:R-:W2:Y:S04]  /*129b0*/  @P2 LDG.E R5, desc[UR8][R16.64+0x4] ;  /* 0x0000040810052981 */ /* 0x000ea8000c1e1900 */
        /* <DEDUP_REMOVED lines=24> */
[----:B------:R-:W-:Y:S01]  /*12b40*/  ISETP.NE.AND P6, PT, R8, 0x1, PT ;  /* 0x000000010800780c */ /* 0x000fe20003fc5270 */
[----:B------:R-:W-:Y:S01]  /*12b50*/  IMAD.X R31, RZ, RZ, R5, P5 ;  /* 0x000000ffff1f7224 */ /* 0x000fe200028e0605 */
[----:B--2---:R1:W-:Y:S11]  /*12b60*/  STG.E desc[UR8][R4.64], R3 ;  /* 0x0000000304007986 */ /* 0x0043f6000c101908 */
[----:B------:R-:W-:Y:S05]  /*12b70*/  @!P6 BRA `(.L_x_273) ;  /* 0x000000000044e947 */ /* 0x000fea0003800000 */
[----:B-1----:R-:W2:Y:S01]  /*12b80*/  LDG.E R3, desc[UR8][R6.64+0x4] ;  /* 0x0000040806037981 */ /* 0x002ea2000c1e1900 */
[----:B------:R-:W-:Y:S02]  /*12b90*/  ISETP.NE.AND P5, PT, R8, 0x2, PT ;  /* 0x000000020800780c */ /* 0x000fe40003fa5270 */
[C---:B------:R-:W-:Y:S01]  /*12ba0*/  IADD3 R16, P6, PT, R6.reuse, 0x8, RZ ;  /* 0x0000000806107810 */ /* 0x040fe20007fde0ff */
[----:B--2---:R2:W-:Y:S10]  /*12bb0*/  STG.E desc[UR8][R4.64+0x4], R3 ;  /* 0x0000040304007986 */ /* 0x0045f4000c101908 */
[----:B------:R-:W3:Y:S01]  /*12bc0*/  @P5 LDG.E R9, desc[UR8][R6.64+0x8] ;  /* 0x0000080806095981 */ /* 0x000ee2000c1e1900 */
        /* <DEDUP_REMOVED lines=11> */
[----:B---3--:R2:W-:Y:S06]  /*12c80*/  @P5 STG.E desc[UR8][R4.64+0x8], R9 ;  /* 0x0000080904005986 */ /* 0x0085ec000c101908 */
.L_x_273:
[----:B------:R-:W-:Y:S05]  /*12c90*/  BRA.U UP1, `(.L_x_275) ;  /* 0xfffffff901047547 */ /* 0x000fea000b83ffff */
[----:B------:R-:W-:Y:S05]  /*12ca0*/  @!P4 BRA `(.L_x_276) ;  /* 0x000000000064c947 */ /* 0x000fea0003800000 */
[----:B-12---:R-:W1:Y:S01]  /*12cb0*/  LDC R3, c[0x0][0x3b0] ;  /* 0x0000ec00ff037b82 */ /* 0x006e620000000800 */
[----:B------:R-:W-:-:S05]  /*12cc0*/  UMOV UR6, URZ ;  /* 0x000000ff00067c82 */ /* 0x000fca0008000000 */
.L_x_277:
        /* <DEDUP_REMOVED lines=23> */
.L_x_276:
[----:B------:R-:W-:-:S13]  /*12e40*/  ISETP.NE.AND P5, PT, R12, RZ, PT ;  /* 0x000000ff0c00720c */ /* 0x000fda0003fa5270 */
        /* <DEDUP_REMOVED lines=14> */
[----:B-1----:R-:W-:Y:S01]  /*12f30*/  MOV R30, R4 ;  /* 0x00000004001e7202 */ /* 0x002fe20000000f00 */
[----:B------:R-:W-:-:S07]  /*12f40*/  IMAD.MOV.U32 R31, RZ, RZ, R5 ;  /* 0x000000ffff1f7224 */ /* 0x000fce00078e0005 */
.L_x_279:
        /* <DEDUP_REMOVED lines=14> */
.L_x_280:
        /* <DEDUP_REMOVED lines=16> */
.L_x_278:
[----:B------:R-:W-:Y:S05]  /*13130*/  BRA.U UP0, `(.L_x_281) ;  /* 0xfffffff100cc7547 */ /* 0x000fea000b83ffff */
[----:B-12---:R-:W1:Y:S01]  /*13140*/  LDC R3, c[0x0][0x390] ;  /* 0x0000e400ff037b82 */ /* 0x006e620000000800 */
[----:B------:R-:W-:-:S06]  /*13150*/  UIADD3 UR4, UPT, UPT, UR4, 0x1, URZ ;  /* 0x0000000104047890 */ /* 0x000fcc000fffe0ff */
[----:B-1----:R-:W-:-:S13]  /*13160*/  ISETP.NE.AND P5, PT, R3, UR4, PT ;  /* 0x0000000403007c0c */ /* 0x002fda000bfa5270 */
[----:B------:R-:W-:Y:S05]  /*13170*/  @!P5 EXIT ;  /* 0x000000000000d94d */ /* 0x000fea0003800000 */
[----:B------:R-:W-:Y:S05]  /*13180*/  BRA `(.L_x_282) ;  /* 0xfffffff000b47947 */ /* 0x000fea000383ffff */
.L_x_270:
[C---:B------:R-:W-:Y:S01]  /*13190*/  LOP3.LUT R8, R2.reuse, 0xf, RZ, 0xc0, !PT ;  /* 0x0000000f02087812 */ /* 0x040fe200078ec0ff */
[----:B------:R-:W-:Y:S01]  /*131a0*/  UMOV UR4, URZ ;  /* 0x000000ff00047c82 */ /* 0x000fe20008000000 */
[C---:B------:R-:W-:Y:S02]  /*131b0*/  LOP3.LUT R10, R2.reuse, 0x7, RZ, 0xc0, !PT ;  /* 0x00000007020a7812 */ /* 0x040fe400078ec0ff */
[----:B------:R-:W-:Y:S01]  /*131c0*/  LOP3.LUT R12, R2, 0x3, RZ, 0xc0, !PT ;  /* 0x00000003020c7812 */ /* 0x000fe200078ec0ff */
[----:B------:R-:W-:Y:S01]  /*131d0*/  VIADD R3, R8, 0xffffffff ;  /* 0xffffffff08037836 */ /* 0x000fe20000000000 */
[----:B------:R-:W-:Y:S01]  /*131e0*/  LOP3.LUT R2, R2, 0x7ffffff0, RZ, 0xc0, !PT ;  /* 0x7ffffff002027812 */ /* 0x000fe200078ec0ff */
[----:B------:R-:W-:-:S03]  /*131f0*/  VIADD R4, R10, 0xffffffff ;  /* 0xffffffff0a047836 */ /* 0x000fc60000000000 */
[----:B------:R-:W-:Y:S02]  /*13200*/  ISETP.GE.U32.AND P0, PT, R3, 0x7, PT ;  /* 0x000000070300780c */ /* 0x000fe40003f06070 */
[----:B------:R-:W-:-:S13]  /*13210*/  ISETP.GE.U32.AND P1, PT, R4, 0x3, PT ;  /* 0x000000030400780c */ /* 0x000fda0003f26070 */
.L_x_289:
[----:B------:R-:W-:-:S05]  /*13220*/  UMOV UR5, URZ ;  /* 0x000000ff00057c82 */ /* 0x000fca0008000000 */
.L_x_288:
[----:B-1----:R-:W1:Y:S01]  /*13230*/  LDCU UR6, c[0x0][0x394] ;  /* 0x00007280ff0677ac */ /* 0x002e620008000800 */
[----:B------:R-:W-:-:S04]  /*13240*/  UIADD3 UR5, UPT, UPT, UR5, 0x1, URZ ;  /* 0x0000000105057890 */ /* 0x000fc8000fffe0ff */
[----:B-1----:R-:W-:-:S03]  /*13250*/  UISETP.NE.AND UP0, UPT, UR5, UR6, UPT ;  /* 0x000000060500728c */ /* 0x002fc6000bf05270 */
[----:B--2---:R-:W-:-:S08]  /*13260*/  UMOV UR6, URZ ;  /* 0x000000ff00067c82 */ /* 0x004fd00008000000 */
.L_x_287:
[----:B-1----:R-:W1:Y:S01]  /*13270*/  LDCU UR7, c[0x0][0x398] ;  /* 0x00007300ff0777ac */ /* 0x002e620008000800 */
[----:B------:R-:W-:Y:S02]  /*13280*/  ISETP.GE.U32.AND P2, PT, R0, 0xf, PT ;  /* 0x0000000f0000780c */ /* 0x000fe40003f46070 */
[----:B------:R-:W-:Y:S01]  /*13290*/  ISETP.NE.AND P5, PT, R8, RZ, PT ;  /* 0x000000ff0800720c */ /* 0x000fe20003fa5270 */
[----:B------:R-:W-:-:S04]  /*132a0*/  UIADD3 UR6, UPT, UPT, UR6, 0x1, URZ ;  /* 0x0000000106067890 */ /* 0x000fc8000fffe0ff */
[----:B-1----:R-:W-:-:S06]  /*132b0*/  UISETP.NE.AND UP1, UPT, UR6, UR7, UPT ;  /* 0x000000070600728c */ /* 0x002fcc000bf25270 */
[----:B--2---:R-:W-:Y:S05]  /*132c0*/  @!P2 BRA `(.L_x_283) ;  /* 0x0000000000b0a947 */ /* 0x004fea0003800000 */
[----:B------:R-:W-:-:S05]  /*132d0*/  UMOV UR7, URZ ;  /* 0x000000ff00077c82 */ /* 0x000fca0008000000 */
.L_x_284:
        /* <DEDUP_REMOVED lines=25> */
[----:B----4-:R0:W-:Y:S04]  /*13470*/  STG.E desc[UR8][R30.64+0x30], R3 ;  /* 0x000030031e007986 */ /* 0x0101e8000c101908 */
[----:B-1----:R-:W4:Y:S04]  /*13480*/  LDG.E R5, desc[UR8][R16.64+0x34] ;  /* 0x0000340810057981 */ /* 0x002f28000c1e1900 */
[----:B----4-:R-:W-:Y:S04]  /*13490*/  STG.E desc[UR8][R30.64+0x34], R5 ;  /* 0x000034051e007986 */ /* 0x010fe8000c101908 */
[----:B--2---:R-:W2:Y:S01]  /*134a0*/  LDG.E R7, desc[UR8][R16.64+0x38] ;  /* 0x0000380810077981 */ /* 0x004ea2000c1e1900 */
[----:B------:R-:W-:-:S06]  /*134b0*/  UIADD3 UR7, UPT, UPT, UR7, 0x10, URZ ;  /* 0x0000001007077890 */ /* 0x000fcc000fffe0ff */
[----:B------:R-:W-:Y:S01]  /*134c0*/  ISETP.NE.AND P2, PT, R2, UR7, PT ;  /* 0x0000000702007c0c */ /* 0x000fe2000bf45270 */
[----:B--2---:R-:W-:Y:S04]  /*134d0*/  STG.E desc[UR8][R30.64+0x38], R7 ;  /* 0x000038071e007986 */ /* 0x004fe8000c101908 */
[----:B---3--:R1:W2:Y:S01]  /*134e0*/  LDG.E R9, desc[UR8][R16.64+0x3c] ;  /* 0x00003c0810097981 */ /* 0x0082a2000c1e1900 */
[----:B------:R-:W-:Y:S02]  /*134f0*/  IADD3 R4, P3, PT, R16, 0x40, RZ ;  /* 0x0000004010047810 */ /* 0x000fe40007f7e0ff */
[----:B------:R-:W-:-:S03]  /*13500*/  IADD3 R6, P4, PT, R30, 0x40, RZ ;  /* 0x000000401e067810 */ /* 0x000fc60007f9e0ff */
[----:B0-----:R-:W-:Y:S02]  /*13510*/  IMAD.X R3, RZ, RZ, R17, P3 ;  /* 0x000000ffff037224 */ /* 0x001fe400018e0611 */
[----:B------:R-:W-:Y:S02]  /*13520*/  IMAD.X R11, RZ, RZ, R31, P4 ;  /* 0x000000ffff0b7224 */ /* 0x000fe400020e061f */
[----:B-1----:R-:W-:Y:S02]  /*13530*/  IMAD.MOV.U32 R16, RZ, RZ, R4 ;  /* 0x000000ffff107224 */ /* 0x002fe400078e0004 */
[----:B------:R-:W-:Y:S01]  /*13540*/  IMAD.MOV.U32 R17, RZ, RZ, R3 ;  /* 0x000000ffff117224 */ /* 0x000fe200078e0003 */
[----:B--2---:R0:W-:Y:S02]  /*13550*/  STG.E desc[UR8][R30.64+0x3c], R9 ;  /* 0x00003c091e007986 */ /* 0x0041e4000c101908 */
[----:B0-----:R-:W-:Y:S02]  /*13560*/  IMAD.MOV.U32 R30, RZ, RZ, R6 ;  /* 0x000000ffff1e7224 */ /* 0x001fe400078e0006 */
[----:B------:R-:W-:Y:S01]  /*13570*/  IMAD.MOV.U32 R31, RZ, RZ, R11 ;  /* 0x000000ffff1f7224 */ /* 0x000fe200078e000b */
[----:B------:R-:W-:Y:S06]  /*13580*/  @P2 BRA `(.L_x_284) ;  /* 0xfffffffc00542947 */ /* 0x000fec000383ffff */
.L_x_283:
        /* <DEDUP_REMOVED lines=27> */
.L_x_286:
        /* <DEDUP_REMOVED lines=8> */
[----:B------:R-:W-:-:S02]  /*137c0*/  MOV R6, R16 ;  /* 0x0000001000067202 */ /* 0x000fc40000000f00 */
[----:B------:R-:W-:Y:S01]  /*137d0*/  @P1 IADD3 R6, P2, PT, R16, 0x10, RZ ;  /* 0x0000001010061810 */ /* 0x000fe20007f5e0ff */
[----:B--2---:R-:W-:Y:S04]  /*137e0*/  @P1 STG.E desc[UR8][R30.64+0x8], R7 ;  /* 0x000008071e001986 */ /* 0x004fe8000c101908 */
[----:B------:R1:W2:Y:S01]  /*137f0*/  @P1 LDG.E R9, desc[UR8][R16.64+0xc] ;  /* 0x00000c0810091981 */ /* 0x0002a2000c1e1900 */
[----:B------:R-:W-:Y:S01]  /*13800*/  @P1 IADD3 R4, P3, PT, R30, 0x10, RZ ;  /* 0x000000101e041810 */ /* 0x000fe20007f7e0ff */
[----:B------:R-:W-:Y:S02]  /*13810*/  IMAD.MOV.U32 R15, RZ, RZ, R17 ;  /* 0x000000ffff0f7224 */ /* 0x000fe400078e0011 */
[----:B0-----:R-:W-:Y:S02]  /*13820*/  IMAD.MOV.U32 R5, RZ, RZ, R31 ;  /* 0x000000ffff057224 */ /* 0x001fe400078e001f */
[----:B------:R-:W-:-:S02]  /*13830*/  @P1 IMAD.X R15, RZ, RZ, R17, P2 ;  /* 0x000000ffff0f1224 */ /* 0x000fc400010e0611 */
        /* <DEDUP_REMOVED lines=20> */
[----:B------:R-:W-:-:S02]  /*13980*/  @P6 IADD3 R13, P4, PT, R6, 0xc, RZ ;  /* 0x0000000c060d6810 */ /* 0x000fc40007f9e0ff */
[----:B------:R-:W-:Y:S02]  /*13990*/  @P6 IADD3 R11, P5, PT, R4, 0xc, RZ ;  /* 0x0000000c040b6810 */ /* 0x000fe40007fbe0ff */
[----:B------:R-:W-:Y:S01]  /*139a0*/  IADD3 R16, P2, PT, R6, 0x8, RZ ;  /* 0x0000000806107810 */ /* 0x000fe20007f5e0ff */
[----:B------:R-:W-:Y:S01]  /*139b0*/  @P6 IMAD.X R18, RZ, RZ, R15, P4 ;  /* 0x000000ffff126224 */ /* 0x000fe200020e060f */
[----:B------:R-:W-:Y:S01]  /*139c0*/  IADD3 R30, P3, PT, R4, 0x8, RZ ;  /* 0x00000008041e7810 */ /* 0x000fe20007f7e0ff */
[----:B------:R-:W-:Y:S02]  /*139d0*/  @P6 IMAD.X R14, RZ, RZ, R5, P5 ;  /* 0x000000ffff0e6224 */ /* 0x000fe400028e0605 */
[----:B------:R-:W-:Y:S02]  /*139e0*/  IMAD.X R17, RZ, RZ, R15, P2 ;  /* 0x000000ffff117224 */ /* 0x000fe400010e060f */
[----:B------:R-:W-:Y:S02]  /*139f0*/  IMAD.X R31, RZ, RZ, R5, P3 ;  /* 0x000000ffff1f7224 */ /* 0x000fe400018e0605 */
[----:B------:R-:W-:-:S02]  /*13a00*/  @P6 IMAD.MOV.U32 R16, RZ, RZ, R13 ;  /* 0x000000ffff106224 */ /* 0x000fc400078e000d */
[----:B------:R-:W-:Y:S02]  /*13a10*/  @P6 IMAD.MOV.U32 R17, RZ, RZ, R18 ;  /* 0x000000ffff116224 */ /* 0x000fe400078e0012 */
[----:B------:R-:W-:Y:S02]  /*13a20*/  @P6 IMAD.MOV.U32 R30, RZ, RZ, R11 ;  /* 0x000000ffff1e6224 */ /* 0x000fe400078e000b */
[----:B------:R-:W-:Y:S01]  /*13a30*/  @P6 IMAD.MOV.U32 R31, RZ, RZ, R14 ;  /* 0x000000ffff1f6224 */ /* 0x000fe200078e000e */
[----:B---3--:R2:W-:Y:S06]  /*13a40*/  @P6 STG.E desc[UR8][R4.64+0x8], R9 ;  /* 0x0000080904006986 */ /* 0x0085ec000c101908 */
.L_x_285:
[----:B------:R-:W-:Y:S05]  /*13a50*/  BRA.U UP1, `(.L_x_287) ;  /* 0xfffffff901047547 */ /* 0x000fea000b83ffff */
[----:B------:R-:W-:Y:S05]  /*13a60*/  BRA.U UP0, `(.L_x_288) ;  /* 0xfffffff500f07547 */ /* 0x000fea000b83ffff */
[----:B-12---:R-:W1:Y:S01]  /*13a70*/  LDC R3, c[0x0][0x390] ;  /* 0x0000e400ff037b82 */ /* 0x006e620000000800 */
[----:B------:R-:W-:-:S06]  /*13a80*/  UIADD3 UR4, UPT, UPT, UR4, 0x1, URZ ;  /* 0x0000000104047890 */ /* 0x000fcc000fffe0ff */
[----:B-1----:R-:W-:-:S13]  /*13a90*/  ISETP.NE.AND P2, PT, R3, UR4, PT ;  /* 0x0000000403007c0c */ /* 0x002fda000bf45270 */
[----:B------:R-:W-:Y:S05]  /*13aa0*/  @!P2 EXIT ;  /* 0x000000000000a94d */ /* 0x000fea0003800000 */
[----:B------:R-:W-:Y:S05]  /*13ab0*/  BRA `(.L_x_289) ;  /* 0xfffffff400d87947 */ /* 0x000fea000383ffff */
.L_x_2:
[----:B------:R-:W-:-:S13]  /*13ac0*/  ISETP.GE.AND P0, PT, R25, 0x1, PT ;  /* 0x000000011900780c */ /* 0x000fda0003f06270 */
[----:B------:R-:W-:Y:S05]  /*13ad0*/  @!P0 BRA `(.L_x_290) ;  /* 0x0000000c00ec8947 */ /* 0x000fea0003800000 */
[----:B------:R-:W-:-:S13]  /*13ae0*/  ISETP.GE.AND P0, PT, R27, 0x1, PT ;  /* 0x000000011b00780c */ /* 0x000fda0003f06270 */
[----:B------:R-:W-:Y:S05]  /*13af0*/  @!P0 BRA `(.L_x_291) ;  /* 0x0000000800948947 */ /* 0x000fea0003800000 */
[C---:B------:R-:W-:Y:S01]  /*13b00*/  VIADD R11, R25.reuse, 0xffffffff ;  /* 0xffffffff190b7836 */ /* 0x040fe20000000000 */
[----:B------:R-:W-:Y:S01]  /*13b10*/  LOP3.LUT R10, R25, 0xf, RZ, 0xc0, !PT ;  /* 0x0000000f190a7812 */ /* 0x000fe200078ec0ff */
[----:B------:R-:W-:Y:S01]  /*13b20*/  VIADD R0, R27, 0xffffffff ;  /* 0xffffffff1b007836 */ /* 0x000fe20000000000 */
[----:B------:R-:W-:Y:S01]  /*13b30*/  LOP3.LUT R9, R25, 0x7, RZ, 0xc0, !PT ;  /* 0x0000000719097812 */ /* 0x000fe200078ec0ff */
[----:B------:R-:W-:Y:S01]  /*13b40*/  UMOV UR4, URZ ;  /* 0x000000ff00047c82 */ /* 0x000fe20008000000 */
[----:B------:R-:W-:Y:S02]  /*13b50*/  ISETP.GE.U32.AND P1, PT, R11, 0xf, PT ;  /* 0x0000000f0b00780c */ /* 0x000fe40003f26070 */
[----:B------:R-:W-:Y:S01]  /*13b60*/  LOP3.LUT R8, R27, 0xf, RZ, 0xc0, !PT ;  /* 0x0000000f1b087812 */ /* 0x000fe200078ec0ff */
[----:B------:R-:W-:Y:S01]  /*13b70*/  VIADD R2, R9, 0xffffffff ;  /* 0xffffffff09027836 */ /* 0x000fe20000000000 */
[----:B------:R-:W-:Y:S02]  /*13b80*/  ISETP.GE.U32.AND P0, PT, R0, 0xf, PT ;  /* 0x0000000f0000780c */ /* 0x000fe40003f06070 */
[----:B------:R-:W-:Y:S01]  /*13b90*/  P2R R0, PR, RZ, 0x2 ;  /* 0x00000002ff007803 */ /* 0x000fe20000000000 */
[----:B------:R-:W-:Y:S01]  /*13ba0*/  VIADD R0, R10, 0xffffffff ;  /* 0xffffffff0a007836 */ /* 0x000fe20000000000 */
[C---:B------:R-:W-:Y:S01]  /*13bb0*/  LOP3.LUT R6, R27.reuse, 0x7, RZ, 0xc0, !PT ;  /* 0x000000071b067812 */ /* 0x040fe200078ec0ff */
[----:B------:R-:W-:Y:S01]  /*13bc0*/  VIADD R3, R8, 0xffffffff ;  /* 0xffffffff08037836 */ /* 0x000fe20000000000 */
[----:B------:R-:W-:-:S02]  /*13bd0*/  LOP3.LUT R12, R27, 0x7ffffff0, RZ, 0xc0, !PT ;  /* 0x7ffffff01b0c7812 */ /* 0x000fc400078ec0ff */
[----:B------:R-:W-:Y:S02]  /*13be0*/  IADD3 R4, PT, PT, R6, -0x1, RZ ;  /* 0xffffffff06047810 */ /* 0x000fe40007ffe0ff */
[----:B------:R-:W-:Y:S02]  /*13bf0*/  ISETP.GE.U32.AND P1, PT, R0, 0x7, PT ;  /* 0x000000070000780c */ /* 0x000fe40003f26070 */
[----:B------:R-:W-:Y:S02]  /*13c00*/  LOP3.LUT R0, R25, 0x7ffffff0, RZ, 0xc0, !PT ;  /* 0x7ffffff019007812 */ /* 0x000fe400078ec0ff */
[----:B------:R-:W-:Y:S02]  /*13c10*/  ISETP.GE.U32.AND P2, PT, R2, 0x3, PT ;  /* 0x000000030200780c */ /* 0x000fe40003f46070 */
[----:B------:R-:W-:Y:S02]  /*13c20*/  ISETP.GE.U32.AND P3, PT, R3, 0x7, PT ;  /* 0x000000070300780c */ /* 0x000fe40003f66070 */
[----:B------:R-:W-:-:S02]  /*13c30*/  ISETP.GE.U32.AND P4, PT, R4, 0x3, PT ;  /* 0x000000030400780c */ /* 0x000fc40003f86070 */
[----:B------:R-:W-:Y:S02]  /*13c40*/  LOP3.LUT R25, R25, 0x3, RZ, 0xc0, !PT ;  /* 0x0000000319197812 */ /* 0x000fe400078ec0ff */
[----:B------:R-:W-:-:S09]  /*13c50*/  LOP3.LUT R27, R27, 0x3, RZ, 0xc0, !PT ;  /* 0x000000031b1b7812 */ /* 0x000fd200078ec0ff */
.L_x_303:
[----:B------:R-:W-:-:S05]  /*13c60*/  UMOV UR5, URZ ;  /* 0x000000ff00057c82 */ /* 0x000fca0008000000 */
.L_x_302:
[----:B0-----:R-:W0:Y:S01]  /*13c70*/  LDCU UR6, c[0x0][0x394] ;  /* 0x00007280ff0677ac */ /* 0x001e220008000800 */
[----:B------:R-:W-:Y:S01]  /*13c80*/  ISETP.GE.U32.AND P5, PT, R11, 0xf, PT ;  /* 0x0000000f0b00780c */ /* 0x000fe20003fa6070 */
[----:B------:R-:W-:Y:S01]  /*13c90*/  IMAD.MOV.U32 R5, RZ, RZ, RZ ;  /* 0x000000ffff057224 */ /* 0x000fe200078e00ff */
[----:B------:R-:W-:-:S04]  /*13ca0*/  UIADD3 UR5, UPT, UPT, UR5, 0x1, URZ ;  /* 0x0000000105057890 */ /* 0x000fc8000fffe0ff */
[----:B0-----:R-:W-:-:S07]  /*13cb0*/  UISETP.NE.AND UP0, UPT, UR5, UR6, UPT ;  /* 0x000000060500728c */ /* 0x001fce000bf05270 */
[----:B-1234-:R-:W-:Y:S05]  /*13cc0*/  @!P5 BRA `(.L_x_292) ;  /* 0x00000000005cd947 */ /* 0x01efea0003800000 */
[----:B------:R-:W0:Y:S01]  /*13cd0*/  LDC R7, c[0x0][0x3b0] ;  /* 0x0000ec00ff077b82 */ /* 0x000e220000000800 */
[----:B------:R-:W-:-:S07]  /*13ce0*/  IMAD.MOV.U32 R5, RZ, RZ, RZ ;  /* 0x000000ffff057224 */ /* 0x000fce00078e00ff */
.L_x_293:
[----:B-1----:R-:W-:-:S04]  /*13cf0*/  IMAD.WIDE.U32 R2, R5, 0x4, R30 ;  /* 0x0000000405027825 */ /* 0x002fc800078e001e */
[----:B------:R-:W-:Y:S01]  /*13d00*/  VIADD R5, R5, 0x10 ;  /* 0x0000001005057836 */ /* 0x000fe20000000000 */
[----:B0-----:R1:W-:Y:S04]  /*13d10*/  STG.E desc[UR8][R2.64], R7 ;  /* 0x0000000702007986 */ /* 0x0013e8000c101908 */
        /* <DEDUP_REMOVED lines=18> */
.L_x_292:
[----:B------:R-:W-:-:S13]  /*13e40*/  ISETP.NE.AND P5, PT, R10, RZ, PT ;  /* 0x000000ff0a00720c */ /* 0x000fda0003fa5270 */
[----:B------:R-:W-:Y:S05]  /*13e50*/  @!P5 BRA `(.L_x_294) ;  /* 0x000000000080d947 */ /* 0x000fea0003800000 */
[----:B------:R-:W-:Y:S01]  /*13e60*/  ISETP.NE.AND P5, PT, R9, RZ, PT ;  /* 0x000000ff0900720c */ /* 0x000fe20003fa5270 */
[----:B------:R-:W-:-:S12]  /*13e70*/  @!P1 BRA `(.L_x_295) ;  /* 0x00000000002c9947 */ /* 0x000fd80003800000 */
[----:B-1----:R-:W0:Y:S01]  /*13e80*/  LDC R7, c[0x0][0x3b0] ;  /* 0x0000ec00ff077b82 */ /* 0x002e220000000800 */
[----:B------:R-:W-:-:S04]  /*13e90*/  IMAD.WIDE.U32 R2, R5, 0x4, R30 ;  /* 0x0000000405027825 */ /* 0x000fc800078e001e */
[----:B------:R-:W-:Y:S01]  /*13ea0*/  VIADD R5, R5, 0x8 ;  /* 0x0000000805057836 */ /* 0x000fe20000000000 */
[----:B0-----:R0:W-:Y:S04]  /*13eb0*/  STG.E desc[UR8][R2.64], R7 ;  /* 0x0000000702007986 */ /* 0x0011e8000c101908 */
[----:B------:R0:W-:Y:S04]  /*13ec0*/  STG.E desc[UR8][R2.64+0x4], R7 ;  /* 0x0000040702007986 */ /* 0x0001e8000c101908 */
[----:B------:R0:W-:Y:S04]  /*13ed0*/  STG.E desc[UR8][R2.64+0x8], R7 ;  /* 0x0000080702007986 */ /* 0x0001e8000c101908 */
[----:B------:R0:W-:Y:S04]  /*13ee0*/  STG.E desc[UR8][R2.64+0xc], R7 ;  /* 0x00000c0702007986 */ /* 0x0001e8000c101908 */
[----:B------:R0:W-:Y:S04]  /*13ef0*/  STG.E desc[UR8][R2.64+0x10], R7 ;  /* 0x0000100702007986 */ /* 0x0001e8000c101908 */
[----:B------:R0:W-:Y:S04]  /*13f00*/  STG.E desc[UR8][R2.64+0x14], R7 ;  /* 0x0000140702007986 */ /* 0x0001e8000c101908 */
[----:B------:R0:W-:Y:S04]  /*13f10*/  STG.E desc[UR8][R2.64+0x18], R7 ;  /* 0x0000180702007986 */ /* 0x0001e8000c101908 */
[----:B------:R0:W-:Y:S02]  /*13f20*/  STG.E desc[UR8][R2.64+0x1c], R7 ;  /* 0x00001c0702007986 */ /* 0x0001e4000c101908 */
.L_x_295:
[----:B------:R-:W-:Y:S05]  /*13f30*/  @!P5 BRA `(.L_x_294) ;  /* 0x000000000048d947 */ /* 0x000fea0003800000 */
[----:B------:R-:W-:Y:S01]  /*13f40*/  ISETP.NE.AND P5, PT, R25, RZ, PT ;  /* 0x000000ff1900720c */ /* 0x000fe20003fa5270 */
[----:B------:R-:W-:-:S12]  /*13f50*/  @!P2 BRA `(.L_x_296) ;  /* 0x00000000001ca947 */ /* 0x000fd80003800000 */
[----:B01----:R-:W0:Y:S01]  /*13f60*/  LDC R7, c[0x0][0x3b0] ;  /* 0x0000ec00ff077b82 */ /* 0x003e220000000800 */
[----:B------:R-:W-:-:S04]  /*13f70*/  IMAD.WIDE.U32 R2, R5, 0x4, R30 ;  /* 0x0000000405027825 */ /* 0x000fc800078e001e */
[----:B------:R-:W-:Y:S01]  /*13f80*/  VIADD R5, R5, 0x4 ;  /* 0x0000000405057836 */ /* 0x000fe20000000000 */
[----:B0-----:R2:W-:Y:S04]  /*13f90*/  STG.E desc[UR8][R2.64], R7 ;  /* 0x0000000702007986 */ /* 0x0015e8000c101908 */
[----:B------:R2:W-:Y:S04]  /*13fa0*/  STG.E desc[UR8][R2.64+0x4], R7 ;  /* 0x0000040702007986 */ /* 0x0005e8000c101908 */
[----:B------:R2:W-:Y:S04]  /*13fb0*/  STG.E desc[UR8][R2.64+0x8], R7 ;  /* 0x0000080702007986 */ /* 0x0005e8000c101908 */
[----:B------:R2:W-:Y:S02]  /*13fc0*/  STG.E desc[UR8][R2.64+0xc], R7 ;  /* 0x00000c0702007986 */ /* 0x0005e4000c101908 */
.L_x_296:
[----:B------:R-:W-:Y:S05]  /*13fd0*/  @!P5 BRA `(.L_x_294) ;  /* 0x000000000020d947 */ /* 0x000fea0003800000 */
[----:B012---:R-:W0:Y:S01]  /*13fe0*/  LDC R7, c[0x0][0x3b0] ;  /* 0x0000ec00ff077b82 */ /* 0x007e220000000800 */
[----:B------:R-:W-:Y:S01]  /*13ff0*/  ISETP.NE.AND P5, PT, R25, 0x1, PT ;  /* 0x000000011900780c */ /* 0x000fe20003fa5270 */
[----:B------:R-:W-:-:S05]  /*14000*/  IMAD.WIDE.U32 R2, R5, 0x4, R30 ;  /* 0x0000000405027825 */ /* 0x000fca00078e001e */
[----:B0-----:R3:W-:Y:S07]  /*14010*/  STG.E desc[UR8][R2.64], R7 ;  /* 0x0000000702007986 */ /* 0x0017ee000c101908 */
[----:B------:R-:W-:Y:S05]  /*14020*/  @!P5 BRA `(.L_x_294) ;  /* 0x00000000000cd947 */ /* 0x000fea0003800000 */
[----:B------:R-:W-:Y:S01]  /*14030*/  ISETP.NE.AND P5, PT, R25, 0x2, PT ;  /* 0x000000021900780c */ /* 0x000fe20003fa5270 */
[----:B------:R4:W-:-:S12]  /*14040*/  STG.E desc[UR8][R2.64+0x4], R7 ;  /* 0x0000040702007986 */ /* 0x0009d8000c101908 */
[----:B------:R4:W-:Y:S02]  /*14050*/  @P5 STG.E desc[UR8][R2.64+0x8], R7 ;  /* 0x0000080702005986 */ /* 0x0009e4000c101908 */
.L_x_294:
[----:B------:R-:W-:Y:S05]  /*14060*/  @!P0 BRA `(.L_x_297) ;  /* 0x0000000000648947 */ /* 0x000fea0003800000 */
[----:B01234-:R-:W0:Y:S01]  /*14070*/  LDC R3, c[0x0][0x3b0] ;  /* 0x0000ec00ff037b82 */ /* 0x01fe220000000800 */
[----:B------:R-:W-:-:S05]  /*14080*/  UMOV UR6, URZ ;  /* 0x000000ff00067c82 */ /* 0x000fca0008000000 */
.L_x_298:
[----:B------:R-:W-:Y:S01]  /*14090*/  UIADD3 UR6, UPT, UPT, UR6, 0x10, URZ ;  /* 0x0000001006067890 */ /* 0x000fe2000fffe0ff */
[----:B------:R-:W-:Y:S01]  /*140a0*/  IADD3 R2, P5, PT, R30, 0x40, RZ ;  /* 0x000000401e027810 */ /* 0x000fe20007fbe0ff */
[----:B0-----:R-:W-:Y:S04]  /*140b0*/  STG.E desc[UR8][R30.64], R3 ;  /* 0x000000031e007986 */ /* 0x001fe8000c101908 */
        /* <DEDUP_REMOVED lines=20> */
.L_x_297:
[----:B------:R-:W-:-:S13]  /*14200*/  ISETP.NE.AND P5, PT, R8, RZ, PT ;  /* 0x000000ff0800720c */ /* 0x000fda0003fa5270 */
[----:B------:R-:W-:Y:S05]  /*14210*/  @!P5 BRA `(.L_x_299) ;  /* 0x0000000000b4d947 */ /* 0x000fea0003800000 */
[----:B------:R-:W-:Y:S05]  /*14220*/  @!P3 BRA `(.L_x_300) ;  /* 0x000000000034b947 */ /* 0x000fea0003800000 */
[----:B01234-:R-:W0:Y:S01]  /*14230*/  LDC R3, c[0x0][0x3b0] ;  /* 0x0000ec00ff037b82 */ /* 0x01fe220000000800 */
        /* <DEDUP_REMOVED lines=12> */
.L_x_300:
[----:B------:R-:W-:-:S13]  /*14300*/  ISETP.NE.AND P5, PT, R6, RZ, PT ;  /* 0x000000ff0600720c */ /* 0x000fda0003fa5270 */
[----:B------:R-:W-:Y:S05]  /*14310*/  @!P5 BRA `(.L_x_299) ;  /* 0x000000000074d947 */ /* 0x000fea0003800000 */
[----:B01234-:R-:W-:Y:S02]  /*14320*/  IMAD.MOV.U32 R2, RZ, RZ, R30 ;  /* 0x000000ffff027224 */ /* 0x01ffe400078e001e */
[----:B------:R-:W-:Y:S01]  /*14330*/  IMAD.MOV.U32 R3, RZ, RZ, R31 ;  /* 0x000000ffff037224 */ /* 0x000fe200078e001f */
[----:B------:R-:W-:Y:S06]  /*14340*/  @!P4 BRA `(.L_x_301) ;  /* 0x000000000024c947 */ /* 0x000fec0003800000 */
        /* <DEDUP_REMOVED lines=9> */
.L_x_301:
        /* <DEDUP_REMOVED lines=17> */
.L_x_299:
[----:B------:R-:W-:Y:S05]  /*144f0*/  BRA.U UP0, `(.L_x_302) ;  /* 0xfffffff500dc7547 */ /* 0x000fea000b83ffff */
[----:B01234-:R-:W0:Y:S01]  /*14500*/  LDC R2, c[0x0][0x390] ;  /* 0x0000e400ff027b82 */ /* 0x01fe220000000800 */
[----:B------:R-:W-:-:S06]  /*14510*/  UIADD3 UR4, UPT, UPT, UR4, 0x1, URZ ;  /* 0x0000000104047890 */ /* 0x000fcc000fffe0ff */
[----:B0-----:R-:W-:-:S13]  /*14520*/  ISETP.NE.AND P5, PT, R2, UR4, PT ;  /* 0x0000000402007c0c */ /* 0x001fda000bfa5270 */
[----:B------:R-:W-:Y:S05]  /*14530*/  @!P5 EXIT ;  /* 0x000000000000d94d */ /* 0x000fea0003800000 */
[----:B------:R-:W-:Y:S05]  /*14540*/  BRA `(.L_x_303) ;  /* 0xfffffff400c47947 */ /* 0x000fea000383ffff */
.L_x_291:
[C---:B------:R-:W-:Y:S01]  /*14550*/  LOP3.LUT R6, R25.reuse, 0xf, RZ, 0xc0, !PT ;  /* 0x0000000f19067812 */ /* 0x040fe200078ec0ff */
[C---:B------:R-:W-:Y:S01]  /*14560*/  VIADD R0, R25.reuse, 0xffffffff ;  /* 0xffffffff19007836 */ /* 0x040fe20000000000 */
[C---:B------:R-:W-:Y:S01]  /*14570*/  LOP3.LUT R8, R25.reuse, 0x7, RZ, 0xc0, !PT ;  /* 0x0000000719087812 */ /* 0x040fe200078ec0ff */
[----:B------:R-:W-:Y:S02]  /*14580*/  UMOV UR4, URZ ;  /* 0x000000ff00047c82 */ /* 0x000fe40008000000 */
[----:B------:R-:W-:Y:S01]  /*14590*/  VIADD R2, R6, 0xffffffff ;  /* 0xffffffff06027836 */ /* 0x000fe20000000000 */
[----:B------:R-:W-:Y:S01]  /*145a0*/  ISETP.GE.U32.AND P2, PT, R0, 0xf, PT ;  /* 0x0000000f0000780c */ /* 0x000fe20003f46070 */
[----:B------:R-:W-:Y:S01]  /*145b0*/  VIADD R3, R8, 0xffffffff ;  /* 0xffffffff08037836 */ /* 0x000fe20000000000 */
[----:B------:R-:W-:Y:S02]  /*145c0*/  LOP3.LUT R0, R25, 0x7ffffff0, RZ, 0xc0, !PT ;  /* 0x7ffffff019007812 */ /* 0x000fe400078ec0ff */
[----:B------:R-:W-:-:S02]  /*145d0*/  ISETP.GE.U32.AND P1, PT, R2, 0x7, PT ;  /* 0x000000070200780c */ /* 0x000fc40003f26070 */
[----:B------:R-:W-:Y:S02]  /*145e0*/  ISETP.GE.U32.AND P0, PT, R3, 0x3, PT ;  /* 0x000000030300780c */ /* 0x000fe40003f06070 */
[----:B------:R-:W-:-:S11]  /*145f0*/  LOP3.LUT R25, R25, 0x3, RZ, 0xc0, !PT ;  /* 0x0000000319197812 */ /* 0x000fd600078ec0ff */
.L_x_310:
[----:B------:R-:W-:-:S05]  /*14600*/  UMOV UR5, URZ ;  /* 0x000000ff00057c82 */ /* 0x000fca0008000000 */
.L_x_309:
[----:B0-----:R-:W0:Y:S01]  /*14610*/  LDCU UR6, c[0x0][0x394] ;  /* 0x00007280ff0677ac */ /* 0x001e220008000800 */
[----:B------:R-:W-:Y:S01]  /*14620*/  HFMA2 R5, -RZ, RZ, 0, 0 ;  /* 0x00000000ff057431 */ /* 0x000fe200000001ff */
[----:B------:R-:W-:-:S04]  /*14630*/  UIADD3 UR5, UPT, UPT, UR5, 0x1, URZ ;  /* 0x0000000105057890 */ /* 0x000fc8000fffe0ff */
[----:B0-----:R-:W-:Y:S01]  /*14640*/  UISETP.NE.AND UP0, UPT, UR5, UR6, UPT ;  /* 0x000000060500728c */ /* 0x001fe2000bf05270 */
[----:B-1234-:R-:W-:Y:S10]  /*14650*/  @!P2 BRA `(.L_x_304) ;  /* 0x000000000060a947 */ /* 0x01eff40003800000 */
[----:B------:R-:W0:Y:S01]  /*14660*/  LDC R9, c[0x0][0x3b0] ;  /* 0x0000ec00ff097b82 */ /* 0x000e220000000800 */
[----:B------:R-:W-:-:S07]  /*14670*/  IMAD.MOV.U32 R7, RZ, RZ, RZ ;  /* 0x000000ffff077224 */ /* 0x000fce00078e00ff */
[----:B------:R-:W1:Y:S02]  /*14680*/  LDC.64 R4, c[0x0][0x388] ;  /* 0x0000e200ff047b82 */ /* 0x000e640000000a00 */
.L_x_305:
[----:B-12---:R-:W-:-:S04]  /*14690*/  IMAD.WIDE.U32 R2, R7, 0x4, R4 ;  /* 0x0000000407027825 */ /* 0x006fc800078e0004 */
        /* <DEDUP_REMOVED lines=20> */
.L_x_304:
[----:B------:R-:W-:-:S13]  /*147e0*/  ISETP.NE.AND P3, PT, R6, RZ, PT ;  /* 0x000000ff0600720c */ /* 0x000fda0003f65270 */
[----:B------:R-:W-:Y:S05]  /*147f0*/  @!P3 BRA `(.L_x_306) ;  /* 0x00000000008cb947 */ /* 0x000fea0003800000 */
[----:B------:R-:W-:Y:S01]  /*14800*/  ISETP.NE.AND P3, PT, R8, RZ, PT ;  /* 0x000000ff0800720c */ /* 0x000fe20003f65270 */
[----:B------:R-:W-:-:S12]  /*14810*/  @!P1 BRA `(.L_x_307) ;  /* 0x0000000000309947 */ /* 0x000fd80003800000 */
[----:B--2---:R-:W0:Y:S08]  /*14820*/  LDC.64 R2, c[0x0][0x388] ;  /* 0x0000e200ff027b82 */ /* 0x004e300000000a00 */
[----:B------:R-:W1:Y:S01]  /*14830*/  LDC R7, c[0x0][0x3b0] ;  /* 0x0000ec00ff077b82 */ /* 0x000e620000000800 */
[----:B0-----:R-:W-:-:S04]  /*14840*/  IMAD.WIDE.U32 R2, R5, 0x4, R2 ;  /* 0x0000000405027825 */ /* 0x001fc800078e0002 */
        /* <DEDUP_REMOVED lines=9> */
.L_x_307:
[----:B------:R-:W-:Y:S05]  /*148e0*/  @!P3 BRA `(.L_x_306) ;  /* 0x000000000050b947 */ /* 0x000fea0003800000 */
[----:B------:R-:W-:Y:S01]  /*148f0*/  ISETP.NE.AND P3, PT, R25, RZ, PT ;  /* 0x000000ff1900720c */ /* 0x000fe20003f65270 */
[----:B------:R-:W-:-:S12]  /*14900*/  @!P0 BRA `(.L_x_308) ;  /* 0x0000000000208947 */ /* 0x000fd80003800000 */
[----:B0-2---:R-:W0:Y:S08]  /*14910*/  LDC.64 R2, c[0x0][0x388] ;  /* 0x0000e200ff027b82 */ /* 0x005e300000000a00 */
[----:B------:R-:W1:Y:S01]  /*14920*/  LDC R7, c[0x0][0x3b0] ;  /* 0x0000ec00ff077b82 */ /* 0x000e620000000800 */
[----:B0-----:R-:W-:-:S04]  /*14930*/  IMAD.WIDE.U32 R2, R5, 0x4, R2 ;  /* 0x0000000405027825 */ /* 0x001fc800078e0002 */
[----:B------:R-:W-:Y:S01]  /*14940*/  VIADD R5, R5, 0x4 ;  /* 0x0000000405057836 */ /* 0x000fe20000000000 */
[----:B-1----:R1:W-:Y:S04]  /*14950*/  STG.E desc[UR8][R2.64], R7 ;  /* 0x0000000702007986 */ /* 0x0023e8000c101908 */
[----:B------:R1:W-:Y:S04]  /*14960*/  STG.E desc[UR8][R2.64+0x4], R7 ;  /* 0x0000040702007986 */ /* 0x0003e8000c101908 */
[----:B------:R1:W-:Y:S04]  /*14970*/  STG.E desc[UR8][R2.64+0x8], R7 ;  /* 0x0000080702007986 */ /* 0x0003e8000c101908 */
[----:B------:R1:W-:Y:S02]  /*14980*/  STG.E desc[UR8][R2.64+0xc], R7 ;  /* 0x00000c0702007986 */ /* 0x0003e4000c101908 */
.L_x_308:
[----:B------:R-:W-:Y:S05]  /*14990*/  @!P3 BRA `(.L_x_306) ;  /* 0x000000000024b947 */ /* 0x000fea0003800000 */
[----:B012---:R-:W0:Y:S01]  /*149a0*/  LDC.64 R2, c[0x0][0x388] ;  /* 0x0000e200ff027b82 */ /* 0x007e220000000a00 */
[----:B------:R-:W-:-:S07]  /*149b0*/  ISETP.NE.AND P3, PT, R25, 0x1, PT ;  /* 0x000000011900780c */ /* 0x000fce0003f65270 */
[----:B------:R-:W1:Y:S01]  /*149c0*/  LDC R7, c[0x0][0x3b0] ;  /* 0x0000ec00ff077b82 */ /* 0x000e620000000800 */
[----:B0-----:R-:W-:-:S05]  /*149d0*/  IMAD.WIDE.U32 R2, R5, 0x4, R2 ;  /* 0x0000000405027825 */ /* 0x001fca00078e0002 */
[----:B-1----:R3:W-:Y:S01]  /*149e0*/  STG.E desc[UR8][R2.64], R7 ;  /* 0x0000000702007986 */ /* 0x0027e2000c101908 */
[----:B------:R-:W-:Y:S05]  /*149f0*/  @!P3 BRA `(.L_x_306) ;  /* 0x00000000000cb947 */ /* 0x000fea0003800000 */
[----:B------:R-:W-:Y:S01]  /*14a00*/  ISETP.NE.AND P3, PT, R25, 0x2, PT ;  /* 0x000000021900780c */ /* 0x000fe20003f65270 */
[----:B------:R4:W-:-:S12]  /*14a10*/  STG.E desc[UR8][R2.64+0x4], R7 ;  /* 0x0000040702007986 */ /* 0x0009d8000c101908 */
[----:B------:R4:W-:Y:S02]  /*14a20*/  @P3 STG.E desc[UR8][R2.64+0x8], R7 ;  /* 0x0000080702003986 */ /* 0x0009e4000c101908 */
.L_x_306:
[----:B------:R-:W-:Y:S05]  /*14a30*/  BRA.U UP0, `(.L_x_309) ;  /* 0xfffffff900f47547 */ /* 0x000fea000b83ffff */
[----:B01234-:R-:W0:Y:S01]  /*14a40*/  LDC R2, c[0x0][0x390] ;  /* 0x0000e400ff027b82 */ /* 0x01fe220000000800 */
[----:B------:R-:W-:-:S06]  /*14a50*/  UIADD3 UR4, UPT, UPT, UR4, 0x1, URZ ;  /* 0x0000000104047890 */ /* 0x000fcc000fffe0ff */
[----:B0-----:R-:W-:-:S13]  /*14a60*/  ISETP.NE.AND P3, PT, R2, UR4, PT ;  /* 0x0000000402007c0c */ /* 0x001fda000bf65270 */
[----:B------:R-:W-:Y:S05]  /*14a70*/  @!P3 EXIT ;  /* 0x000000000000b94d */ /* 0x000fea0003800000 */
[----:B------:R-:W-:Y:S05]  /*14a80*/  BRA `(.L_x_310) ;  /* 0xfffffff800dc7947 */ /* 0x000fea000383ffff */
.L_x_290:
[----:B------:R-:W-:-:S13]  /*14a90*/  ISETP.GE.AND P0, PT, R27, 0x1, PT ;  /* 0x000000011b00780c */ /* 0x000fda0003f06270 */
[----:B------:R-:W-:Y:S05]  /*14aa0*/  @!P0 EXIT ;  /* 0x000000000000894d */ /* 0x000fea0003800000 */
[C---:B------:R-:W-:Y:S01]  /*14ab0*/  LOP3.LUT R4, R27.reuse, 0xf, RZ, 0xc0, !PT ;  /* 0x0000000f1b047812 */ /* 0x040fe200078ec0ff */
[C---:B------:R-:W-:Y:S01]  /*14ac0*/  VIADD R0, R27.reuse, 0xffffffff ;  /* 0xffffffff1b007836 */ /* 0x040fe20000000000 */
[C---:B------:R-:W-:Y:S01]  /*14ad0*/  LOP3.LUT R6, R27.reuse, 0x7, RZ, 0xc0, !PT ;  /* 0x000000071b067812 */ /* 0x040fe200078ec0ff */
[----:B------:R-:W-:Y:S01]  /*14ae0*/  UMOV UR4, URZ ;  /* 0x000000ff00047c82 */ /* 0x000fe20008000000 */
[C---:B------:R-:W-:Y:S01]  /*14af0*/  LOP3.LUT R8, R27.reuse, 0x7ffffff0, RZ, 0xc0, !PT ;  /* 0x7ffffff01b087812 */ /* 0x040fe200078ec0ff */
[----:B------:R-:W-:Y:S01]  /*14b00*/  VIADD R2, R4, 0xffffffff ;  /* 0xffffffff04027836 */ /* 0x000fe20000000000 */
[----:B------:R-:W-:Y:S01]  /*14b10*/  ISETP.GE.U32.AND P0, PT, R0, 0xf, PT ;  /* 0x0000000f0000780c */ /* 0x000fe20003f06070 */
[----:B------:R-:W-:Y:S01]  /*14b20*/  VIADD R3, R6, 0xffffffff ;  /* 0xffffffff06037836 */ /* 0x000fe20000000000 */
[----:B------:R-:W-:Y:S02]  /*14b30*/  LOP3.LUT R27, R27, 0x3, RZ, 0xc0, !PT ;  /* 0x000000031b1b7812 */ /* 0x000fe400078ec0ff */
[----:B------:R-:W-:-:S02]  /*14b40*/  ISETP.GE.U32.AND P1, PT, R2, 0x7, PT ;  /* 0x000000070200780c */ /* 0x000fc40003f26070 */
[----:B------:R-:W-:-:S13]  /*14b50*/  ISETP.GE.U32.AND P2, PT, R3, 0x3, PT ;  /* 0x000000030300780c */ /* 0x000fda0003f46070 */
.L_x_317:
[----:B0-----:R-:W0:Y:S01]  /*14b60*/  LDCU UR5, c[0x0][0x390] ;  /* 0x00007200ff0577ac */ /* 0x001e220008000800 */
[----:B------:R-:W-:-:S04]  /*14b70*/  UIADD3 UR4, UPT, UPT, UR4, 0x1, URZ ;  /* 0x0000000104047890 */ /* 0x000fc8000fffe0ff */
[----:B0-----:R-:W-:-:S03]  /*14b80*/  UISETP.NE.AND UP0, UPT, UR4, UR5, UPT ;  /* 0x000000050400728c */ /* 0x001fc6000bf05270 */
[----:B-1----:R-:W-:-:S08]  /*14b90*/  UMOV UR5, URZ ;  /* 0x000000ff00057c82 */ /* 0x002fd00008000000 */
.L_x_316:
[----:B0-----:R-:W0:Y:S01]  /*14ba0*/  LDCU UR6, c[0x0][0x394] ;  /* 0x00007280ff0677ac */ /* 0x001e220008000800 */
[----:B------:R-:W-:Y:S01]  /*14bb0*/  ISETP.NE.AND P5, PT, R4, RZ, PT ;  /* 0x000000ff0400720c */ /* 0x000fe20003fa5270 */
[----:B------:R-:W-:-:S04]  /*14bc0*/  UIADD3 UR5, UPT, UPT, UR5, 0x1, URZ ;  /* 0x0000000105057890 */ /* 0x000fc8000fffe0ff */
[----:B0-----:R-:W-:Y:S01]  /*14bd0*/  UISETP.NE.AND UP1, UPT, UR5, UR6, UPT ;  /* 0x000000060500728c */ /* 0x001fe2000bf25270 */
[----:B-1----:R-:W-:Y:S10]  /*14be0*/  @!P0 BRA `(.L_x_311) ;  /* 0x0000000000648947 */ /* 0x002ff40003800000 */
[----:B------:R-:W0:Y:S01]  /*14bf0*/  LDC R3, c[0x0][0x3b0] ;  /* 0x0000ec00ff037b82 */ /* 0x000e220000000800 */
[----:B------:R-:W-:-:S05]  /*14c00*/  UMOV UR6, URZ ;  /* 0x000000ff00067c82 */ /* 0x000fca0008000000 */
.L_x_312:
[----:B------:R-:W-:Y:S01]  /*14c10*/  UIADD3 UR6, UPT, UPT, UR6, 0x10, URZ ;  /* 0x0000001006067890 */ /* 0x000fe2000fffe0ff */
[----:B------:R-:W-:Y:S01]  /*14c20*/  IADD3 R0, P4, PT, R30, 0x40, RZ ;  /* 0x000000401e007810 */ /* 0x000fe20007f9e0ff */
[----:B0-----:R-:W-:Y:S04]  /*14c30*/  STG.E desc[UR8][R30.64], R3 ;  /* 0x000000031e007986 */ /* 0x001fe8000c101908 */
        /* <DEDUP_REMOVED lines=20> */
.L_x_311:
[----:B------:R-:W-:Y:S05]  /*14d80*/  @!P5 BRA `(.L_x_313) ;  /* 0x0000000000b4d947 */ /* 0x000fea0003800000 */
[----:B------:R-:W-:Y:S01]  /*14d90*/  ISETP.NE.AND P4, PT, R6, RZ, PT ;  /* 0x000000ff0600720c */ /* 0x000fe20003f85270 */
[----:B------:R-:W-:-:S12]  /*14da0*/  @!P1 BRA `(.L_x_314) ;  /* 0x0000000000349947 */ /* 0x000fd80003800000 */
[----:B------:R-:W0:Y:S01]  /*14db0*/  LDC R3, c[0x0][0x3b0] ;  /* 0x0000ec00ff037b82 */ /* 0x000e220000000800 */
        /* <DEDUP_REMOVED lines=12> */
.L_x_314:
[----:B------:R-:W-:Y:S05]  /*14e80*/  @!P4 BRA `(.L_x_313) ;  /* 0x000000000074c947 */ /* 0x000fea0003800000 */
[----:B------:R-:W-:Y:S01]  /*14e90*/  ISETP.NE.AND P4, PT, R27, RZ, PT ;  /* 0x000000ff1b00720c */ /* 0x000fe20003f85270 */
[----:B------:R-:W-:Y:S02]  /*14ea0*/  IMAD.MOV.U32 R2, RZ, RZ, R30 ;  /* 0x000000ffff027224 */ /* 0x000fe400078e001e */
[----:B------:R-:W-:Y:S01]  /*14eb0*/  IMAD.MOV.U32 R3, RZ, RZ, R31 ;  /* 0x000000ffff037224 */ /* 0x000fe200078e001f */
[----:B------:R-:W-:Y:S09]  /*14ec0*/  @!P2 BRA `(.L_x_315) ;  /* 0x000000000024a947 */ /* 0x000ff20003800000 */
        /* <DEDUP_REMOVED lines=9> */
.L_x_315:
[----:B------:R-:W-:Y:S05]  /*14f60*/  @!P4 BRA `(.L_x_313) ;  /* 0x00000000003cc947 */ /* 0x000fea0003800000 */
[----:B------:R-:W0:Y:S01]  /*14f70*/  LDC R7, c[0x0][0x3b0] ;  /* 0x0000ec00ff077b82 */ /* 0x000e220000000800 */
[----:B------:R-:W-:Y:S02]  /*14f80*/  ISETP.NE.AND P4, PT, R27, 0x1, PT ;  /* 0x000000011b00780c */ /* 0x000fe40003f85270 */
[----:B------:R-:W-:-:S05]  /*14f90*/  IADD3 R30, P3, PT, R2, 0x4, RZ ;  /* 0x00000004021e7810 */ /* 0x000fca0007f7e0ff */
[----:B------:R-:W-:Y:S01]  /*14fa0*/  IMAD.X R31, RZ, RZ, R3, P3 ;  /* 0x000000ffff1f7224 */ /* 0x000fe200018e0603 */
[----:B0-----:R0:W-:Y:S05]  /*14fb0*/  STG.E desc[UR8][R2.64], R7 ;  /* 0x0000000702007986 */ /* 0x0011ea000c101908 */
        /* <DEDUP_REMOVED lines=10> */
.L_x_313:
[----:B------:R-:W-:Y:S05]  /*15060*/  BRA.U UP1, `(.L_x_316) ;  /* 0xfffffff901cc7547 */ /* 0x000fea000b83ffff */
[----:B------:R-:W-:Y:S05]  /*15070*/  BRA.U UP0, `(.L_x_317) ;  /* 0xfffffff900b87547 */ /* 0x000fea000b83ffff */
[----:B------:R-:W-:Y:S05]  /*15080*/  EXIT ;  /* 0x000000000000794d */ /* 0x000fea0003800000 */
.L_x_318:
        /* <DEDUP_REMOVED lines=15> */
.L_x_437:


//--------------------- .text._max_pool2d         --------------------------
	.section	.text._max_pool2d,"ax",@progbits
	.align	128
        .global         _max_pool2d
        .type           _max_pool2d,@function
        .size           _max_pool2d,(.L_x_438 - _max_pool2d)
        .other          _max_pool2d,@"STO_CUDA_ENTRY STV_DEFAULT"
_max_pool2d:
.text._max_pool2d:
[----:B------:R-:W0:Y:S01]  /*0000*/  LDC R1, c[0x0][0x37c] ;  /* 0x0000df00ff017b82 */ /* 0x000e220000000800 */
[----:B------:R-:W1:Y:S01]  /*0010*/  S2R R16, SR_CTAID.X ;  /* 0x0000000000107919 */ /* 0x000e620000002500 */
[----:B0-----:R-:W-:Y:S01]  /*0020*/  VIADD R1, R1, 0xfffffff8 ;  /* 0xfffffff801017836 */ /* 0x001fe20000000000 */
[----:B------:R-:W-:Y:S01]  /*0030*/  MOV R0, 0x8 ;  /* 0x0000000800007802 */ /* 0x000fe20000000f00 */
[----:B------:R-:W0:Y:S01]  /*0040*/  LDCU UR4, c[0x0][0x2f8] ;  /* 0x00005f00ff0477ac */ /* 0x000e220008000800 */
[----:B------:R-:W1:Y:S03]  /*0050*/  S2R R17, SR_TID.X ;  /* 0x0000000000117919 */ /* 0x000e660000002100 */
[----:B------:R2:W3:Y:S01]  /*0060*/  LDC.64 R2, c[0x4][R0] ;  /* 0x0100000000027b82 */ /* 0x0004e20000000a00 */
[----:B------:R-:W4:Y:S01]  /*0070*/  LDCU.64 UR6, c[0x4][URZ] ;  /* 0x01000000ff0677ac */ /* 0x000f220008000a00 */
[----:B------:R-:W5:Y:S01]  /*0080*/  LDCU UR5, c[0x0][0x2fc] ;  /* 0x00005f80ff0577ac */ /* 0x000f620008000800 */
[----:B0-----:R-:W-:Y:S01]  /*0090*/  IADD3 R6, P0, PT, R1, UR4, RZ ;  /* 0x0000000401067c10 */ /* 0x001fe2000ff1e0ff */
[----:B----4-:R-:W-:-:S02]  /*00a0*/  IMAD.U32 R4, RZ, RZ, UR6 ;  /* 0x00000006ff047e24 */ /* 0x010fc4000f8e00ff */
[----:B------:R-:W-:Y:S02]  /*00b0*/  IMAD.U32 R5, RZ, RZ, UR7 ;  /* 0x00000007ff057e24 */ /* 0x000fe4000f8e00ff */
[----:B-----5:R-:W-:Y:S01]  /*00c0*/  IMAD.X R7, RZ, RZ, UR5, P0 ;  /* 0x00000005ff077e24 */ /* 0x020fe200080e06ff */
[----:B-1----:R2:W-:Y:S07]  /*00d0*/  STL.64 [R1], R16 ;  /* 0x0000001001007387 */ /* 0x0025ee0000100a00 */
[----:B------:R-:W-:-:S07]  /*00e0*/  LEPC R20, `(.L_x_319) ;  /* 0x000000001014794e */ /* 0x000fce0000000000 */
[----:B--23--:R-:W-:Y:S05]  /*00f0*/  CALL.ABS.NOINC R2 ;  /* 0x0000000002007343 */ /* 0x00cfea0003c00000 */
.L_x_319:
[----:B------:R-:W0:Y:S02]  /*0100*/  LDC R0, c[0x0][0x3b0] ;  /* 0x0000ec00ff007b82 */ /* 0x000e240000000800 */
[----:B0-----:R-:W-:-:S13]  /*0110*/  ISETP.GE.AND P0, PT, R0, 0x1, PT ;  /* 0x000000010000780c */ /* 0x001fda0003f06270 */
[----:B------:R-:W-:Y:S05]  /*0120*/  @!P0 EXIT ;  /* 0x000000000000894d */ /* 0x000fea0003800000 */
[----:B------:R-:W0:Y:S02]  /*0130*/  LDC R2, c[0x0][0x3b4] ;  /* 0x0000ed00ff027b82 */ /* 0x000e240000000800 */
[----:B0-----:R-:W-:-:S13]  /*0140*/  ISETP.GE.AND P0, PT, R2, 0x1, PT ;  /* 0x000000010200780c */ /* 0x001fda0003f06270 */
[----:B------:R-:W-:Y:S05]  /*0150*/  @!P0 EXIT ;  /* 0x000000000000894d */ /* 0x000fea0003800000 */
[----:B------:R-:W0:Y:S01]  /*0160*/  LDCU UR4, c[0x0][0x39c] ;  /* 0x00007380ff0477ac */ /* 0x000e220008000800 */
[----:B------:R-:W1:Y:S08]  /*0170*/  LDC R7, c[0x0][0x390] ;  /* 0x0000e400ff077b82 */ /* 0x000e700000000800 */
[----:B------:R-:W2:Y:S01]  /*0180*/  LDC.64 R28, c[0x0][0x358] ;  /* 0x0000d600ff1c7b82 */ /* 0x000ea20000000a00 */
[----:B0-----:R-:W-:Y:S01]  /*0190*/  UISETP.GE.AND UP0, UPT, UR4, 0x1, UPT ;  /* 0x000000010400788c */ /* 0x001fe2000bf06270 */
[----:B-1----:R-:W-:-:S04]  /*01a0*/  IMAD R0, R16, R7, RZ ;  /* 0x0000000710007224 */ /* 0x002fc800078e02ff */
[----:B------:R-:W-:-:S04]  /*01b0*/  IMAD.IADD R3, R0, 0x1, R17 ;  /* 0x0000000100037824 */ /* 0x000fc800078e0211 */
[----:B------:R-:W-:Y:S05]  /*01c0*/  BRA.U !UP0, `(.L_x_320) ;  /* 0x0000001508e87547 */ /* 0x000fea000b800000 */
[----:B------:R-:W0:Y:S02]  /*01d0*/  LDCU UR4, c[0x0][0x3a0] ;  /* 0x00007400ff0477ac */ /* 0x000e240008000800 */
[----:B0-----:R-:W-:-:S09]  /*01e0*/  UISETP.GE.AND UP0, UPT, UR4, 0x1, UPT ;  /* 0x000000010400788c */ /* 0x001fd2000bf06270 */
[----:B------:R-:W-:Y:S05]  /*01f0*/  BRA.U !UP0, `(.L_x_321) ;  /* 0x00000011087c7547 */ /* 0x000fea000b800000 */
[----:B------:R-:W-:-:S13]  /*0200*/  ISETP.GE.AND P0, PT, R7, 0x1, PT ;  /* 0x000000010700780c */ /* 0x000fda0003f06270 */
[----:B------:R-:W-:Y:S05]  /*0210*/  @!P0 BRA `(.L_x_322) ;  /* 0x0000000c009c8947 */ /* 0x000fea0003800000 */
[----:B------:R-:W0:Y:S01]  /*0220*/  LDC R9, c[0x0][0x394] ;  /* 0x0000e500ff097b82 */ /* 0x000e220000000800 */
[----:B------:R-:W1:Y:S01]  /*0230*/  LDCU UR4, c[0x0][0x398] ;  /* 0x00007300ff0477ac */ /* 0x000e620008000800 */
[C---:B------:R-:W-:Y:S01]  /*0240*/  LOP3.LUT R2, R7.reuse, 0x7, RZ, 0xc0, !PT ;  /* 0x0000000707027812 */ /* 0x040fe200078ec0ff */
[----:B------:R-:W-:Y:S01]  /*0250*/  IMAD.MOV.U32 R8, RZ, RZ, RZ ;  /* 0x000000ffff087224 */ /* 0x000fe200078e00ff */
[----:B------:R-:W-:-:S03]  /*0260*/  LOP3.LUT R6, R7, 0x3, RZ, 0xc0, !PT ;  /* 0x0000000307067812 */ /* 0x000fc600078ec0ff */
[----:B------:R-:W-:-:S05]  /*0270*/  VIADD R4, R2, 0xffffffff ;  /* 0xffffffff02047836 */ /* 0x000fca0000000000 */
[----:B------:R-:W-:Y:S02]  /*0280*/  ISETP.GE.U32.AND P1, PT, R4, 0x3, PT ;  /* 0x000000030400780c */ /* 0x000fe40003f26070 */
[----:B------:R-:W-:-:S05]  /*0290*/  LOP3.LUT R4, R7, 0x7ffffff8, RZ, 0xc0, !PT ;  /* 0x7ffffff807047812 */ /* 0x000fca00078ec0ff */
[----:B------:R-:W-:Y:S02]  /*02a0*/  IMAD.MOV R7, RZ, RZ, -R4 ;  /* 0x000000ffff077224 */ /* 0x000fe400078e0a04 */
[----:B0-----:R-:W-:Y:S02]  /*02b0*/  IMAD R5, R16, R9, RZ ;  /* 0x0000000910057224 */ /* 0x001fe400078e02ff */
[----:B-1----:R-:W-:-:S07]  /*02c0*/  IMAD R9, R9, UR4, RZ ;  /* 0x0000000409097c24 */ /* 0x002fce000f8e02ff */
.L_x_337:
[----:B------:R-:W-:Y:S01]  /*02d0*/  BSSY.RECONVERGENT B0, `(.L_x_323) ;  /* 0x00000d6000007945 */ /* 0x000fe20003800200 */
[C---:B------:R-:W-:Y:S02]  /*02e0*/  VIADD R10, R0.reuse, 0x7 ;  /* 0x00000007000a7836 */ /* 0x040fe40000000000 */
[C---:B------:R-:W-:Y:S02]  /*02f0*/  VIADD R12, R0.reuse, 0x3 ;  /* 0x00000003000c7836 */ /* 0x040fe40000000000 */
[----:B------:R-:W-:Y:S02]  /*0300*/  VIADD R14, R0, 0x6 ;  /* 0x00000006000e7836 */ /* 0x000fe40000000000 */
[----:B0-----:R-:W-:-:S07]  /*0310*/  IMAD.MOV.U32 R11, RZ, RZ, RZ ;  /* 0x000000ffff0b7224 */ /* 0x001fce00078e00ff */
.L_x_336:
[----:B0-----:R-:W0:Y:S01]  /*0320*/  LDCU UR4, c[0x0][0x3a4] ;  /* 0x00007480ff0477ac */ /* 0x001e220008000800 */
[----:B------:R-:W-:Y:S01]  /*0330*/  BSSY.RECONVERGENT B1, `(.L_x_324) ;  /* 0x00000c3000017945 */ /* 0x000fe20003800200 */
[----:B------:R-:W-:Y:S02]  /*0340*/  IMAD.MOV.U32 R48, RZ, RZ, RZ ;  /* 0x000000ffff307224 */ /* 0x000fe400078e00ff */
[----:B------:R-:W-:Y:S02]  /*0350*/  IMAD.MOV.U32 R13, RZ, RZ, RZ ;  /* 0x000000ffff0d7224 */ /* 0x000fe400078e00ff */
[----:B0-----:R-:W-:-:S07]  /*0360*/  IMAD R15, R11, UR4, RZ ;  /* 0x000000040b0f7c24 */ /* 0x001fce000f8e02ff */
.L_x_335:
[----:B------:R-:W0:Y:S01]  /*0370*/  LDCU UR5, c[0x0][0x3a4] ;  /* 0x00007480ff0577ac */ /* 0x000e220008000800 */
[----:B------:R-:W-:Y:S01]  /*0380*/  BSSY.RECONVERGENT B2, `(.L_x_325) ;  /* 0x00000b9000027945 */ /* 0x000fe20003800200 */
[----:B------:R-:W1:Y:S01]  /*0390*/  LDCU UR4, c[0x0][0x394] ;  /* 0x00007280ff0477ac */ /* 0x000e620008000800 */
[----:B0-----:R-:W-:-:S04]  /*03a0*/  IMAD R16, R8, UR5, RZ ;  /* 0x0000000508107c24 */ /* 0x001fc8000f8e02ff */
[----:B------:R-:W-:-:S05]  /*03b0*/  IMAD.IADD R17, R16, 0x1, R13 ;  /* 0x0000000110117824 */ /* 0x000fca00078e020d */
[----:B-1----:R-:W-:-:S04]  /*03c0*/  ISETP.GE.AND P0, PT, R17, UR4, PT ;  /* 0x0000000411007c0c */ /* 0x002fc8000bf06270 */
[----:B------:R-:W-:-:S13]  /*03d0*/  ISETP.GT.AND P0, PT, R17, -0x1, !P0 ;  /* 0xffffffff1100780c */ /* 0x000fda0004704270 */
[----:B------:R-:W-:Y:S05]  /*03e0*/  @!P0 BRA `(.L_x_326) ;  /* 0x0000000800c88947 */ /* 0x000fea0003800000 */
[----:B------:R-:W0:Y:S01]  /*03f0*/  LDC.64 R18, c[0x0][0x390] ;  /* 0x0000e400ff127b82 */ /* 0x000e220000000a00 */
[----:B------:R-:W1:Y:S01]  /*0400*/  LDCU UR4, c[0x0][0x398] ;  /* 0x00007300ff0477ac */ /* 0x000e620008000800 */
[C---:B------:R-:W-:Y:S02]  /*0410*/  VIADD R21, R0.reuse, 0x4 ;  /* 0x0000000400157836 */ /* 0x040fe40000000000 */
[C---:B------:R-:W-:Y:S02]  /*0420*/  VIADD R20, R0.reuse, 0x2 ;  /* 0x0000000200147836 */ /* 0x040fe40000000000 */
[----:B------:R-:W-:Y:S02]  /*0430*/  VIADD R23, R0, 0x5 ;  /* 0x0000000500177836 */ /* 0x000fe40000000000 */
[-CC-:B0-----:R-:W-:Y:S02]  /*0440*/  IMAD R24, R21, R19.reuse, R16.reuse ;  /* 0x0000001315187224 */ /* 0x181fe400078e0210 */
[----:B------:R-:W-:-:S02]  /*0450*/  IMAD R22, R20, R19, R16 ;  /* 0x0000001314167224 */ /* 0x000fc400078e0210 */
[-C--:B------:R-:W-:Y:S02]  /*0460*/  IMAD R21, R0, R19.reuse, R19 ;  /* 0x0000001300157224 */ /* 0x080fe400078e0213 */
[-CC-:B------:R-:W-:Y:S02]  /*0470*/  IMAD R20, R12, R19.reuse, R16.reuse ;  /* 0x000000130c147224 */ /* 0x180fe400078e0210 */
[--C-:B------:R-:W-:Y:S02]  /*0480*/  IMAD R32, R5, R18, R16.reuse ;  /* 0x0000001205207224 */ /* 0x100fe400078e0210 */
[-CC-:B------:R-:W-:Y:S02]  /*0490*/  IMAD R36, R23, R19.reuse, R16.reuse ;  /* 0x0000001317247224 */ /* 0x180fe400078e0210 */
[-CC-:B------:R-:W-:Y:S02]  /*04a0*/  IMAD R26, R14, R19.reuse, R16.reuse ;  /* 0x000000130e1a7224 */ /* 0x180fe400078e0210 */
[----:B------:R-:W-:-:S02]  /*04b0*/  IMAD R30, R10, R19, R16 ;  /* 0x000000130a1e7224 */ /* 0x000fc400078e0210 */
[----:B------:R-:W-:Y:S02]  /*04c0*/  IMAD.IADD R34, R16, 0x1, R21 ;  /* 0x0000000110227824 */ /* 0x000fe400078e0215 */
[--C-:B------:R-:W-:Y:S02]  /*04d0*/  IMAD.IADD R16, R20, 0x1, R13.reuse ;  /* 0x0000000114107824 */ /* 0x100fe400078e020d */
[--C-:B------:R-:W-:Y:S02]  /*04e0*/  IMAD.IADD R20, R22, 0x1, R13.reuse ;  /* 0x0000000116147824 */ /* 0x100fe400078e020d */
[----:B------:R-:W-:Y:S02]  /*04f0*/  IMAD.IADD R22, R24, 0x1, R13 ;  /* 0x0000000118167824 */ /* 0x000fe400078e020d */
[----:B-1----:R-:W-:Y:S02]  /*0500*/  IMAD R23, R16, UR4, R15 ;  /* 0x0000000410177c24 */ /* 0x002fe4000f8e020f */
[----:B------:R-:W-:-:S02]  /*0510*/  IMAD.IADD R32, R32, 0x1, R13 ;  /* 0x0000000120207824 */ /* 0x000fc400078e020d */
[--C-:B------:R-:W-:Y:S02]  /*0520*/  IMAD.IADD R26, R26, 0x1, R13.reuse ;  /* 0x000000011a1a7824 */ /* 0x100fe400078e020d */
[--C-:B------:R-:W-:Y:S02]  /*0530*/  IMAD.IADD R30, R30, 0x1, R13.reuse ;  /* 0x000000011e1e7824 */ /* 0x100fe400078e020d */
[--C-:B------:R-:W-:Y:S02]  /*0540*/  IMAD.IADD R24, R36, 0x1, R13.reuse ;  /* 0x0000000124187824 */ /* 0x100fe400078e020d */
[----:B------:R-:W-:Y:S02]  /*0550*/  IMAD.IADD R16, R34, 0x1, R13 ;  /* 0x0000000122107824 */ /* 0x000fe400078e020d */
[----:B------:R-:W-:Y:S02]  /*0560*/  IMAD.MOV.U32 R18, RZ, RZ, RZ ;  /* 0x000000ffff127224 */ /* 0x000fe400078e00ff */
[----:B------:R-:W-:-:S02]  /*0570*/  IMAD R19, R26, UR4, R15 ;  /* 0x000000041a137c24 */ /* 0x000fc4000f8e020f */
[--C-:B------:R-:W-:Y:S02]  /*0580*/  IMAD R21, R30, UR4, R15.reuse ;  /* 0x000000041e157c24 */ /* 0x100fe4000f8e020f */
[--C-:B------:R-:W-:Y:S02]  /*0590*/  IMAD R25, R20, UR4, R15.reuse ;  /* 0x0000000414197c24 */ /* 0x100fe4000f8e020f */
[--C-:B------:R-:W-:Y:S02]  /*05a0*/  IMAD R27, R22, UR4, R15.reuse ;  /* 0x00000004161b7c24 */ /* 0x100fe4000f8e020f */
[--C-:B------:R-:W-:Y:S02]  /*05b0*/  IMAD R39, R24, UR4, R15.reuse ;  /* 0x0000000418277c24 */ /* 0x100fe4000f8e020f */
[--C-:B------:R-:W-:Y:S02]  /*05c0*/  IMAD R41, R32, UR4, R15.reuse ;  /* 0x0000000420297c24 */ /* 0x100fe4000f8e020f */
[----:B------:R-:W-:-:S07]  /*05d0*/  IMAD R43, R16, UR4, R15 ;  /* 0x00000004102b7c24 */ /* 0x000fce000f8e020f */
.L_x_334:
[----:B------:R-:W0:Y:S01]  /*05e0*/  LDC R20, c[0x0][0x398] ;  /* 0x0000e600ff147b82 */ /* 0x000e220000000800 */
[----:B------:R-:W-:Y:S01]  /*05f0*/  IMAD.IADD R45, R15, 0x1, R18 ;  /* 0x000000010f2d7824 */ /* 0x000fe200078e0212 */
[----:B------:R-:W-:Y:S04]  /*0600*/  BSSY.RECONVERGENT B3, `(.L_x_327) ;  /* 0x000008c000037945 */ /* 0x000fe80003800200 */
[----:B0-----:R-:W-:-:S04]  /*0610*/  ISETP.GE.AND P0, PT, R45, R20, PT ;  /* 0x000000142d00720c */ /* 0x001fc80003f06270 */
[----:B------:R-:W-:-:S13]  /*0620*/  ISETP.GT.AND P0, PT, R45, -0x1, !P0 ;  /* 0xffffffff2d00780c */ /* 0x000fda0004704270 */
[----:B------:R-:W-:Y:S05]  /*0630*/  @!P0 BRA `(.L_x_328) ;  /* 0x0000000800208947 */ /* 0x000fea0003800000 */
[----:B------:R-:W0:Y:S01]  /*0640*/  LDC R22, c[0x0][0x390] ;  /* 0x0000e400ff167b82 */ /* 0x000e220000000800 */
[----:B------:R-:W-:Y:S01]  /*0650*/  IMAD.MOV.U32 R47, RZ, RZ, RZ ;  /* 0x000000ffff2f7224 */ /* 0x000fe200078e00ff */
[----:B0-----:R-:W-:-:S13]  /*0660*/  ISETP.GE.U32.AND P0, PT, R22, 0x8, PT ;  /* 0x000000081600780c */ /* 0x001fda0003f06070 */
[----:B------:R-:W-:Y:S05]  /*0670*/  @!P0 BRA `(.L_x_329) ;  /* 0x0000000000f08947 */ /* 0x000fea0003800000 */
[----:B------:R-:W-:Y:S01]  /*0680*/  BSSY.RECONVERGENT B4, `(.L_x_330) ;  /* 0x000003a000047945 */ /* 0x000fe20003800200 */
[--C-:B------:R-:W-:Y:S02]  /*0690*/  IMAD.IADD R16, R43, 0x1, R18.reuse ;  /* 0x000000012b107824 */ /* 0x100fe400078e0212 */
[--C-:B------:R-:W-:Y:S02]  /*06a0*/  IMAD.IADD R24, R25, 0x1, R18.reuse ;  /* 0x0000000119187824 */ /* 0x100fe400078e0212 */
[--C-:B------:R-:W-:Y:S02]  /*06b0*/  IMAD.IADD R26, R23, 0x1, R18.reuse ;  /* 0x00000001171a7824 */ /* 0x100fe400078e0212 */
[--C-:B------:R-:W-:Y:S02]  /*06c0*/  IMAD.IADD R38, R27, 0x1, R18.reuse ;  /* 0x000000011b267824 */ /* 0x100fe400078e0212 */
[--C-:B------:R-:W-:Y:S02]  /*06d0*/  IMAD.IADD R40, R39, 0x1, R18.reuse ;  /* 0x0000000127287824 */ /* 0x100fe400078e0212 */
[----:B------:R-:W-:-:S02]  /*06e0*/  IMAD.IADD R42, R19, 0x1, R18 ;  /* 0x00000001132a7824 */ /* 0x000fc400078e0212 */
[--C-:B------:R-:W-:Y:S02]  /*06f0*/  IMAD.IADD R44, R21, 0x1, R18.reuse ;  /* 0x00000001152c7824 */ /* 0x100fe400078e0212 */
[----:B------:R-:W-:Y:S02]  /*0700*/  IMAD.IADD R46, R41, 0x1, R18 ;  /* 0x00000001292e7824 */ /* 0x000fe400078e0212 */
[----:B------:R-:W-:-:S07]  /*0710*/  IMAD.MOV.U32 R47, RZ, RZ, R7 ;  /* 0x000000ffff2f7224 */ /* 0x000fce00078e0007 */
.L_x_331:
[----:B------:R-:W0:Y:S01]  /*0720*/  LDC.64 R30, c[0x0][0x388] ;  /* 0x0000e200ff1e7b82 */ /* 0x000e220000000a00 */
[C---:B--2---:R-:W-:Y:S02]  /*0730*/  R2UR UR4, R28.reuse ;  /* 0x000000001c0472ca */ /* 0x044fe400000e0000 */
[C---:B------:R-:W-:Y:S02]  /*0740*/  R2UR UR5, R29.reuse ;  /* 0x000000001d0572ca */ /* 0x040fe400000e0000 */
[----:B------:R-:W-:Y:S02]  /*0750*/  R2UR UR6, R28 ;  /* 0x000000001c0672ca */ /* 0x000fe400000e0000 */
[----:B------:R-:W-:Y:S01]  /*0760*/  R2UR UR7, R29 ;  /* 0x000000001d0772ca */ /* 0x000fe200000e0000 */
[----:B0-----:R-:W-:-:S08]  /*0770*/  IMAD.WIDE R52, R46, 0x4, R30 ;  /* 0x000000042e347825 */ /* 0x001fd000078e021e */
[----:B------:R-:W2:Y:S01]  /*0780*/  LDG.E R53, desc[UR4][R52.64] ;  /* 0x0000000434357981 */ /* 0x000ea2000c1e1900 */
[----:B------:R-:W-:-:S05]  /*0790*/  IMAD.WIDE R34, R16, 0x4, R30 ;  /* 0x0000000410227825 */ /* 0x000fca00078e021e */
[----:B------:R0:W3:Y:S01]  /*07a0*/  LDG.E R51, desc[UR6][R34.64] ;  /* 0x0000000622337981 */ /* 0x0000e2000c1e1900 */
[----:B------:R-:W-:-:S05]  /*07b0*/  IMAD.WIDE R36, R24, 0x4, R30 ;  /* 0x0000000418247825 */ /* 0x000fca00078e021e */
[----:B------:R1:W4:Y:S01]  /*07c0*/  LDG.E R50, desc[UR4][R36.64] ;  /* 0x0000000424327981 */ /* 0x000322000c1e1900 */
[----:B------:R-:W-:-:S05]  /*07d0*/  IMAD.WIDE R32, R26, 0x4, R30 ;  /* 0x000000041a207825 */ /* 0x000fca00078e021e */
[----:B------:R5:W4:Y:S01]  /*07e0*/  LDG.E R49, desc[UR6][R32.64] ;  /* 0x0000000620317981 */ /* 0x000b22000c1e1900 */
[----:B0-----:R-:W-:-:S04]  /*07f0*/  IMAD.WIDE R34, R40, 0x4, R30 ;  /* 0x0000000428227825 */ /* 0x001fc800078e021e */
[--C-:B-1----:R-:W-:Y:S02]  /*0800*/  IMAD.WIDE R36, R42, 0x4, R30.reuse ;  /* 0x000000042a247825 */ /* 0x102fe400078e021e */
[----:B------:R-:W4:Y:S02]  /*0810*/  LDG.E R34, desc[UR6][R34.64] ;  /* 0x0000000622227981 */ /* 0x000f24000c1e1900 */
[--C-:B-----5:R-:W-:Y:S02]  /*0820*/  IMAD.WIDE R32, R38, 0x4, R30.reuse ;  /* 0x0000000426207825 */ /* 0x120fe400078e021e */
[----:B------:R-:W5:Y:S04]  /*0830*/  LDG.E R36, desc[UR4][R36.64] ;  /* 0x0000000424247981 */ /* 0x000f68000c1e1900 */
[----:B------:R-:W5:Y:S01]  /*0840*/  LDG.E R52, desc[UR4][R32.64] ;  /* 0x0000000420347981 */ /* 0x000f62000c1e1900 */
[----:B------:R-:W-:-:S06]  /*0850*/  IMAD.WIDE R30, R44, 0x4, R30 ;  /* 0x000000042c1e7825 */ /* 0x000fcc00078e021e */
[----:B------:R-:W5:Y:S01]  /*0860*/  LDG.E R30, desc[UR6][R30.64] ;  /* 0x000000061e1e7981 */ /* 0x000f62000c1e1900 */
[----:B------:R-:W-:-:S05]  /*0870*/  VIADD R47, R47, 0x8 ;  /* 0x000000082f2f7836 */ /* 0x000fca0000000000 */
[----:B------:R-:W-:Y:S01]  /*0880*/  ISETP.NE.AND P2, PT, R47, RZ, PT ;  /* 0x000000ff2f00720c */ /* 0x000fe20003f45270 */
[C---:B------:R-:W-:Y:S02]  /*0890*/  IMAD R46, R9.reuse, 0x8, R46 ;  /* 0x00000008092e7824 */ /* 0x040fe400078e022e */
[C---:B------:R-:W-:Y:S02]  /*08a0*/  IMAD R16, R9.reuse, 0x8, R16 ;  /* 0x0000000809107824 */ /* 0x040fe400078e0210 */
[C---:B------:R-:W-:Y:S02]  /*08b0*/  IMAD R24, R9.reuse, 0x8, R24 ;  /* 0x0000000809187824 */ /* 0x040fe400078e0218 */
[C---:B------:R-:W-:Y:S02]  /*08c0*/  IMAD R26, R9.reuse, 0x8, R26 ;  /* 0x00000008091a7824 */ /* 0x040fe400078e021a */
[C---:B------:R-:W-:Y:S02]  /*08d0*/  IMAD R38, R9.reuse, 0x8, R38 ;  /* 0x0000000809267824 */ /* 0x040fe400078e0226 */
[----:B------:R-:W-:-:S02]  /*08e0*/  IMAD R40, R9, 0x8, R40 ;  /* 0x0000000809287824 */ /* 0x000fc400078e0228 */
[C---:B------:R-:W-:Y:S02]  /*08f0*/  IMAD R42, R9.reuse, 0x8, R42 ;  /* 0x00000008092a7824 */ /* 0x040fe400078e022a */
[----:B------:R-:W-:Y:S01]  /*0900*/  IMAD R44, R9, 0x8, R44 ;  /* 0x00000008092c7824 */ /* 0x000fe200078e022c */
[----:B--2---:R-:W-:-:S04]  /*0910*/  FSETP.GT.AND P0, PT, R53, R48, PT ;  /* 0x000000303500720b */ /* 0x004fc80003f04000 */
[----:B------:R-:W-:-:S04]  /*0920*/  FSEL R48, R53, R48, P0 ;  /* 0x0000003035307208 */ /* 0x000fc80000000000 */
[----:B---3--:R-:W-:-:S04]  /*0930*/  FSETP.GT.AND P0, PT, R51, R48, PT ;  /* 0x000000303300720b */ /* 0x008fc80003f04000 */
[----:B------:R-:W-:-:S04]  /*0940*/  FSEL R51, R51, R48, P0 ;  /* 0x0000003033337208 */ /* 0x000fc80000000000 */
[----:B----4-:R-:W-:-:S04]  /*0950*/  FSETP.GT.AND P0, PT, R50, R51, PT ;  /* 0x000000333200720b */ /* 0x010fc80003f04000 */
[----:B------:R-:W-:-:S04]  /*0960*/  FSEL R50, R50, R51, P0 ;  /* 0x0000003332327208 */ /* 0x000fc80000000000 */
[----:B------:R-:W-:-:S04]  /*0970*/  FSETP.GT.AND P0, PT, R49, R50, PT ;  /* 0x000000323100720b */ /* 0x000fc80003f04000 */
[----:B------:R-:W-:-:S04]  /*0980*/  FSEL R49, R49, R50, P0 ;  /* 0x0000003231317208 */ /* 0x000fc80000000000 */
[----:B-----5:R-:W-:-:S04]  /*0990*/  FSETP.GT.AND P0, PT, R52, R49, PT ;  /* 0x000000313400720b */ /* 0x020fc80003f04000 */
[----:B------:R-:W-:-:S04]  /*09a0*/  FSEL R49, R52, R49, P0 ;  /* 0x0000003134317208 */ /* 0x000fc80000000000 */
[----:B------:R-:W-:-:S04]  /*09b0*/  FSETP.GT.AND P0, PT, R34, R49, PT ;  /* 0x000000312200720b */ /* 0x000fc80003f04000 */
[----:B------:R-:W-:-:S04]  /*09c0*/  FSEL R49, R34, R49, P0 ;  /* 0x0000003122317208 */ /* 0x000fc80000000000 */
[----:B------:R-:W-:-:S04]  /*09d0*/  FSETP.GT.AND P0, PT, R36, R49, PT ;  /* 0x000000312400720b */ /* 0x000fc80003f04000 */
[----:B------:R-:W-:-:S04]  /*09e0*/  FSEL R49, R36, R49, P0 ;  /* 0x0000003124317208 */ /* 0x000fc80000000000 */
[----:B------:R-:W-:-:S04]  /*09f0*/  FSETP.GT.AND P0, PT, R30, R49, PT ;  /* 0x000000311e00720b */ /* 0x000fc80003f04000 */
[----:B------:R-:W-:Y:S01]  /*0a00*/  FSEL R48, R30, R49, P0 ;  /* 0x000000311e307208 */ /* 0x000fe20000000000 */
[----:B------:R-:W-:Y:S08]  /*0a10*/  @P2 BRA `(.L_x_331) ;  /* 0xfffffffc00402947 */ /* 0x000ff0000383ffff */
[----:B------:R-:W-:Y:S05]  /*0a20*/  BSYNC.RECONVERGENT B4 ;  /* 0x0000000000047941 */ /* 0x000fea0003800200 */
.L_x_330:
[----:B------:R-:W-:-:S07]  /*0a30*/  IMAD.MOV.U32 R47, RZ, RZ, R4 ;  /* 0x000000ffff2f7224 */ /* 0x000fce00078e0004 */
.L_x_329:
[----:B------:R-:W-:-:S13]  /*0a40*/  ISETP.NE.AND P0, PT, R2, RZ, PT ;  /* 0x000000ff0200720c */ /* 0x000fda0003f05270 */
[----:B------:R-:W-:Y:S05]  /*0a50*/  @!P0 BRA `(.L_x_328) ;  /* 0x0000000400188947 */ /* 0x000fea0003800000 */
[----:B------:R-:W-:Y:S01]  /*0a60*/  ISETP.NE.AND P0, PT, R6, RZ, PT ;  /* 0x000000ff0600720c */ /* 0x000fe20003f05270 */
[----:B------:R-:W-:-:S12]  /*0a70*/  @!P1 BRA `(.L_x_332) ;  /* 0x0000000000809947 */ /* 0x000fd80003800000 */
[----:B------:R-:W0:Y:S01]  /*0a80*/  LDCU UR4, c[0x0][0x394] ;  /* 0x00007280ff0477ac */ /* 0x000e220008000800 */
[----:B------:R-:W1:Y:S01]  /*0a90*/  LDC.64 R30, c[0x0][0x388] ;  /* 0x0000e200ff1e7b82 */ /* 0x000e620000000a00 */
[----:B------:R-:W-:Y:S01]  /*0aa0*/  IMAD.IADD R16, R0, 0x1, R47 ;  /* 0x0000000100107824 */ /* 0x000fe200078e022f */
[C---:B--2---:R-:W-:Y:S02]  /*0ab0*/  R2UR UR6, R28.reuse ;  /* 0x000000001c0672ca */ /* 0x044fe400000e0000 */
[C---:B------:R-:W-:Y:S02]  /*0ac0*/  R2UR UR7, R29.reuse ;  /* 0x000000001d0772ca */ /* 0x040fe400000e0000 */
[----:B------:R-:W-:Y:S02]  /*0ad0*/  R2UR UR8, R28 ;  /* 0x000000001c0872ca */ /* 0x000fe400000e0000 */
[----:B------:R-:W-:Y:S01]  /*0ae0*/  R2UR UR9, R29 ;  /* 0x000000001d0972ca */ /* 0x000fe200000e0000 */
[----:B0-----:R-:W-:-:S04]  /*0af0*/  IMAD R16, R16, UR4, R17 ;  /* 0x0000000410107c24 */ /* 0x001fc8000f8e0211 */
[C---:B------:R-:W-:Y:S02]  /*0b00*/  IMAD R37, R16.reuse, R20, R45 ;  /* 0x0000001410257224 */ /* 0x040fe400078e022d */
[----:B------:R-:W-:Y:S02]  /*0b10*/  VIADD R16, R16, UR4 ;  /* 0x0000000410107c36 */ /* 0x000fe40008000000 */
[----:B-1----:R-:W-:-:S04]  /*0b20*/  IMAD.WIDE R36, R37, 0x4, R30 ;  /* 0x0000000425247825 */ /* 0x002fc800078e021e */
[C---:B------:R-:W-:Y:S02]  /*0b30*/  IMAD R35, R16.reuse, R20, R45 ;  /* 0x0000001410237224 */ /* 0x040fe400078e022d */
[----:B------:R-:W2:Y:S01]  /*0b40*/  LDG.E R37, desc[UR6][R36.64] ;  /* 0x0000000624257981 */ /* 0x000ea2000c1e1900 */
[----:B------:R-:W-:Y:S02]  /*0b50*/  VIADD R16, R16, UR4 ;  /* 0x0000000410107c36 */ /* 0x000fe40008000000 */
[----:B------:R-:W-:-:S04]  /*0b60*/  IMAD.WIDE R34, R35, 0x4, R30 ;  /* 0x0000000423227825 */ /* 0x000fc800078e021e */
[C---:B------:R-:W-:Y:S02]  /*0b70*/  IMAD R33, R16.reuse, R20, R45 ;  /* 0x0000001410217224 */ /* 0x040fe400078e022d */
[----:B------:R-:W3:Y:S01]  /*0b80*/  LDG.E R34, desc[UR8][R34.64] ;  /* 0x0000000822227981 */ /* 0x000ee2000c1e1900 */
[----:B------:R-:W-:Y:S02]  /*0b90*/  VIADD R16, R16, UR4 ;  /* 0x0000000410107c36 */ /* 0x000fe40008000000 */
[----:B------:R-:W-:-:S04]  /*0ba0*/  IMAD.WIDE R32, R33, 0x4, R30 ;  /* 0x0000000421207825 */ /* 0x000fc800078e021e */
[----:B------:R-:W-:Y:S02]  /*0bb0*/  IMAD R49, R16, R20, R45 ;  /* 0x0000001410317224 */ /* 0x000fe400078e022d */
[----:B------:R-:W4:Y:S02]  /*0bc0*/  LDG.E R33, desc[UR6][R32.64] ;  /* 0x0000000620217981 */ /* 0x000f24000c1e1900 */
[----:B------:R-:W-:-:S06]  /*0bd0*/  IMAD.WIDE R30, R49, 0x4, R30 ;  /* 0x00000004311e7825 */ /* 0x000fcc00078e021e */
[----:B------:R-:W5:Y:S01]  /*0be0*/  LDG.E R31, desc[UR8][R30.64] ;  /* 0x000000081e1f7981 */ /* 0x000f62000c1e1900 */
[----:B------:R-:W-:Y:S01]  /*0bf0*/  VIADD R47, R47, 0x4 ;  /* 0x000000042f2f7836 */ /* 0x000fe20000000000 */
[----:B--2---:R-:W-:-:S04]  /*0c00*/  FSETP.GT.AND P2, PT, R37, R48, PT ;  /* 0x000000302500720b */ /* 0x004fc80003f44000 */
[----:B------:R-:W-:-:S04]  /*0c10*/  FSEL R37, R37, R48, P2 ;  /* 0x0000003025257208 */ /* 0x000fc80001000000 */
[----:B---3--:R-:W-:-:S04]  /*0c20*/  FSETP.GT.AND P2, PT, R34, R37, PT ;  /* 0x000000252200720b */ /* 0x008fc80003f44000 */
[----:B------:R-:W-:-:S04]  /*0c30*/  FSEL R34, R34, R37, P2 ;  /* 0x0000002522227208 */ /* 0x000fc80001000000 */
[----:B----4-:R-:W-:-:S04]  /*0c40*/  FSETP.GT.AND P2, PT, R33, R34, PT ;  /* 0x000000222100720b */ /* 0x010fc80003f44000 */
[----:B------:R-:W-:-:S04]  /*0c50*/  FSEL R34, R33, R34, P2 ;  /* 0x0000002221227208 */ /* 0x000fc80001000000 */
[----:B-----5:R-:W-:-:S04]  /*0c60*/  FSETP.GT.AND P2, PT, R31, R34, PT ;  /* 0x000000221f00720b */ /* 0x020fc80003f44000 */
[----:B------:R-:W-:-:S09]  /*0c70*/  FSEL R48, R31, R34, P2 ;  /* 0x000000221f307208 */ /* 0x000fd20001000000 */
.L_x_332:
[----:B------:R-:W-:Y:S05]  /*0c80*/  @!P0 BRA `(.L_x_328) ;  /* 0x00000000008c8947 */ /* 0x000fea0003800000 */
[----:B------:R-:W-:Y:S02]  /*0c90*/  ISETP.NE.AND P2, PT, R6, 0x1, PT ;  /* 0x000000010600780c */ /* 0x000fe40003f45270 */
[----:B------:R-:W-:-:S11]  /*0ca0*/  LOP3.LUT P0, RZ, R22, 0x1, RZ, 0xc0, !PT ;  /* 0x0000000116ff7812 */ /* 0x000fd6000780c0ff */
[----:B------:R-:W-:Y:S05]  /*0cb0*/  @!P2 BRA `(.L_x_333) ;  /* 0x000000000050a947 */ /* 0x000fea0003800000 */
        /* <DEDUP_REMOVED lines=11> */
[----:B------:R-:W-:Y:S02]  /*0d70*/  IMAD R35, R16, R20, R45 ;  /* 0x0000001410237224 */ /* 0x000fe400078e022d */
[----:B------:R-:W2:Y:S02]  /*0d80*/  LDG.E R31, desc[UR6][R30.64] ;  /* 0x000000061e1f7981 */ /* 0x000ea4000c1e1900 */
[----:B------:R-:W-:-:S06]  /*0d90*/  IMAD.WIDE R32, R35, 0x4, R32 ;  /* 0x0000000423207825 */ /* 0x000fcc00078e0220 */
[----:B------:R-:W3:Y:S01]  /*0da0*/  LDG.E R33, desc[UR8][R32.64] ;  /* 0x0000000820217981 */ /* 0x000ee2000c1e1900 */
[----:B------:R-:W-:Y:S01]  /*0db0*/  VIADD R47, R47, 0x2 ;  /* 0x000000022f2f7836 */ /* 0x000fe20000000000 */
[----:B--2---:R-:W-:-:S04]  /*0dc0*/  FSETP.GT.AND P2, PT, R31, R48, PT ;  /* 0x000000301f00720b */ /* 0x004fc80003f44000 */
[----:B------:R-:W-:-:S04]  /*0dd0*/  FSEL R48, R31, R48, P2 ;  /* 0x000000301f307208 */ /* 0x000fc80001000000 */
[----:B---3--:R-:W-:-:S04]  /*0de0*/  FSETP.GT.AND P2, PT, R33, R48, PT ;  /* 0x000000302100720b */ /* 0x008fc80003f44000 */
[----:B------:R-:W-:-:S09]  /*0df0*/  FSEL R48, R33, R48, P2 ;  /* 0x0000003021307208 */ /* 0x000fd20001000000 */
.L_x_333:
[----:B------:R-:W-:Y:S05]  /*0e00*/  @!P0 BRA `(.L_x_328) ;  /* 0x00000000002c8947 */ /* 0x000fea0003800000 */
[----:B------:R-:W0:Y:S01]  /*0e10*/  LDCU UR4, c[0x0][0x394] ;  /* 0x00007280ff0477ac */ /* 0x000e220008000800 */
[----:B------:R-:W1:Y:S01]  /*0e20*/  LDC.64 R30, c[0x0][0x388] ;  /* 0x0000e200ff1e7b82 */ /* 0x000e620000000a00 */
[----:B------:R-:W-:Y:S01]  /*0e30*/  IMAD.IADD R16, R0, 0x1, R47 ;  /* 0x0000000100107824 */ /* 0x000fe200078e022f */
[----:B--2---:R-:W-:Y:S02]  /*0e40*/  R2UR UR6, R28 ;  /* 0x000000001c0672ca */ /* 0x004fe400000e0000 */
[----:B------:R-:W-:Y:S01]  /*0e50*/  R2UR UR7, R29 ;  /* 0x000000001d0772ca */ /* 0x000fe200000e0000 */
[----:B0-----:R-:W-:-:S04]  /*0e60*/  IMAD R16, R16, UR4, R17 ;  /* 0x0000000410107c24 */ /* 0x001fc8000f8e0211 */
[----:B------:R-:W-:-:S04]  /*0e70*/  IMAD R45, R16, R20, R45 ;  /* 0x00000014102d7224 */ /* 0x000fc800078e022d */
[----:B-1----:R-:W-:-:S06]  /*0e80*/  IMAD.WIDE R30, R45, 0x4, R30 ;  /* 0x000000042d1e7825 */ /* 0x002fcc00078e021e */
[----:B------:R-:W2:Y:S02]  /*0e90*/  LDG.E R31, desc[UR6][R30.64] ;  /* 0x000000061e1f7981 */ /* 0x000ea4000c1e1900 */
[----:B--2---:R-:W-:-:S13]  /*0ea0*/  FSETP.GT.AND P0, PT, R31, R48, PT ;  /* 0x000000301f00720b */ /* 0x004fda0003f04000 */
[----:B------:R-:W-:-:S07]  /*0eb0*/  @P0 IMAD.MOV.U32 R48, RZ, RZ, R31 ;  /* 0x000000ffff300224 */ /* 0x000fce00078e001f */
.L_x_328:
[----:B------:R-:W-:Y:S05]  /*0ec0*/  BSYNC.RECONVERGENT B3 ;  /* 0x0000000000037941 */ /* 0x000fea0003800200 */
.L_x_327:
[----:B------:R-:W0:Y:S01]  /*0ed0*/  LDCU UR4, c[0x0][0x3a0] ;  /* 0x00007400ff0477ac */ /* 0x000e220008000800 */
[----:B------:R-:W-:-:S05]  /*0ee0*/  VIADD R18, R18, 0x1 ;  /* 0x0000000112127836 */ /* 0x000fca0000000000 */
[----:B0-----:R-:W-:-:S13]  /*0ef0*/  ISETP.NE.AND P0, PT, R18, UR4, PT ;  /* 0x0000000412007c0c */ /* 0x001fda000bf05270 */
[----:B------:R-:W-:Y:S05]  /*0f00*/  @P0 BRA `(.L_x_334) ;  /* 0xfffffff400b40947 */ /* 0x000fea000383ffff */
.L_x_326:
[----:B------:R-:W-:Y:S05]  /*0f10*/  BSYNC.RECONVERGENT B2 ;  /* 0x0000000000027941 */ /* 0x000fea0003800200 */
.L_x_325:
[----:B------:R-:W0:Y:S01]  /*0f20*/  LDCU UR4, c[0x0][0x39c] ;  /* 0x00007380ff0477ac */ /* 0x000e220008000800 */
[----:B------:R-:W-:-:S05]  /*0f30*/  VIADD R13, R13, 0x1 ;  /* 0x000000010d0d7836 */ /* 0x000fca0000000000 */
[----:B0-----:R-:W-:-:S13]  /*0f40*/  ISETP.NE.AND P0, PT, R13, UR4, PT ;  /* 0x000000040d007c0c */ /* 0x001fda000bf05270 */
[----:B------:R-:W-:Y:S05]  /*0f50*/  @P0 BRA `(.L_x_335) ;  /* 0xfffffff400040947 */ /* 0x000fea000383ffff */
[----:B------:R-:W-:Y:S05]  /*0f60*/  BSYNC.RECONVERGENT B1 ;  /* 0x0000000000017941 */ /* 0x000fea0003800200 */
.L_x_324:
[----:B------:R-:W0:Y:S01]  /*0f70*/  LDCU UR5, c[0x0][0x3b0] ;  /* 0x00007600ff0577ac */ /* 0x000e220008000800 */
[----:B------:R-:W1:Y:S01]  /*0f80*/  LDC.64 R16, c[0x0][0x3a8] ;  /* 0x0000ea00ff107b82 */ /* 0x000e620000000a00 */
[----:B--2---:R-:W-:Y:S01]  /*0f90*/  R2UR UR6, R28 ;  /* 0x000000001c0672ca */ /* 0x004fe200000e0000 */
[----:B------:R-:W2:Y:S01]  /*0fa0*/  LDCU UR4, c[0x0][0x3b4] ;  /* 0x00007680ff0477ac */ /* 0x000ea20008000800 */
[----:B------:R-:W-:Y:S01]  /*0fb0*/  R2UR UR7, R29 ;  /* 0x000000001d0772ca */ /* 0x000fe200000e0000 */
[----:B0-----:R-:W-:-:S04]  /*0fc0*/  IMAD R18, R3, UR5, R8 ;  /* 0x0000000503127c24 */ /* 0x001fc8000f8e0208 */
[----:B--2---:R-:W-:Y:S02]  /*0fd0*/  IMAD R13, R18, UR4, R11 ;  /* 0x00000004120d7c24 */ /* 0x004fe4000f8e020b */
[----:B------:R-:W-:Y:S02]  /*0fe0*/  VIADD R11, R11, 0x1 ;  /* 0x000000010b0b7836 */ /* 0x000fe40000000000 */
[----:B-1----:R-:W-:-:S03]  /*0ff0*/  IMAD.WIDE R16, R13, 0x4, R16 ;  /* 0x000000040d107825 */ /* 0x002fc600078e0210 */
[----:B------:R-:W-:Y:S02]  /*1000*/  ISETP.NE.AND P0, PT, R11, UR4, PT ;  /* 0x000000040b007c0c */ /* 0x000fe4000bf05270 */
[----:B------:R0:W-:Y:S11]  /*1010*/  STG.E desc[UR6][R16.64], R48 ;  /* 0x0000003010007986 */ /* 0x0001f6000c101906 */
[----:B------:R-:W-:Y:S05]  /*1020*/  @P0 BRA `(.L_x_336) ;  /* 0xfffffff000bc0947 */ /* 0x000fea000383ffff */
[----:B------:R-:W-:Y:S05]  /*1030*/  BSYNC.RECONVERGENT B0 ;  /* 0x0000000000007941 */ /* 0x000fea0003800200 */
.L_x_323:
[----:B------:R-:W1:Y:S01]  /*1040*/  LDCU UR4, c[0x0][0x3b0] ;  /* 0x00007600ff0477ac */ /* 0x000e620008000800 */
[----:B------:R-:W-:-:S05]  /*1050*/  VIADD R8, R8, 0x1 ;  /* 0x0000000108087836 */ /* 0x000fca0000000000 */
[----:B-1----:R-:W-:-:S13]  /*1060*/  ISETP.NE.AND P0, PT, R8, UR4, PT ;  /* 0x0000000408007c0c */ /* 0x002fda000bf05270 */
[----:B------:R-:W-:Y:S05]  /*1070*/  @!P0 EXIT ;  /* 0x000000000000894d */ /* 0x000fea0003800000 */
[----:B------:R-:W-:Y:S05]  /*1080*/  BRA `(.L_x_337) ;  /* 0xfffffff000907947 */ /* 0x000fea000383ffff */
.L_x_322:
[C---:B------:R-:W-:Y:S02]  /*1090*/  LOP3.LUT R10, R2.reuse, 0x3, RZ, 0xc0, !PT ;  /* 0x00000003020a7812 */ /* 0x040fe400078ec0ff */
[----:B------:R-:W-:Y:S01]  /*10a0*/  LOP3.LUT R0, R2, 0x7ffffffc, RZ, 0xc0, !PT ;  /* 0x7ffffffc02007812 */ /* 0x000fe200078ec0ff */
[----:B------:R-:W-:-:S07]  /*10b0*/  IMAD.MOV.U32 R2, RZ, RZ, RZ ;  /* 0x000000ffff027224 */ /* 0x000fce00078e00ff */
.L_x_342:
[----:B0-----:R-:W0:Y:S01]  /*10c0*/  LDC.64 R12, c[0x0][0x3b0] ;  /* 0x0000ec00ff0c7b82 */ /* 0x001e220000000a00 */
[----:B------:R-:W-:Y:S01]  /*10d0*/  IMAD.MOV.U32 R8, RZ, RZ, RZ ;  /* 0x000000ffff087224 */ /* 0x000fe200078e00ff */
[----:B0-----:R-:W-:Y:S01]  /*10e0*/  ISETP.GE.U32.AND P0, PT, R13, 0x4, PT ;  /* 0x000000040d00780c */ /* 0x001fe20003f06070 */
[----:B------:R-:W-:-:S12]  /*10f0*/  IMAD R11, R3, R12, R2 ;  /* 0x0000000c030b7224 */ /* 0x000fd800078e0202 */
[----:B-1----:R-:W-:Y:S05]  /*1100*/  @!P0 BRA `(.L_x_338) ;  /* 0x0000000000588947 */ /* 0x002fea0003800000 */
[----:B------:R-:W0:Y:S01]  /*1110*/  LDC.64 R6, c[0x0][0x3a8] ;  /* 0x0000ea00ff067b82 */ /* 0x000e220000000a00 */
[----:B------:R-:W-:Y:S01]  /*1120*/  BSSY.RECONVERGENT B0, `(.L_x_339) ;  /* 0x0000013000007945 */ /* 0x000fe20003800200 */
[----:B------:R-:W-:-:S07]  /*1130*/  IMAD.MOV.U32 R8, RZ, RZ, RZ ;  /* 0x000000ffff087224 */ /* 0x000fce00078e00ff */
.L_x_340:
[----:B-1----:R-:W-:Y:S01]  /*1140*/  IMAD R5, R11, R13, R8 ;  /* 0x0000000d0b057224 */ /* 0x002fe200078e0208 */
[----:B--2---:R-:W-:Y:S01]  /*1150*/  R2UR UR4, R28 ;  /* 0x000000001c0472ca */ /* 0x004fe200000e0000 */
[----:B------:R-:W-:Y:S01]  /*1160*/  VIADD R8, R8, 0x4 ;  /* 0x0000000408087836 */ /* 0x000fe20000000000 */
[----:B------:R-:W-:Y:S01]  /*1170*/  R2UR UR5, R29 ;  /* 0x000000001d0572ca */ /* 0x000fe200000e0000 */
[----:B0-----:R-:W-:Y:S01]  /*1180*/  IMAD.WIDE R4, R5, 0x4, R6 ;  /* 0x0000000405047825 */ /* 0x001fe200078e0206 */
[C---:B------:R-:W-:Y:S02]  /*1190*/  R2UR UR6, R28.reuse ;  /* 0x000000001c0672ca */ /* 0x040fe400000e0000 */
[C---:B------:R-:W-:Y:S02]  /*11a0*/  R2UR UR7, R29.reuse ;  /* 0x000000001d0772ca */ /* 0x040fe400000e0000 */
[----:B------:R-:W-:Y:S02]  /*11b0*/  R2UR UR8, R28 ;  /* 0x000000001c0872ca */ /* 0x000fe400000e0000 */
[----:B------:R-:W-:-:S02]  /*11c0*/  R2UR UR9, R29 ;  /* 0x000000001d0972ca */ /* 0x000fc400000e0000 */
[----:B------:R-:W-:Y:S02]  /*11d0*/  R2UR UR10, R28 ;  /* 0x000000001c0a72ca */ /* 0x000fe400000e0000 */
[----:B------:R-:W-:Y:S01]  /*11e0*/  R2UR UR11, R29 ;  /* 0x000000001d0b72ca */ /* 0x000fe200000e0000 */
[----:B------:R1:W-:Y:S01]  /*11f0*/  STG.E desc[UR4][R4.64], RZ ;  /* 0x000000ff04007986 */ /* 0x0003e2000c101904 */
[----:B------:R-:W-:-:S03]  /*1200*/  ISETP.NE.AND P0, PT, R8, R0, PT ;  /* 0x000000000800720c */ /* 0x000fc60003f05270 */
[----:B------:R1:W-:Y:S04]  /*1210*/  STG.E desc[UR6][R4.64+0x4], RZ ;  /* 0x000004ff04007986 */ /* 0x0003e8000c101906 */
[----:B------:R1:W-:Y:S04]  /*1220*/  STG.E desc[UR8][R4.64+0x8], RZ ;  /* 0x000008ff04007986 */ /* 0x0003e8000c101908 */
[----:B------:R1:W-:Y:S02]  /*1230*/  STG.E desc[UR10][R4.64+0xc], RZ ;  /* 0x00000cff04007986 */ /* 0x0003e4000c10190a */
[----:B------:R-:W-:Y:S05]  /*1240*/  @P0 BRA `(.L_x_340) ;  /* 0xfffffffc00bc0947 */ /* 0x000fea000383ffff */
[----:B------:R-:W-:Y:S05]  /*1250*/  BSYNC.RECONVERGENT B0 ;  /* 0x0000000000007941 */ /* 0x000fea0003800200 */
.L_x_339:
[----:B------:R-:W-:-:S07]  /*1260*/  IMAD.MOV.U32 R8, RZ, RZ, R0 ;  /* 0x000000ffff087224 */ /* 0x000fce00078e0000 */
.L_x_338:
[----:B------:R-:W-:Y:S01]  /*1270*/  ISETP.NE.AND P0, PT, R10, RZ, PT ;  /* 0x000000ff0a00720c */ /* 0x000fe20003f05270 */
[----:B------:R-:W-:-:S05]  /*1280*/  VIADD R2, R2, 0x1 ;  /* 0x0000000102027836 */ /* 0x000fca0000000000 */
[----:B------:R-:W-:-:S07]  /*1290*/  ISETP.NE.AND P2, PT, R2, R12, PT ;  /* 0x0000000c0200720c */ /* 0x000fce0003f45270 */
[----:B------:R-:W-:Y:S06]  /*12a0*/  @!P0 BRA `(.L_x_341) ;  /* 0x0000000000488947 */ /* 0x000fec0003800000 */
[----:B------:R-:W-:Y:S02]  /*12b0*/  ISETP.NE.AND P0, PT, R10, 0x1, PT ;  /* 0x000000010a00780c */ /* 0x000fe40003f05270 */
[----:B------:R-:W-:-:S11]  /*12c0*/  LOP3.LUT P1, RZ, R13, 0x1, RZ, 0xc0, !PT ;  /* 0x000000010dff7812 */ /* 0x000fd6000782c0ff */
[----:B-1----:R-:W0:Y:S01]  /*12d0*/  @P0 LDC.64 R4, c[0x0][0x3a8] ;  /* 0x0000ea00ff040b82 */ /* 0x002e220000000a00 */
[----:B--2---:R-:W-:Y:S01]  /*12e0*/  @P0 R2UR UR4, R28 ;  /* 0x000000001c0402ca */ /* 0x004fe200000e0000 */
[-C--:B------:R-:W-:Y:S01]  /*12f0*/  @P0 IMAD R9, R11, R13.reuse, R8 ;  /* 0x0000000d0b090224 */ /* 0x080fe200078e0208 */
[C---:B------:R-:W-:Y:S01]  /*1300*/  @P0 R2UR UR5, R29.reuse ;  /* 0x000000001d0502ca */ /* 0x040fe200000e0000 */
[----:B------:R-:W-:Y:S01]  /*1310*/  @P0 VIADD R8, R8, 0x2 ;  /* 0x0000000208080836 */ /* 0x000fe20000000000 */
[C---:B------:R-:W-:Y:S02]  /*1320*/  @P0 R2UR UR6, R28.reuse ;  /* 0x000000001c0602ca */ /* 0x040fe400000e0000 */
[----:B------:R-:W-:Y:S01]  /*1330*/  @P0 R2UR UR7, R29 ;  /* 0x000000001d0702ca */ /* 0x000fe200000e0000 */
[----:B------:R-:W1:Y:S01]  /*1340*/  @P1 LDC.64 R6, c[0x0][0x3a8] ;  /* 0x0000ea00ff061b82 */ /* 0x000e620000000a00 */
[----:B------:R-:W-:Y:S01]  /*1350*/  @P1 R2UR UR8, R28 ;  /* 0x000000001c0812ca */ /* 0x000fe200000e0000 */
[----:B------:R-:W-:Y:S01]  /*1360*/  @P1 IMAD R11, R11, R13, R8 ;  /* 0x0000000d0b0b1224 */ /* 0x000fe200078e0208 */
[----:B------:R-:W-:Y:S01]  /*1370*/  @P1 R2UR UR9, R29 ;  /* 0x000000001d0912ca */ /* 0x000fe200000e0000 */
[----:B0-----:R-:W-:-:S05]  /*1380*/  @P0 IMAD.WIDE R4, R9, 0x4, R4 ;  /* 0x0000000409040825 */ /* 0x001fca00078e0204 */
[----:B------:R0:W-:Y:S01]  /*1390*/  @P0 STG.E desc[UR4][R4.64], RZ ;  /* 0x000000ff04000986 */ /* 0x0001e2000c101904 */
[----:B-1----:R-:W-:-:S03]  /*13a0*/  @P1 IMAD.WIDE R6, R11, 0x4, R6 ;  /* 0x000000040b061825 */ /* 0x002fc600078e0206 */
[----:B------:R0:W-:Y:S04]  /*13b0*/  @P0 STG.E desc[UR6][R4.64+0x4], RZ ;  /* 0x000004ff04000986 */ /* 0x0001e8000c101906 */
[----:B------:R0:W-:Y:S02]  /*13c0*/  @P1 STG.E desc[UR8][R6.64], RZ ;  /* 0x000000ff06001986 */ /* 0x0001e4000c101908 */
.L_x_341:
[----:B------:R-:W-:Y:S05]  /*13d0*/  @!P2 EXIT ;  /* 0x000000000000a94d */ /* 0x000fea0003800000 */
[----:B------:R-:W-:Y:S05]  /*13e0*/  BRA `(.L_x_342) ;  /* 0xfffffffc00347947 */ /* 0x000fea000383ffff */
.L_x_321:
[C---:B------:R-:W-:Y:S02]  /*13f0*/  LOP3.LUT R10, R2.reuse, 0x7, RZ, 0xc0, !PT ;  /* 0x00000007020a7812 */ /* 0x040fe400078ec0ff */
[----:B------:R-:W-:-:S03]  /*1400*/  LOP3.LUT R14, R2, 0x3, RZ, 0xc0, !PT ;  /* 0x00000003020e7812 */ /* 0x000fc600078ec0ff */
[----:B------:R-:W-:-:S05]  /*1410*/  VIADD R0, R10, 0xffffffff ;  /* 0xffffffff0a007836 */ /* 0x000fca0000000000 */
[----:B------:R-:W-:Y:S02]  /*1420*/  ISETP.GE.U32.AND P0, PT, R0, 0x3, PT ;  /* 0x000000030000780c */ /* 0x000fe40003f06070 */
[----:B------:R-:W-:Y:S01]  /*1430*/  LOP3.LUT R0, R2, 0x7ffffff8, RZ, 0xc0, !PT ;  /* 0x7ffffff802007812 */ /* 0x000fe200078ec0ff */
[----:B------:R-:W-:-:S10]  /*1440*/  IMAD.MOV.U32 R2, RZ, RZ, RZ ;  /* 0x000000ffff027224 */ /* 0x000fd400078e00ff */
.L_x_348:
[----:B0-----:R-:W0:Y:S01]  /*1450*/  LDC.64 R12, c[0x0][0x3b0] ;  /* 0x0000ec00ff0c7b82 */ /* 0x001e220000000a00 */
[----:B---3--:R-:W-:Y:S01]  /*1460*/  IMAD.MOV.U32 R6, RZ, RZ, RZ ;  /* 0x000000ffff067224 */ /* 0x008fe200078e00ff */
[----:B0-----:R-:W-:Y:S01]  /*1470*/  ISETP.GE.U32.AND P1, PT, R13, 0x8, PT ;  /* 0x000000080d00780c */ /* 0x001fe20003f26070 */
[----:B------:R-:W-:-:S12]  /*1480*/  IMAD R11, R3, R12, R2 ;  /* 0x0000000c030b7224 */ /* 0x000fd800078e0202 */
[----:B-1----:R-:W-:Y:S05]  /*1490*/  @!P1 BRA `(.L_x_343) ;  /* 0x0000000000889947 */ /* 0x002fea0003800000 */
[----:B------:R-:W0:Y:S01]  /*14a0*/  LDC.64 R6, c[0x0][0x3a8] ;  /* 0x0000ea00ff067b82 */ /* 0x000e220000000a00 */
[----:B------:R-:W-:Y:S01]  /*14b0*/  BSSY.RECONVERGENT B0, `(.L_x_344) ;  /* 0x000001f000007945 */ /* 0x000fe20003800200 */
[----:B------:R-:W-:-:S07]  /*14c0*/  IMAD.MOV.U32 R8, RZ, RZ, RZ ;  /* 0x000000ffff087224 */ /* 0x000fce00078e00ff */
.L_x_345:
        /* <DEDUP_REMOVED lines=9> */
[C---:B------:R-:W-:Y:S02]  /*1560*/  R2UR UR10, R28.reuse ;  /* 0x000000001c0a72ca */ /* 0x040fe400000e0000 */
[C---:B------:R-:W-:Y:S01]  /*1570*/  R2UR UR11, R29.reuse ;  /* 0x000000001d0b72ca */ /* 0x040fe200000e0000 */
[----:B------:R1:W-:Y:S01]  /*1580*/  STG.E desc[UR4][R4.64], RZ ;  /* 0x000000ff04007986 */ /* 0x0003e2000c101904 */
[C---:B------:R-:W-:Y:S02]  /*1590*/  R2UR UR12, R28.reuse ;  /* 0x000000001c0c72ca */ /* 0x040fe400000e0000 */
[C---:B------:R-:W-:Y:S01]  /*15a0*/  R2UR UR13, R29.reuse ;  /* 0x000000001d0d72ca */ /* 0x040fe200000e0000 */
[----:B------:R1:W-:Y:S01]  /*15b0*/  STG.E desc[UR6][R4.64+0x4], RZ ;  /* 0x000004ff04007986 */ /* 0x0003e2000c101906 */
[C---:B------:R-:W-:Y:S02]  /*15c0*/  R2UR UR14, R28.reuse ;  /* 0x000000001c0e72ca */ /* 0x040fe400000e0000 */
[----:B------:R-:W-:Y:S01]  /*15d0*/  R2UR UR15, R29 ;  /* 0x000000001d0f72ca */ /* 0x000fe200000e0000 */
[----:B------:R1:W-:Y:S01]  /*15e0*/  STG.E desc[UR8][R4.64+0x8], RZ ;  /* 0x000008ff04007986 */ /* 0x0003e2000c101908 */
[----:B------:R-:W-:-:S02]  /*15f0*/  R2UR UR16, R28 ;  /* 0x000000001c1072ca */ /* 0x000fc400000e0000 */
[C---:B------:R-:W-:Y:S01]  /*1600*/  R2UR UR17, R29.reuse ;  /* 0x000000001d1172ca */ /* 0x040fe200000e0000 */
[----:B------:R1:W-:Y:S01]  /*1610*/  STG.E desc[UR10][R4.64+0xc], RZ ;  /* 0x00000cff04007986 */ /* 0x0003e2000c10190a */
        /* <DEDUP_REMOVED lines=9> */
.L_x_344:
[----:B------:R-:W-:-:S07]  /*16b0*/  IMAD.MOV.U32 R6, RZ, RZ, R0 ;  /* 0x000000ffff067224 */ /* 0x000fce00078e0000 */
.L_x_343:
[----:B------:R-:W-:-:S13]  /*16c0*/  ISETP.NE.AND P1, PT, R10, RZ, PT ;  /* 0x000000ff0a00720c */ /* 0x000fda0003f25270 */
[----:B------:R-:W-:Y:S05]  /*16d0*/  @!P1 BRA `(.L_x_346) ;  /* 0x0000000000949947 */ /* 0x000fea0003800000 */
[----:B------:R-:W-:Y:S01]  /*16e0*/  ISETP.NE.AND P1, PT, R14, RZ, PT ;  /* 0x000000ff0e00720c */ /* 0x000fe20003f25270 */
[----:B------:R-:W-:-:S12]  /*16f0*/  @!P0 BRA `(.L_x_347) ;  /* 0x0000000000408947 */ /* 0x000fd80003800000 */
[----:B-1----:R-:W0:Y:S01]  /*1700*/  LDC.64 R4, c[0x0][0x3a8] ;  /* 0x0000ea00ff047b82 */ /* 0x002e220000000a00 */
[----:B--2---:R-:W-:Y:S01]  /*1710*/  R2UR UR4, R28 ;  /* 0x000000001c0472ca */ /* 0x004fe200000e0000 */
[----:B------:R-:W-:Y:S01]  /*1720*/  IMAD R7, R11, R13, R6 ;  /* 0x0000000d0b077224 */ /* 0x000fe200078e0206 */
[C---:B------:R-:W-:Y:S01]  /*1730*/  R2UR UR5, R29.reuse ;  /* 0x000000001d0572ca */ /* 0x040fe200000e0000 */
[----:B------:R-:W-:Y:S01]  /*1740*/  VIADD R6, R6, 0x4 ;  /* 0x0000000406067836 */ /* 0x000fe20000000000 */
[C---:B------:R-:W-:Y:S02]  /*1750*/  R2UR UR6, R28.reuse ;  /* 0x000000001c0672ca */ /* 0x040fe400000e0000 */
[C---:B------:R-:W-:Y:S02]  /*1760*/  R2UR UR7, R29.reuse ;  /* 0x000000001d0772ca */ /* 0x040fe400000e0000 */
[----:B------:R-:W-:Y:S02]  /*1770*/  R2UR UR8, R28 ;  /* 0x000000001c0872ca */ /* 0x000fe400000e0000 */
[----:B------:R-:W-:-:S02]  /*1780*/  R2UR UR9, R29 ;  /* 0x000000001d0972ca */ /* 0x000fc400000e0000 */
[----:B------:R-:W-:Y:S02]  /*1790*/  R2UR UR10, R28 ;  /* 0x000000001c0a72ca */ /* 0x000fe400000e0000 */
[----:B------:R-:W-:Y:S01]  /*17a0*/  R2UR UR11, R29 ;  /* 0x000000001d0b72ca */ /* 0x000fe200000e0000 */
[----:B0-----:R-:W-:-:S05]  /*17b0*/  IMAD.WIDE R4, R7, 0x4, R4 ;  /* 0x0000000407047825 */ /* 0x001fca00078e0204 */
[----:B------:R0:W-:Y:S04]  /*17c0*/  STG.E desc[UR4][R4.64], RZ ;  /* 0x000000ff04007986 */ /* 0x0001e8000c101904 */
[----:B------:R0:W-:Y:S04]  /*17d0*/  STG.E desc[UR6][R4.64+0x4], RZ ;  /* 0x000004ff04007986 */ /* 0x0001e8000c101906 */
[----:B------:R0:W-:Y:S04]  /*17e0*/  STG.E desc[UR8][R4.64+0x8], RZ ;  /* 0x000008ff04007986 */ /* 0x0001e8000c101908 */
[----:B------:R0:W-:Y:S02]  /*17f0*/  STG.E desc[UR10][R4.64+0xc], RZ ;  /* 0x00000cff04007986 */ /* 0x0001e4000c10190a */
.L_x_347:
[----:B------:R-:W-:Y:S05]  /*1800*/  @!P1 BRA `(.L_x_346) ;  /* 0x0000000000489947 */ /* 0x000fea0003800000 */
[----:B------:R-:W-:Y:S02]  /*1810*/  ISETP.NE.AND P1, PT, R14, 0x1, PT ;  /* 0x000000010e00780c */ /* 0x000fe40003f25270 */
[----:B------:R-:W-:-:S11]  /*1820*/  LOP3.LUT P2, RZ, R13, 0x1, RZ, 0xc0, !PT ;  /* 0x000000010dff7812 */ /* 0x000fd6000784c0ff */
[----:B01----:R-:W0:Y:S01]  /*1830*/  @P1 LDC.64 R4, c[0x0][0x3a8] ;  /* 0x0000ea00ff041b82 */ /* 0x003e220000000a00 */
        /* <DEDUP_REMOVED lines=15> */
.L_x_346:
[----:B------:R-:W-:-:S05]  /*1930*/  VIADD R2, R2, 0x1 ;  /* 0x0000000102027836 */ /* 0x000fca0000000000 */
[----:B------:R-:W-:-:S13]  /*1940*/  ISETP.NE.AND P1, PT, R2, R12, PT ;  /* 0x0000000c0200720c */ /* 0x000fda0003f25270 */
[----:B------:R-:W-:Y:S05]  /*1950*/  @!P1 EXIT ;  /* 0x000000000000994d */ /* 0x000fea0003800000 */
[----:B------:R-:W-:Y:S05]  /*1960*/  BRA `(.L_x_348) ;  /* 0xfffffff800b87947 */ /* 0x000fea000383ffff */
.L_x_320:
[C---:B------:R-:W-:Y:S01]  /*1970*/  LOP3.LUT R10, R2.reuse, 0x7, RZ, 0xc0, !PT ;  /* 0x00000007020a7812 */ /* 0x040fe200078ec0ff */
[----:B------:R-:W-:Y:S01]  /*1980*/  IMAD.MOV.U32 R11, RZ, RZ, RZ ;  /* 0x000000ffff0b7224 */ /* 0x000fe200078e00ff */
[C---:B------:R-:W-:Y:S02]  /*1990*/  LOP3.LUT R12, R2.reuse, 0x3, RZ, 0xc0, !PT ;  /* 0x00000003020c7812 */ /* 0x040fe400078ec0ff */
[----:B------:R-:W-:Y:S01]  /*19a0*/  LOP3.LUT R15, R2, 0x7ffffff8, RZ, 0xc0, !PT ;  /* 0x7ffffff8020f7812 */ /* 0x000fe200078ec0ff */
[----:B------:R-:W-:-:S05]  /*19b0*/  VIADD R0, R10, 0xffffffff ;  /* 0xffffffff0a007836 */ /* 0x000fca0000000000 */
[----:B------:R-:W-:-:S13]  /*19c0*/  ISETP.GE.U32.AND P0, PT, R0, 0x3, PT ;  /* 0x000000030000780c */ /* 0x000fda0003f06070 */
.L_x_354:
[----:B0-----:R-:W0:Y:S01]  /*19d0*/  LDC.64 R16, c[0x0][0x3b0] ;  /* 0x0000ec00ff107b82 */ /* 0x001e220000000a00 */
[----:B------:R-:W-:Y:S01]  /*19e0*/  IMAD.MOV.U32 R0, RZ, RZ, RZ ;  /* 0x000000ffff007224 */ /* 0x000fe200078e00ff */
[----:B0-----:R-:W-:Y:S01]  /*19f0*/  ISETP.GE.U32.AND P2, PT, R17, 0x8, PT ;  /* 0x000000081100780c */ /* 0x001fe20003f46070 */
[----:B------:R-:W-:Y:S02]  /*1a00*/  IMAD R13, R3, R16, R11 ;  /* 0x00000010030d7224 */ /* 0x000fe400078e020b */
[----:B------:R-:W-:-:S05]  /*1a10*/  VIADD R11, R11, 0x1 ;  /* 0x000000010b0b7836 */ /* 0x000fca0000000000 */
[----:B------:R-:W-:-:S05]  /*1a20*/  ISETP.NE.AND P1, PT, R11, R16, PT ;  /* 0x000000100b00720c */ /* 0x000fca0003f25270 */
[----:B-1-3--:R-:W-:Y:S08]  /*1a30*/  @!P2 BRA `(.L_x_349) ;  /* 0x000000000088a947 */ /* 0x00aff00003800000 */
[----:B------:R-:W0:Y:S01]  /*1a40*/  LDC.64 R6, c[0x0][0x3a8] ;  /* 0x0000ea00ff067b82 */ /* 0x000e220000000a00 */
[----:B------:R-:W-:Y:S01]  /*1a50*/  BSSY.RECONVERGENT B0, `(.L_x_350) ;  /* 0x000001f000007945 */ /* 0x000fe20003800200 */
[----:B------:R-:W-:-:S07]  /*1a60*/  IMAD.MOV.U32 R0, RZ, RZ, RZ ;  /* 0x000000ffff007224 */ /* 0x000fce00078e00ff */
.L_x_351:
        /* <DEDUP_REMOVED lines=30> */
.L_x_350:
[----:B------:R-:W-:-:S07]  /*1c50*/  IMAD.MOV.U32 R0, RZ, RZ, R15 ;  /* 0x000000ffff007224 */ /* 0x000fce00078e000f */
.L_x_349:
        /* <DEDUP_REMOVED lines=20> */
.L_x_353:
        /* <DEDUP_REMOVED lines=19> */
.L_x_352:
[----:B------:R-:W-:Y:S05]  /*1ed0*/  @P1 BRA `(.L_x_354) ;  /* 0xfffffff800bc1947 */ /* 0x000fea000383ffff */
[----:B------:R-:W-:Y:S05]  /*1ee0*/  EXIT ;  /* 0x000000000000794d */ /* 0x000fea0003800000 */
.L_x_355:
        /* <DEDUP_REMOVED lines=9> */
.L_x_438:


//--------------------- .text._conv2d             --------------------------
	.section	.text._conv2d,"ax",@progbits
	.align	128
        .global         _conv2d
        .type           _conv2d,@function
        .size           _conv2d,(.L_x_439 - _conv2d)
        .other          _conv2d,@"STO_CUDA_ENTRY STV_DEFAULT"
_conv2d:
.text._conv2d:
[----:B------:R-:W-:Y:S08]  /*0000*/  LDC R1, c[0x0][0x37c] ;  /* 0x0000df00ff017b82 */ /* 0x000ff00000000800 */
[----:B------:R-:W0:Y:S02]  /*0010*/  LDC R0, c[0x0][0x3bc] ;  /* 0x0000ef00ff007b82 */ /* 0x000e240000000800 */
[----:B0-----:R-:W-:-:S13]  /*0020*/  ISETP.GE.AND P0, PT, R0, 0x1, PT ;  /* 0x000000010000780c */ /* 0x001fda0003f06270 */
[----:B------:R-:W-:Y:S05]  /*0030*/  @!P0 EXIT ;  /* 0x000000000000894d */ /* 0x000fea0003800000 */
[----:B------:R-:W0:Y:S01]  /*0040*/  LDC R6, c[0x0][0x3c0] ;  /* 0x0000f000ff067b82 */ /* 0x000e220000000800 */
[----:B------:R-:W1:Y:S01]  /*0050*/  S2R R3, SR_TID.X ;  /* 0x0000000000037919 */ /* 0x000e620000002100 */
[----:B0-----:R-:W-:-:S13]  /*0060*/  ISETP.GE.AND P0, PT, R6, 0x1, PT ;  /* 0x000000010600780c */ /* 0x001fda0003f06270 */
[----:B-1----:R-:W-:Y:S05]  /*0070*/  @!P0 EXIT ;  /* 0x000000000000894d */ /* 0x002fea0003800000 */
[----:B------:R-:W0:Y:S01]  /*0080*/  LDC R5, c[0x0][0x3b0] ;  /* 0x0000ec00ff057b82 */ /* 0x000e220000000800 */
[----:B------:R-:W1:Y:S07]  /*0090*/  LDCU.64 UR28, c[0x0][0x358] ;  /* 0x00006b00ff1c77ac */ /* 0x000e6e0008000a00 */
[----:B------:R-:W2:Y:S08]  /*00a0*/  S2UR UR9, SR_CTAID.X ;  /* 0x00000000000979c3 */ /* 0x000eb00000002500 */
[----:B------:R-:W2:Y:S08]  /*00b0*/  LDC R0, c[0x0][0x3b8] ;  /* 0x0000ee00ff007b82 */ /* 0x000eb00000000800 */
[----:B------:R-:W3:Y:S01]  /*00c0*/  LDC.64 R10, c[0x0][0x3a8] ;  /* 0x0000ea00ff0a7b82 */ /* 0x000ee20000000a00 */
[----:B0-----:R-:W-:Y:S01]  /*00d0*/  ISETP.GE.AND P0, PT, R5, 0x1, PT ;  /* 0x000000010500780c */ /* 0x001fe20003f06270 */
[----:B--2---:R-:W-:-:S02]  /*00e0*/  IMAD R0, R0, UR9, R3 ;  /* 0x0000000900007c24 */ /* 0x004fc4000f8e0203 */
[----:B---3--:R-:W-:-:S10]  /*00f0*/  IMAD.WIDE.U32 R10, R3, 0x4, R10 ;  /* 0x00000004030a7825 */ /* 0x008fd400078e000a */
[----:B-1----:R-:W-:Y:S05]  /*0100*/  @!P0 BRA `(.L_x_356) ;  /* 0x00000034001c8947 */ /* 0x002fea0003800000 */
[----:B------:R-:W0:Y:S02]  /*0110*/  LDCU UR6, c[0x0][0x3b4] ;  /* 0x00007680ff0677ac */ /* 0x000e240008000800 */
[----:B0-----:R-:W-:-:S09]  /*0120*/  UISETP.GE.AND UP0, UPT, UR6, 0x1, UPT ;  /* 0x000000010600788c */ /* 0x001fd2000bf06270 */
[----:B------:R-:W-:Y:S05]  /*0130*/  BRA.U !UP0, `(.L_x_357) ;  /* 0x0000002908f07547 */ /* 0x000fea000b800000 */
[----:B------:R-:W0:Y:S02]  /*0140*/  LDCU UR10, c[0x0][0x390] ;  /* 0x00007200ff0a77ac */ /* 0x000e240008000800 */
[----:B0-----:R-:W-:-:S09]  /*0150*/  UISETP.GE.AND UP0, UPT, UR10, 0x1, UPT ;  /* 0x000000010a00788c */ /* 0x001fd2000bf06270 */
[----:B------:R-:W-:Y:S05]  /*0160*/  BRA.U !UP0, `(.L_x_358) ;  /* 0x0000002108c47547 */ /* 0x000fea000b800000 */
[----:B------:R-:W0:Y:S01]  /*0170*/  LDCU.64 UR4, c[0x0][0x3a8] ;  /* 0x00007500ff0477ac */ /* 0x000e220008000a00 */
[----:B------:R-:W-:Y:S01]  /*0180*/  IMAD R2, R3, UR10, RZ ;  /* 0x0000000a03027c24 */ /* 0x000fe2000f8e02ff */
[----:B------:R-:W-:Y:S02]  /*0190*/  UIMAD UR9, UR9, UR10, URZ ;  /* 0x0000000a090972a4 */ /* 0x000fe4000f8e02ff */
[----:B0-----:R-:W-:-:S04]  /*01a0*/  UISETP.NE.U32.AND UP0, UPT, UR4, URZ, UPT ;  /* 0x000000ff0400728c */ /* 0x001fc8000bf05070 */
[----:B------:R-:W-:-:S09]  /*01b0*/  UISETP.NE.AND.EX UP0, UPT, UR5, URZ, UPT, UP0 ;  /* 0x000000ff0500728c */ /* 0x000fd2000bf05300 */
[----:B------:R-:W-:Y:S05]  /*01c0*/  BRA.U UP0, `(.L_x_359) ;  /* 0x0000001500287547 */ /* 0x000fea000b800000 */
[----:B------:R-:W0:Y:S01]  /*01d0*/  LDCU UR11, c[0x0][0x398] ;  /* 0x00007300ff0b77ac */ /* 0x000e220008000800 */
[-C--:B------:R-:W-:Y:S01]  /*01e0*/  IMAD R3, R3, R5.reuse, RZ ;  /* 0x0000000503037224 */ /* 0x080fe200078e02ff */
[C---:B------:R-:W-:Y:S01]  /*01f0*/  IADD3 R6, PT, PT, R2.reuse, 0x5, RZ ;  /* 0x0000000502067810 */ /* 0x040fe20007ffe0ff */
[C---:B------:R-:W-:Y:S01]  /*0200*/  IMAD R4, R2.reuse, R5, R5 ;  /* 0x0000000502047224 */ /* 0x040fe200078e0205 */
[----:B------:R-:W0:Y:S01]  /*0210*/  LDCU UR5, c[0x0][0x394] ;  /* 0x00007280ff0577ac */ /* 0x000e220008000800 */
[----:B------:R-:W-:Y:S01]  /*0220*/  IMAD R5, R5, UR6, RZ ;  /* 0x0000000605057c24 */ /* 0x000fe2000f8e02ff */
[C---:B------:R-:W-:Y:S01]  /*0230*/  IADD3 R7, PT, PT, R2.reuse, 0x6, RZ ;  /* 0x0000000602077810 */ /* 0x040fe20007ffe0ff */
[----:B------:R-:W-:Y:S01]  /*0240*/  ULOP3.LUT UR4, UR10, 0x7, URZ, 0xc0, !UPT ;  /* 0x000000070a047892 */ /* 0x000fe2000f8ec0ff */
[----:B------:R-:W-:Y:S01]  /*0250*/  IADD3 R8, PT, PT, R2, 0x7, RZ ;  /* 0x0000000702087810 */ /* 0x000fe20007ffe0ff */
[----:B------:R-:W-:Y:S02]  /*0260*/  ULOP3.LUT UR10, UR10, 0x7ffffff8, URZ, 0xc0, !UPT ;  /* 0x7ffffff80a0a7892 */ /* 0x000fe4000f8ec0ff */
[----:B------:R-:W-:-:S04]  /*0270*/  UIADD3 UR4, UPT, UPT, UR4, -0x1, URZ ;  /* 0xffffffff04047890 */ /* 0x000fc8000fffe0ff */
[----:B------:R-:W-:-:S03]  /*0280*/  UISETP.GE.U32.AND UP1, UPT, UR4, 0x3, UPT ;  /* 0x000000030400788c */ /* 0x000fc6000bf26070 */
[----:B------:R-:W-:Y:S01]  /*0290*/  UMOV UR4, URZ ;  /* 0x000000ff00047c82 */ /* 0x000fe20008000000 */
[----:B0-----:R-:W-:-:S12]  /*02a0*/  UIMAD UR11, UR11, UR5, URZ ;  /* 0x000000050b0b72a4 */ /* 0x001fd8000f8e02ff */
.L_x_369:
[----:B0-----:R-:W0:Y:S01]  /*02b0*/  LDCU UR12, c[0x0][0x3c4] ;  /* 0x00007880ff0c77ac */ /* 0x001e220008000800 */
[----:B------:R-:W-:Y:S01]  /*02c0*/  UMOV UR5, URZ ;  /* 0x000000ff00057c82 */ /* 0x000fe20008000000 */
[----:B0-----:R-:W-:-:S12]  /*02d0*/  UIMAD UR12, UR4, UR12, URZ ;  /* 0x0000000c040c72a4 */ /* 0x001fd8000f8e02ff */
.L_x_368:
[----:B0-----:R-:W0:Y:S01]  /*02e0*/  LDCU UR13, c[0x0][0x3c4] ;  /* 0x00007880ff0d77ac */ /* 0x001e220008000800 */
[----:B------:R-:W-:Y:S01]  /*02f0*/  HFMA2 R29, -RZ, RZ, 0, 0 ;  /* 0x00000000ff1d7431 */ /* 0x000fe200000001ff */
[----:B------:R-:W-:Y:S01]  /*0300*/  UMOV UR6, URZ ;  /* 0x000000ff00067c82 */ /* 0x000fe20008000000 */
[----:B0-----:R-:W-:-:S12]  /*0310*/  UIMAD UR13, UR5, UR13, URZ ;  /* 0x0000000d050d72a4 */ /* 0x001fd8000f8e02ff */
.L_x_367:
[----:B------:R-:W0:Y:S01]  /*0320*/  LDCU UR21, c[0x0][0x394] ;  /* 0x00007280ff1577ac */ /* 0x000e220008000800 */
[----:B------:R-:W-:-:S04]  /*0330*/  UIADD3 UR7, UPT, UPT, UR12, UR6, URZ ;  /* 0x000000060c077290 */ /* 0x000fc8000fffe0ff */
[----:B0-----:R-:W-:-:S04]  /*0340*/  UISETP.GE.AND UP0, UPT, UR7, UR21, UPT ;  /* 0x000000150700728c */ /* 0x001fc8000bf06270 */
[----:B------:R-:W-:-:S09]  /*0350*/  UISETP.GT.AND UP0, UPT, UR7, -0x1, !UP0 ;  /* 0xffffffff0700788c */ /* 0x000fd2000c704270 */
[----:B------:R-:W-:Y:S05]  /*0360*/  BRA.U !UP0, `(.L_x_360) ;  /* 0x00000011086c7547 */ /* 0x000fea000b800000 */
[----:B------:R-:W0:Y:S01]  /*0370*/  S2UR UR23, SR_CTAID.X ;  /* 0x00000000001779c3 */ /* 0x000e220000002500 */
[----:B------:R-:W1:Y:S01]  /*0380*/  LDCU UR24, c[0x0][0x3b0] ;  /* 0x00007600ff1877ac */ /* 0x000e620008000800 */
[C---:B------:R-:W-:Y:S02]  /*0390*/  IADD3 R9, PT, PT, R2.reuse, 0x4, RZ ;  /* 0x0000000402097810 */ /* 0x040fe40007ffe0ff */
[C---:B------:R-:W-:Y:S01]  /*03a0*/  IADD3 R11, PT, PT, R2.reuse, 0x2, RZ ;  /* 0x00000002020b7810 */ /* 0x040fe20007ffe0ff */
[----:B------:R-:W2:Y:S01]  /*03b0*/  LDCU UR22, c[0x0][0x398] ;  /* 0x00007300ff1677ac */ /* 0x000ea20008000800 */
[----:B------:R-:W-:Y:S01]  /*03c0*/  IADD3 R12, PT, PT, R2, 0x3, RZ ;  /* 0x00000003020c7810 */ /* 0x000fe20007ffe0ff */
[----:B------:R-:W3:Y:S01]  /*03d0*/  LDCU UR25, c[0x0][0x390] ;  /* 0x00007200ff1977ac */ /* 0x000ee20008000800 */
[----:B------:R-:W-:Y:S02]  /*03e0*/  UIADD3 UR8, UPT, UPT, UR9, 0x2, URZ ;  /* 0x0000000209087890 */ /* 0x000fe4000fffe0ff */
[----:B------:R-:W-:-:S02]  /*03f0*/  UIADD3 UR14, UPT, UPT, UR9, 0x3, URZ ;  /* 0x00000003090e7890 */ /* 0x000fc4000fffe0ff */
[----:B------:R-:W-:Y:S02]  /*0400*/  UIADD3 UR16, UPT, UPT, UR9, 0x4, URZ ;  /* 0x0000000409107890 */ /* 0x000fe4000fffe0ff */
[----:B------:R-:W-:Y:S01]  /*0410*/  UIADD3 UR18, UPT, UPT, UR9, 0x5, URZ ;  /* 0x0000000509127890 */ /* 0x000fe2000fffe0ff */
[----:B-1----:R-:W-:Y:S01]  /*0420*/  MOV R20, UR24 ;  /* 0x0000001800147c02 */ /* 0x002fe20008000f00 */
[----:B------:R-:W-:Y:S02]  /*0430*/  UIADD3 UR19, UPT, UPT, UR9, 0x6, URZ ;  /* 0x0000000609137890 */ /* 0x000fe4000fffe0ff */
[----:B------:R-:W-:Y:S02]  /*0440*/  UIADD3 UR20, UPT, UPT, UR9, 0x7, URZ ;  /* 0x0000000709147890 */ /* 0x000fe4000fffe0ff */
[----:B------:R-:W-:Y:S01]  /*0450*/  UIMAD UR7, UR9, UR21, UR21 ;  /* 0x00000015090772a4 */ /* 0x000fe2000f8e0215 */
[-C--:B------:R-:W-:Y:S01]  /*0460*/  IMAD R13, R7, R20.reuse, UR6 ;  /* 0x00000006070d7e24 */ /* 0x080fe2000f8e0214 */
[----:B------:R-:W-:Y:S01]  /*0470*/  UIMAD UR8, UR8, UR21, UR12 ;  /* 0x00000015080872a4 */ /* 0x000fe2000f8e020c */
[----:B---3--:R-:W-:Y:S01]  /*0480*/  MOV R10, UR25 ;  /* 0x00000019000a7c02 */ /* 0x008fe20008000f00 */
[----:B------:R-:W-:Y:S01]  /*0490*/  UIMAD UR15, UR14, UR21, UR12 ;  /* 0x000000150e0f72a4 */ /* 0x000fe2000f8e020c */
[----:B------:R-:W-:Y:S01]  /*04a0*/  IMAD R20, R8, R20, UR6 ;  /* 0x0000000608147e24 */ /* 0x000fe2000f8e0214 */
[----:B------:R-:W-:-:S02]  /*04b0*/  UIMAD UR17, UR16, UR21, UR12 ;  /* 0x00000015101172a4 */ /* 0x000fc4000f8e020c */
[----:B------:R-:W-:Y:S01]  /*04c0*/  UIMAD UR18, UR18, UR21, UR12 ;  /* 0x00000015121272a4 */ /* 0x000fe2000f8e020c */
[----:B------:R-:W-:Y:S01]  /*04d0*/  IMAD R21, R3, R10, UR6 ;  /* 0x0000000603157e24 */ /* 0x000fe2000f8e020a */
[----:B------:R-:W-:Y:S02]  /*04e0*/  UIMAD UR19, UR19, UR21, UR12 ;  /* 0x00000015131372a4 */ /* 0x000fe4000f8e020c */
[----:B------:R-:W-:Y:S02]  /*04f0*/  UIMAD UR20, UR20, UR21, UR12 ;  /* 0x00000015141472a4 */ /* 0x000fe4000f8e020c */
[----:B------:R-:W-:Y:S02]  /*0500*/  UIADD3 UR7, UPT, UPT, UR6, UR7, UR12 ;  /* 0x0000000706077290 */ /* 0x000fe4000fffe00c */
[----:B0-----:R-:W-:Y:S02]  /*0510*/  UIMAD UR21, UR23, UR21, URZ ;  /* 0x00000015171572a4 */ /* 0x001fe4000f8e02ff */
[----:B--2---:R-:W-:-:S02]  /*0520*/  UIMAD UR14, UR7, UR22, UR13 ;  /* 0x00000016070e72a4 */ /* 0x004fc4000f8e020d */
[----:B------:R-:W-:Y:S02]  /*0530*/  UIMAD UR21, UR21, UR25, UR12 ;  /* 0x00000019151572a4 */ /* 0x000fe4000f8e020c */
[----:B------:R-:W-:Y:S02]  /*0540*/  UIADD3 UR7, UPT, UPT, UR19, UR6, URZ ;  /* 0x0000000613077290 */ /* 0x000fe4000fffe0ff */
[----:B------:R-:W-:Y:S02]  /*0550*/  UIADD3 UR18, UPT, UPT, UR18, UR6, URZ ;  /* 0x0000000612127290 */ /* 0x000fe4000fffe0ff */
[----:B------:R-:W-:Y:S02]  /*0560*/  UIADD3 UR8, UPT, UPT, UR8, UR6, URZ ;  /* 0x0000000608087290 */ /* 0x000fe4000fffe0ff */
[----:B------:R-:W-:Y:S02]  /*0570*/  UIADD3 UR16, UPT, UPT, UR15, UR6, URZ ;  /* 0x000000060f107290 */ /* 0x000fe4000fffe0ff */
[----:B------:R-:W-:-:S02]  /*0580*/  UIADD3 UR17, UPT, UPT, UR17, UR6, URZ ;  /* 0x0000000611117290 */ /* 0x000fc4000fffe0ff */
[----:B------:R-:W-:Y:S02]  /*0590*/  UIADD3 UR20, UPT, UPT, UR20, UR6, URZ ;  /* 0x0000000614147290 */ /* 0x000fe4000fffe0ff */
[----:B------:R-:W-:Y:S02]  /*05a0*/  UIADD3 UR21, UPT, UPT, UR21, UR6, URZ ;  /* 0x0000000615157290 */ /* 0x000fe4000fffe0ff */
[----:B------:R-:W-:Y:S02]  /*05b0*/  UIMAD UR19, UR18, UR22, UR13 ;  /* 0x00000016121372a4 */ /* 0x000fe4000f8e020d */
[----:B------:R-:W-:Y:S02]  /*05c0*/  UIMAD UR18, UR7, UR22, UR13 ;  /* 0x00000016071272a4 */ /* 0x000fe4000f8e020d */
[----:B------:R-:W-:Y:S02]  /*05d0*/  UIMAD UR15, UR8, UR22, UR13 ;  /* 0x00000016080f72a4 */ /* 0x000fe4000f8e020d */
[----:B------:R-:W-:-:S02]  /*05e0*/  UIMAD UR16, UR16, UR22, UR13 ;  /* 0x00000016101072a4 */ /* 0x000fc4000f8e020d */
[----:B------:R-:W-:Y:S02]  /*05f0*/  UIMAD UR17, UR17, UR22, UR13 ;  /* 0x00000016111172a4 */ /* 0x000fe4000f8e020d */
[----:B------:R-:W-:Y:S02]  /*0600*/  UIMAD UR20, UR20, UR22, UR13 ;  /* 0x00000016141472a4 */ /* 0x000fe4000f8e020d */
[----:B------:R-:W-:Y:S01]  /*0610*/  UIMAD UR21, UR21, UR22, UR13 ;  /* 0x00000016151572a4 */ /* 0x000fe2000f8e020d */
[----:B------:R-:W-:-:S11]  /*0620*/  UMOV UR7, URZ ;  /* 0x000000ff00077c82 */ /* 0x000fd60008000000 */
.L_x_366:
[----:B------:R-:W0:Y:S01]  /*0630*/  LDCU UR22, c[0x0][0x398] ;  /* 0x00007300ff1677ac */ /* 0x000e220008000800 */
[----:B------:R-:W-:-:S04]  /*0640*/  UIADD3 UR8, UPT, UPT, UR13, UR7, URZ ;  /* 0x000000070d087290 */ /* 0x000fc8000fffe0ff */
[----:B0-----:R-:W-:-:S04]  /*0650*/  UISETP.GE.AND UP0, UPT, UR8, UR22, UPT ;  /* 0x000000160800728c */ /* 0x001fc8000bf06270 */
[----:B------:R-:W-:-:S09]  /*0660*/  UISETP.GT.AND UP0, UPT, UR8, -0x1, !UP0 ;  /* 0xffffffff0800788c */ /* 0x000fd2000c704270 */
[----:B------:R-:W-:Y:S05]  /*0670*/  BRA.U !UP0, `(.L_x_361) ;  /* 0x0000000d08987547 */ /* 0x000fea000b800000 */
[----:B------:R-:W0:Y:S02]  /*0680*/  LDCU UR8, c[0x0][0x390] ;  /* 0x00007200ff0877ac */ /* 0x000e240008000800 */
[----:B0-----:R-:W-:-:S03]  /*0690*/  UISETP.GE.U32.AND UP0, UPT, UR8, 0x8, UPT ;  /* 0x000000080800788c */ /* 0x001fc6000bf06070 */
[----:B------:R-:W-:-:S06]  /*06a0*/  UMOV UR8, URZ ;  /* 0x000000ff00087c82 */ /* 0x000fcc0008000000 */
[----:B------:R-:W-:Y:S05]  /*06b0*/  BRA.U !UP0, `(.L_x_362) ;  /* 0x0000000508a07547 */ /* 0x000fea000b800000 */
[----:B------:R-:W0:Y:S01]  /*06c0*/  LDCU UR24, c[0x0][0x3b0] ;  /* 0x00007600ff1877ac */ /* 0x000e220008000800 */
[----:B------:R-:W-:Y:S01]  /*06d0*/  IADD3 R10, PT, PT, R4, UR6, RZ ;  /* 0x00000006040a7c10 */ /* 0x000fe2000fffe0ff */
[----:B------:R-:W1:Y:S01]  /*06e0*/  LDCU UR35, c[0x0][0x3b4] ;  /* 0x00007680ff2377ac */ /* 0x000e620008000800 */
[----:B------:R-:W-:Y:S02]  /*06f0*/  UIADD3 UR34, UPT, UPT, -UR10, URZ, URZ ;  /* 0x000000ff0a227290 */ /* 0x000fe4000fffe1ff */
[----:B------:R-:W-:Y:S02]  /*0700*/  UIADD3 UR8, UPT, UPT, UR14, UR7, URZ ;  /* 0x000000070e087290 */ /* 0x000fe4000fffe0ff */
[----:B------:R-:W-:Y:S02]  /*0710*/  UIADD3 UR23, UPT, UPT, UR15, UR7, URZ ;  /* 0x000000070f177290 */ /* 0x000fe4000fffe0ff */
[----:B------:R-:W-:Y:S02]  /*0720*/  UIADD3 UR26, UPT, UPT, UR16, UR7, URZ ;  /* 0x00000007101a7290 */ /* 0x000fe4000fffe0ff */
[----:B------:R-:W-:Y:S01]  /*0730*/  UIADD3 UR27, UPT, UPT, UR17, UR7, URZ ;  /* 0x00000007111b7290 */ /* 0x000fe2000fffe0ff */
[----:B0-----:R-:W-:Y:S01]  /*0740*/  MOV R27, UR24 ;  /* 0x00000018001b7c02 */ /* 0x001fe20008000f00 */
[----:B------:R-:W-:-:S02]  /*0750*/  UIADD3 UR30, UPT, UPT, UR19, UR7, URZ ;  /* 0x00000007131e7290 */ /* 0x000fc4000fffe0ff */
[----:B------:R-:W-:Y:S01]  /*0760*/  UIADD3 UR31, UPT, UPT, UR18, UR7, URZ ;  /* 0x00000007121f7290 */ /* 0x000fe2000fffe0ff */
[----:B-1----:R-:W-:Y:S01]  /*0770*/  MOV R24, UR35 ;  /* 0x0000002300187c02 */ /* 0x002fe20008000f00 */
[-C--:B------:R-:W-:Y:S01]  /*0780*/  IMAD R25, R12, R27.reuse, UR6 ;  /* 0x000000060c197e24 */ /* 0x080fe2000f8e021b */
[----:B------:R-:W-:Y:S01]  /*0790*/  UIADD3 UR32, UPT, UPT, UR20, UR7, URZ ;  /* 0x0000000714207290 */ /* 0x000fe2000fffe0ff */
[-C--:B------:R-:W-:Y:S01]  /*07a0*/  IMAD R22, R11, R27.reuse, UR6 ;  /* 0x000000060b167e24 */ /* 0x080fe2000f8e021b */
[----:B------:R-:W-:Y:S01]  /*07b0*/  UIADD3 UR33, UPT, UPT, UR21, UR7, URZ ;  /* 0x0000000715217290 */ /* 0x000fe2000fffe0ff */
[-C--:B------:R-:W-:Y:S01]  /*07c0*/  IMAD R26, R9, R27.reuse, UR6 ;  /* 0x00000006091a7e24 */ /* 0x080fe2000f8e021b */
[----:B------:R-:W0:Y:S01]  /*07d0*/  LDCU.64 UR24, c[0x0][0x388] ;  /* 0x00007100ff1877ac */ /* 0x000e220008000a00 */
[----:B------:R-:W-:Y:S02]  /*07e0*/  IMAD R27, R6, R27, UR6 ;  /* 0x00000006061b7e24 */ /* 0x000fe4000f8e021b */
[----:B------:R-:W-:-:S02]  /*07f0*/  IMAD R10, R10, R24, UR7 ;  /* 0x000000070a0a7e24 */ /* 0x000fc4000f8e0218 */
[-C--:B------:R-:W-:Y:S02]  /*0800*/  IMAD R28, R13, R24.reuse, UR7 ;  /* 0x000000070d1c7e24 */ /* 0x080fe4000f8e0218 */
[-C--:B------:R-:W-:Y:S02]  /*0810*/  IMAD R23, R20, R24.reuse, UR7 ;  /* 0x0000000714177e24 */ /* 0x080fe4000f8e0218 */
[-C--:B------:R-:W-:Y:S02]  /*0820*/  IMAD R22, R22, R24.reuse, UR7 ;  /* 0x0000000716167e24 */ /* 0x080fe4000f8e0218 */
[-C--:B------:R-:W-:Y:S02]  /*0830*/  IMAD R25, R25, R24.reuse, UR7 ;  /* 0x0000000719197e24 */ /* 0x080fe4000f8e0218 */
[-C--:B------:R-:W-:Y:S02]  /*0840*/  IMAD R26, R26, R24.reuse, UR7 ;  /* 0x000000071a1a7e24 */ /* 0x080fe4000f8e0218 */
[----:B------:R-:W-:-:S02]  /*0850*/  IMAD R27, R27, R24, UR7 ;  /* 0x000000071b1b7e24 */ /* 0x000fc4000f8e0218 */
[----:B------:R-:W-:-:S07]  /*0860*/  IMAD R24, R21, R24, UR7 ;  /* 0x0000000715187e24 */ /* 0x000fce000f8e0218 */
.L_x_363:
[----:B0-----:R-:W-:-:S06]  /*0870*/  UIMAD.WIDE UR36, UR33, 0x4, UR24 ;  /* 0x00000004212478a5 */ /* 0x001fcc000f8e0218 */
[----:B------:R-:W-:Y:S02]  /*0880*/  MOV R14, UR36 ;  /* 0x00000024000e7c02 */ /* 0x000fe40008000f00 */
[----:B------:R-:W-:-:S05]  /*0890*/  MOV R15, UR37 ;  /* 0x00000025000f7c02 */ /* 0x000fca0008000f00 */
[----:B------:R0:W2:Y:S02]  /*08a0*/  LDG.E R16, desc[UR28][R14.64] ;  /* 0x0000001c0e107981 */ /* 0x0000a4000c1e1900 */
[----:B0-----:R-:W0:Y:S02]  /*08b0*/  LDC.64 R14, c[0x0][0x3a0] ;  /* 0x0000e800ff0e7b82 */ /* 0x001e240000000a00 */
[----:B0-----:R-:W-:-:S06]  /*08c0*/  IMAD.WIDE R18, R24, 0x4, R14 ;  /* 0x0000000418127825 */ /* 0x001fcc00078e020e */
[----:B------:R-:W2:Y:S01]  /*08d0*/  LDG.E R18, desc[UR28][R18.64] ;  /* 0x0000001c12127981 */ /* 0x000ea2000c1e1900 */
[----:B------:R-:W-:-:S06]  /*08e0*/  UIMAD.WIDE UR36, UR8, 0x4, UR24 ;  /* 0x00000004082478a5 */ /* 0x000fcc000f8e0218 */
[----:B------:R-:W-:Y:S01]  /*08f0*/  MOV R17, UR37 ;  /* 0x0000002500117c02 */ /* 0x000fe20008000f00 */
[----:B--2---:R-:W-:Y:S01]  /*0900*/  FFMA R29, R16, R18, R29 ;  /* 0x00000012101d7223 */ /* 0x004fe2000000001d */
[----:B------:R-:W-:-:S05]  /*0910*/  MOV R16, UR36 ;  /* 0x0000002400107c02 */ /* 0x000fca0008000f00 */
[----:B------:R0:W2:Y:S02]  /*0920*/  LDG.E R18, desc[UR28][R16.64] ;  /* 0x0000001c10127981 */ /* 0x0000a4000c1e1900 */
        /* <DEDUP_REMOVED lines=33> */
[----:B------:R-:W-:Y:S01]  /*0b40*/  MOV R18, UR36 ;  /* 0x0000002400127c02 */ /* 0x000fe20008000f00 */
[----:B------:R-:W-:-:S05]  /*0b50*/  IMAD.WIDE R16, R28, 0x4, R14 ;  /* 0x000000041c107825 */ /* 0x000fca00078e020e */
[----:B------:R-:W2:Y:S04]  /*0b60*/  LDG.E R18, desc[UR28][R18.64] ;  /* 0x0000001c12127981 */ /* 0x000ea8000c1e1900 */
[----:B------:R-:W2:Y:S01]  /*0b70*/  LDG.E R19, desc[UR28][R16.64] ;  /* 0x0000001c10137981 */ /* 0x000ea2000c1e1900 */
[----:B------:R-:W-:Y:S01]  /*0b80*/  UIMAD.WIDE UR36, UR32, 0x4, UR24 ;  /* 0x00000004202478a5 */ /* 0x000fe2000f8e0218 */
[----:B------:R-:W-:Y:S01]  /*0b90*/  IMAD.WIDE R14, R23, 0x4, R14 ;  /* 0x00000004170e7825 */ /* 0x000fe200078e020e */
[----:B------:R-:W-:-:S03]  /*0ba0*/  UIADD3 UR34, UPT, UPT, UR34, 0x8, URZ ;  /* 0x0000000822227890 */ /* 0x000fc6000fffe0ff */
[----:B--2---:R-:W-:Y:S02]  /*0bb0*/  FFMA R29, R18, R19, R29 ;  /* 0x00000013121d7223 */ /* 0x004fe4000000001d */
[----:B------:R0:W2:Y:S02]  /*0bc0*/  LDG.E R18, desc[UR28][R14.64] ;  /* 0x0000001c0e127981 */ /* 0x0000a4000c1e1900 */
[----:B0-----:R-:W-:Y:S02]  /*0bd0*/  MOV R14, UR36 ;  /* 0x00000024000e7c02 */ /* 0x001fe40008000f00 */
[----:B------:R-:W-:-:S05]  /*0be0*/  MOV R15, UR37 ;  /* 0x00000025000f7c02 */ /* 0x000fca0008000f00 */
[----:B------:R-:W2:Y:S01]  /*0bf0*/  LDG.E R14, desc[UR28][R14.64] ;  /* 0x0000001c0e0e7981 */ /* 0x000ea2000c1e1900 */
[----:B------:R-:W-:Y:S01]  /*0c00*/  UISETP.NE.AND UP0, UPT, UR34, URZ, UPT ;  /* 0x000000ff2200728c */ /* 0x000fe2000bf05270 */
[C---:B------:R-:W-:Y:S01]  /*0c10*/  LEA R10, R5.reuse, R10, 0x3 ;  /* 0x0000000a050a7211 */ /* 0x040fe200078e18ff */
[----:B------:R-:W-:Y:S01]  /*0c20*/  ULEA UR8, UR11, UR8, 0x3 ;  /* 0x000000080b087291 */ /* 0x000fe2000f8e18ff */
        /* <DEDUP_REMOVED lines=12> */
[----:B------:R-:W-:Y:S01]  /*0cf0*/  LEA R24, R5, R24, 0x3 ;  /* 0x0000001805187211 */ /* 0x000fe200078e18ff */
[----:B------:R-:W-:Y:S01]  /*0d00*/  ULEA UR33, UR11, UR33, 0x3 ;  /* 0x000000210b217291 */ /* 0x000fe2000f8e18ff */
[----:B--2---:R-:W-:Y:S01]  /*0d10*/  FFMA R29, R14, R18, R29 ;  /* 0x000000120e1d7223 */ /* 0x004fe2000000001d */
[----:B------:R-:W-:Y:S10]  /*0d20*/  BRA.U UP0, `(.L_x_363) ;  /* 0xfffffff900d07547 */ /* 0x000ff4000b83ffff */
[----:B------:R-:W-:-:S05]  /*0d30*/  UMOV UR8, UR10 ;  /* 0x0000000a00087c82 */ /* 0x000fca0008000000 */
.L_x_362:
[----:B------:R-:W0:Y:S02]  /*0d40*/  LDCU UR23, c[0x0][0x390] ;  /* 0x00007200ff1777ac */ /* 0x000e240008000800 */
[----:B0-----:R-:W-:-:S04]  /*0d50*/  ULOP3.LUT UR24, UR23, 0x7, URZ, 0xc0, !UPT ;  /* 0x0000000717187892 */ /* 0x001fc8000f8ec0ff */
[----:B------:R-:W-:-:S09]  /*0d60*/  UISETP.NE.AND UP0, UPT, UR24, URZ, UPT ;  /* 0x000000ff1800728c */ /* 0x000fd2000bf05270 */
[----:B------:R-:W-:Y:S05]  /*0d70*/  BRA.U !UP0, `(.L_x_361) ;  /* 0x0000000508d87547 */ /* 0x000fea000b800000 */
[----:B------:R-:W-:-:S04]  /*0d80*/  ULOP3.LUT UR34, UR23, 0x3, URZ, 0xc0, !UPT ;  /* 0x0000000317227892 */ /* 0x000fc8000f8ec0ff */
[----:B------:R-:W-:Y:S01]  /*0d90*/  UISETP.NE.AND UP0, UPT, UR34, URZ, UPT ;  /* 0x000000ff2200728c */ /* 0x000fe2000bf05270 */
[----:B------:R-:W-:Y:S10]  /*0da0*/  BRA.U !UP1, `(.L_x_364) ;  /* 0x0000000109dc7547 */ /* 0x000ff4000b800000 */
[----:B------:R-:W0:Y:S01]  /*0db0*/  LDCU.64 UR36, c[0x0][0x3b0] ;  /* 0x00007600ff2477ac */ /* 0x000e220008000a00 */
[----:B------:R-:W-:Y:S01]  /*0dc0*/  IADD3 R10, PT, PT, R2, UR8, RZ ;  /* 0x00000008020a7c10 */ /* 0x000fe2000fffe0ff */
[----:B------:R-:W1:Y:S01]  /*0dd0*/  LDCU UR32, c[0x0][0x394] ;  /* 0x00007280ff2077ac */ /* 0x000e620008000800 */
[----:B------:R-:W2:Y:S01]  /*0de0*/  LDCU.64 UR24, c[0x0][0x388] ;  /* 0x00007100ff1877ac */ /* 0x000ea20008000a00 */
[----:B------:R-:W-:Y:S02]  /*0df0*/  UIADD3 UR26, UPT, UPT, UR12, UR6, URZ ;  /* 0x000000060c1a7290 */ /* 0x000fe4000fffe0ff */
[----:B------:R-:W-:Y:S02]  /*0e00*/  UIADD3 UR23, UPT, UPT, UR9, UR8, URZ ;  /* 0x0000000809177290 */ /* 0x000fe4000fffe0ff */
[----:B------:R-:W-:Y:S01]  /*0e10*/  UIADD3 UR33, UPT, UPT, UR13, UR7, URZ ;  /* 0x000000070d217290 */ /* 0x000fe2000fffe0ff */
[----:B0-----:R-:W-:Y:S02]  /*0e20*/  MOV R15, UR36 ;  /* 0x00000024000f7c02 */ /* 0x001fe40008000f00 */
[----:B------:R-:W-:Y:S01]  /*0e30*/  MOV R16, UR37 ;  /* 0x0000002500107c02 */ /* 0x000fe20008000f00 */
[----:B-1----:R-:W-:-:S02]  /*0e40*/  UIMAD UR23, UR23, UR32, UR26 ;  /* 0x00000020171772a4 */ /* 0x002fc4000f8e021a */
[----:B------:R-:W-:Y:S02]  /*0e50*/  IMAD R10, R10, R15, UR6 ;  /* 0x000000060a0a7e24 */ /* 0x000fe4000f8e020f */
[----:B------:R-:W0:Y:S01]  /*0e60*/  LDC.64 R14, c[0x0][0x3a0] ;  /* 0x0000e800ff0e7b82 */ /* 0x000e220000000a00 */
[----:B------:R-:W-:Y:S01]  /*0e70*/  UIMAD UR26, UR23, UR22, UR33 ;  /* 0x00000016171a72a4 */ /* 0x000fe2000f8e0221 */
[CC--:B------:R-:W-:Y:S01]  /*0e80*/  IMAD R17, R10.reuse, R16.reuse, UR7 ;  /* 0x000000070a117e24 */ /* 0x0c0fe2000f8e0210 */
[----:B------:R-:W-:Y:S01]  /*0e90*/  IADD3 R19, PT, PT, R10, UR36, RZ ;  /* 0x000000240a137c10 */ /* 0x000fe2000fffe0ff */
[----:B------:R-:W-:Y:S02]  /*0ea0*/  UIADD3 UR23, UPT, UPT, UR23, UR32, URZ ;  /* 0x0000002017177290 */ /* 0x000fe4000fffe0ff */
[----:B--2---:R-:W-:Y:S01]  /*0eb0*/  UIMAD.WIDE UR26, UR26, 0x4, UR24 ;  /* 0x000000041a1a78a5 */ /* 0x004fe2000f8e0218 */
[C---:B------:R-:W-:Y:S01]  /*0ec0*/  IADD3 R26, PT, PT, R19.reuse, UR36, RZ ;  /* 0x00000024131a7c10 */ /* 0x040fe2000fffe0ff */
[----:B------:R-:W-:Y:S01]  /*0ed0*/  UIMAD UR30, UR23, UR22, UR33 ;  /* 0x00000016171e72a4 */ /* 0x000fe2000f8e0221 */
[-C--:B------:R-:W-:Y:S01]  /*0ee0*/  IMAD R19, R19, R16.reuse, UR7 ;  /* 0x0000000713137e24 */ /* 0x080fe2000f8e0210 */
[----:B------:R-:W-:Y:S01]  /*0ef0*/  UIADD3 UR23, UPT, UPT, UR23, UR32, URZ ;  /* 0x0000002017177290 */ /* 0x000fe2000fffe0ff */
[C---:B------:R-:W-:Y:S01]  /*0f00*/  IADD3 R27, PT, PT, R26.reuse, UR36, RZ ;  /* 0x000000241a1b7c10 */ /* 0x040fe2000fffe0ff */
[----:B------:R-:W-:Y:S01]  /*0f10*/  UIMAD.WIDE UR30, UR30, 0x4, UR24 ;  /* 0x000000041e1e78a5 */ /* 0x000fe2000f8e0218 */
[----:B------:R-:W-:Y:S01]  /*0f20*/  MOV R24, UR26 ;  /* 0x0000001a00187c02 */ /* 0x000fe20008000f00 */
[----:B------:R-:W-:Y:S01]  /*0f30*/  UIMAD UR26, UR23, UR22, UR33 ;  /* 0x00000016171a72a4 */ /* 0x000fe2000f8e0221 */
[----:B------:R-:W-:Y:S01]  /*0f40*/  MOV R25, UR27 ;  /* 0x0000001b00197c02 */ /* 0x000fe20008000f00 */
[----:B------:R-:W-:Y:S01]  /*0f50*/  UIADD3 UR23, UPT, UPT, UR23, UR32, URZ ;  /* 0x0000002017177290 */ /* 0x000fe2000fffe0ff */
[-C--:B------:R-:W-:Y:S01]  /*0f60*/  IMAD R26, R26, R16.reuse, UR7 ;  /* 0x000000071a1a7e24 */ /* 0x080fe2000f8e0210 */
[----:B------:R-:W-:Y:S01]  /*0f70*/  MOV R22, UR30 ;  /* 0x0000001e00167c02 */ /* 0x000fe20008000f00 */
[----:B------:R-:W-:Y:S01]  /*0f80*/  IMAD R27, R27, R16, UR7 ;  /* 0x000000071b1b7e24 */ /* 0x000fe2000f8e0210 */
[----:B------:R-:W-:Y:S01]  /*0f90*/  MOV R23, UR31 ;  /* 0x0000001f00177c02 */ /* 0x000fe20008000f00 */
[----:B------:R-:W-:Y:S01]  /*0fa0*/  UIMAD.WIDE UR26, UR26, 0x4, UR24 ;  /* 0x000000041a1a78a5 */ /* 0x000fe2000f8e0218 */
[----:B------:R-:W2:Y:S01]  /*0fb0*/  LDG.E R24, desc[UR28][R24.64] ;  /* 0x0000001c18187981 */ /* 0x000ea2000c1e1900 */
[----:B------:R-:W-:Y:S01]  /*0fc0*/  UIMAD UR23, UR23, UR22, UR33 ;  /* 0x00000016171772a4 */ /* 0x000fe2000f8e0221 */
[----:B0-----:R-:W-:-:S02]  /*0fd0*/  IMAD.WIDE R16, R17, 0x4, R14 ;  /* 0x0000000411107825 */ /* 0x001fc400078e020e */
[----:B------:R0:W3:Y:S02]  /*0fe0*/  LDG.E R10, desc[UR28][R22.64] ;  /* 0x0000001c160a7981 */ /* 0x0000e4000c1e1900 */
[----:B------:R-:W-:Y:S01]  /*0ff0*/  IMAD.WIDE R18, R19, 0x4, R14 ;  /* 0x0000000413127825 */ /* 0x000fe200078e020e */
[----:B------:R-:W-:Y:S01]  /*1000*/  UIMAD.WIDE UR24, UR23, 0x4, UR24 ;  /* 0x00000004171878a5 */ /* 0x000fe2000f8e0218 */
[----:B------:R1:W2:Y:S01]  /*1010*/  LDG.E R25, desc[UR28][R16.64] ;  /* 0x0000001c10197981 */ /* 0x0002a2000c1e1900 */
[----:B0-----:R-:W-:-:S03]  /*1020*/  MOV R23, UR27 ;  /* 0x0000001b00177c02 */ /* 0x001fc60008000f00 */
[----:B------:R-:W3:Y:S01]  /*1030*/  LDG.E R19, desc[UR28][R18.64] ;  /* 0x0000001c12137981 */ /* 0x000ee2000c1e1900 */
[----:B------:R-:W-:Y:S01]  /*1040*/  MOV R22, UR26 ;  /* 0x0000001a00167c02 */ /* 0x000fe20008000f00 */
[----:B-1----:R-:W-:-:S04]  /*1050*/  IMAD.WIDE R16, R26, 0x4, R14 ;  /* 0x000000041a107825 */ /* 0x002fc800078e020e */
[----:B------:R-:W4:Y:S01]  /*1060*/  LDG.E R23, desc[UR28][R22.64] ;  /* 0x0000001c16177981 */ /* 0x000f22000c1e1900 */
[----:B------:R-:W-:Y:S01]  /*1070*/  IMAD.WIDE R26, R27, 0x4, R14 ;  /* 0x000000041b1a7825 */ /* 0x000fe200078e020e */
[----:B------:R-:W-:Y:S02]  /*1080*/  MOV R15, UR25 ;  /* 0x00000019000f7c02 */ /* 0x000fe40008000f00 */
[----:B------:R-:W4:Y:S01]  /*1090*/  LDG.E R28, desc[UR28][R16.64] ;  /* 0x0000001c101c7981 */ /* 0x000f22000c1e1900 */
[----:B------:R-:W-:-:S03]  /*10a0*/  MOV R14, UR24 ;  /* 0x00000018000e7c02 */ /* 0x000fc60008000f00 */
[----:B------:R-:W5:Y:S04]  /*10b0*/  LDG.E R26, desc[UR28][R26.64] ;  /* 0x0000001c1a1a7981 */ /* 0x000f68000c1e1900 */
[----:B------:R-:W5:Y:S01]  /*10c0*/  LDG.E R15, desc[UR28][R14.64] ;  /* 0x0000001c0e0f7981 */ /* 0x000f62000c1e1900 */
[----:B------:R-:W-:Y:S01]  /*10d0*/  UIADD3 UR8, UPT, UPT, UR8, 0x4, URZ ;  /* 0x0000000408087890 */ /* 0x000fe2000fffe0ff */
[----:B--2---:R-:W-:-:S04]  /*10e0*/  FFMA R25, R24, R25, R29 ;  /* 0x0000001918197223 */ /* 0x004fc8000000001d */
[----:B---3--:R-:W-:-:S04]  /*10f0*/  FFMA R10, R10, R19, R25 ;  /* 0x000000130a0a7223 */ /* 0x008fc80000000019 */
[----:B----4-:R-:W-:-:S04]  /*1100*/  FFMA R10, R23, R28, R10 ;  /* 0x0000001c170a7223 */ /* 0x010fc8000000000a */
[----:B-----5:R-:W-:-:S07]  /*1110*/  FFMA R29, R15, R26, R10 ;  /* 0x0000001a0f1d7223 */ /* 0x020fce000000000a */
.L_x_364:
[----:B------:R-:W-:Y:S05]  /*1120*/  BRA.U !UP0, `(.L_x_361) ;  /* 0x0000000108ec7547 */ /* 0x000fea000b800000 */
[----:B------:R-:W0:Y:S01]  /*1130*/  LDCU UR23, c[0x0][0x390] ;  /* 0x00007200ff1777ac */ /* 0x000e220008000800 */
[----:B------:R-:W-:Y:S02]  /*1140*/  UISETP.NE.AND UP0, UPT, UR34, 0x1, UPT ;  /* 0x000000012200788c */ /* 0x000fe4000bf05270 */
[----:B0-----:R-:W-:-:S07]  /*1150*/  ULOP3.LUT UP2, URZ, UR23, 0x1, URZ, 0xc0, !UPT ;  /* 0x0000000117ff7892 */ /* 0x001fce000f84c0ff */
[----:B------:R-:W-:Y:S05]  /*1160*/  BRA.U !UP0, `(.L_x_365) ;  /* 0x0000000108847547 */ /* 0x000fea000b800000 */
[----:B------:R-:W0:Y:S01]  /*1170*/  LDCU.64 UR32, c[0x0][0x3b0] ;  /* 0x00007600ff2077ac */ /* 0x000e220008000a00 */
[----:B------:R-:W1:Y:S01]  /*1180*/  LDC.64 R18, c[0x0][0x3a0] ;  /* 0x0000e800ff127b82 */ /* 0x000e620000000a00 */
[----:B------:R-:W-:Y:S01]  /*1190*/  IADD3 R10, PT, PT, R2, UR8, RZ ;  /* 0x00000008020a7c10 */ /* 0x000fe2000fffe0ff */
[----:B------:R-:W2:Y:S01]  /*11a0*/  LDCU UR26, c[0x0][0x394] ;  /* 0x00007280ff1a77ac */ /* 0x000ea20008000800 */
[----:B------:R-:W3:Y:S01]  /*11b0*/  LDCU.64 UR24, c[0x0][0x388] ;  /* 0x00007100ff1877ac */ /* 0x000ee20008000a00 */
[----:B------:R-:W-:Y:S02]  /*11c0*/  UIADD3 UR27, UPT, UPT, UR12, UR6, URZ ;  /* 0x000000060c1b7290 */ /* 0x000fe4000fffe0ff */
[----:B------:R-:W-:Y:S02]  /*11d0*/  UIADD3 UR23, UPT, UPT, UR9, UR8, URZ ;  /* 0x0000000809177290 */ /* 0x000fe4000fffe0ff */
[----:B------:R-:W-:Y:S01]  /*11e0*/  UIADD3 UR30, UPT, UPT, UR13, UR7, URZ ;  /* 0x000000070d1e7290 */ /* 0x000fe2000fffe0ff */
[----:B0-----:R-:W-:-:S02]  /*11f0*/  MOV R15, UR32 ;  /* 0x00000020000f7c02 */ /* 0x001fc40008000f00 */
[----:B------:R-:W-:Y:S01]  /*1200*/  MOV R25, UR33 ;  /* 0x0000002100197c02 */ /* 0x000fe20008000f00 */
[----:B--2---:R-:W-:Y:S02]  /*1210*/  UIMAD UR23, UR23, UR26, UR27 ;  /* 0x0000001a171772a4 */ /* 0x004fe4000f8e021b */
[----:B------:R-:W-:Y:S02]  /*1220*/  IMAD R10, R10, R15, UR6 ;  /* 0x000000060a0a7e24 */ /* 0x000fe4000f8e020f */
[----:B------:R-:W-:Y:S02]  /*1230*/  UIMAD UR27, UR23, UR22, UR30 ;  /* 0x00000016171b72a4 */ /* 0x000fe4000f8e021e */
[C---:B------:R-:W-:Y:S01]  /*1240*/  IMAD R17, R10.reuse, R25, UR7 ;  /* 0x000000070a117e24 */ /* 0x040fe2000f8e0219 */
[----:B------:R-:W-:Y:S01]  /*1250*/  UIADD3 UR23, UPT, UPT, UR23, UR26, URZ ;  /* 0x0000001a17177290 */ /* 0x000fe2000fffe0ff */
[----:B------:R-:W-:Y:S01]  /*1260*/  IADD3 R16, PT, PT, R10, UR32, RZ ;  /* 0x000000200a107c10 */ /* 0x000fe2000fffe0ff */
[----:B---3--:R-:W-:-:S02]  /*1270*/  UIMAD.WIDE UR26, UR27, 0x4, UR24 ;  /* 0x000000041b1a78a5 */ /* 0x008fc4000f8e0218 */
[----:B------:R-:W-:Y:S02]  /*1280*/  UIMAD UR23, UR23, UR22, UR30 ;  /* 0x00000016171772a4 */ /* 0x000fe4000f8e021e */
[----:B------:R-:W-:Y:S02]  /*1290*/  IMAD R25, R16, R25, UR7 ;  /* 0x0000000710197e24 */ /* 0x000fe4000f8e0219 */
[----:B------:R-:W-:Y:S01]  /*12a0*/  UIMAD.WIDE UR24, UR23, 0x4, UR24 ;  /* 0x00000004171878a5 */ /* 0x000fe2000f8e0218 */
[----:B------:R-:W-:Y:S01]  /*12b0*/  MOV R14, UR26 ;  /* 0x0000001a000e7c02 */ /* 0x000fe20008000f00 */
[----:B-1----:R-:W-:Y:S01]  /*12c0*/  IMAD.WIDE R16, R17, 0x4, R18 ;  /* 0x0000000411107825 */ /* 0x002fe200078e0212 */
[----:B------:R-:W-:-:S03]  /*12d0*/  MOV R15, UR27 ;  /* 0x0000001b000f7c02 */ /* 0x000fc60008000f00 */
[----:B------:R-:W-:Y:S01]  /*12e0*/  MOV R22, UR24 ;  /* 0x0000001800167c02 */ /* 0x000fe20008000f00 */
[----:B------:R-:W-:Y:S01]  /*12f0*/  IMAD.WIDE R18, R25, 0x4, R18 ;  /* 0x0000000419127825 */ /* 0x000fe200078e0212 */
[----:B------:R-:W-:Y:S01]  /*1300*/  MOV R23, UR25 ;  /* 0x0000001900177c02 */ /* 0x000fe20008000f00 */
[----:B------:R-:W2:Y:S04]  /*1310*/  LDG.E R14, desc[UR28][R14.64] ;  /* 0x0000001c0e0e7981 */ /* 0x000ea8000c1e1900 */
[----:B------:R-:W2:Y:S04]  /*1320*/  LDG.E R16, desc[UR28][R16.64] ;  /* 0x0000001c10107981 */ /* 0x000ea8000c1e1900 */
[----:B------:R-:W3:Y:S04]  /*1330*/  LDG.E R22, desc[UR28][R22.64] ;  /* 0x0000001c16167981 */ /* 0x000ee8000c1e1900 */
[----:B------:R-:W3:Y:S01]  /*1340*/  LDG.E R18, desc[UR28][R18.64] ;  /* 0x0000001c12127981 */ /* 0x000ee2000c1e1900 */
[----:B------:R-:W-:Y:S01]  /*1350*/  UIADD3 UR8, UPT, UPT, UR8, 0x2, URZ ;  /* 0x0000000208087890 */ /* 0x000fe2000fffe0ff */
[----:B--2---:R-:W-:-:S04]  /*1360*/  FFMA R29, R14, R16, R29 ;  /* 0x000000100e1d7223 */ /* 0x004fc8000000001d */
[----:B---3--:R-:W-:-:S07]  /*1370*/  FFMA R29, R22, R18, R29 ;  /* 0x00000012161d7223 */ /* 0x008fce000000001d */
.L_x_365:
[----:B------:R-:W-:Y:S05]  /*1380*/  BRA.U !UP2, `(.L_x_361) ;  /* 0x000000010a547547 */ /* 0x000fea000b800000 */
[----:B------:R-:W0:Y:S01]  /*1390*/  LDCU UR26, c[0x0][0x394] ;  /* 0x00007280ff1a77ac */ /* 0x000e220008000800 */
[----:B------:R-:W1:Y:S01]  /*13a0*/  LDC.64 R16, c[0x0][0x3a0] ;  /* 0x0000e800ff107b82 */ /* 0x000e620000000a00 */
[----:B------:R-:W-:Y:S01]  /*13b0*/  IADD3 R10, PT, PT, R2, UR8, RZ ;  /* 0x00000008020a7c10 */ /* 0x000fe2000fffe0ff */
[----:B------:R-:W2:Y:S01]  /*13c0*/  LDCU.64 UR32, c[0x0][0x3b0] ;  /* 0x00007600ff2077ac */ /* 0x000ea20008000a00 */
[----:B------:R-:W3:Y:S01]  /*13d0*/  LDCU.64 UR24, c[0x0][0x388] ;  /* 0x00007100ff1877ac */ /* 0x000ee20008000a00 */
[----:B------:R-:W-:Y:S02]  /*13e0*/  UIADD3 UR27, UPT, UPT, UR12, UR6, URZ ;  /* 0x000000060c1b7290 */ /* 0x000fe4000fffe0ff */
[----:B------:R-:W-:Y:S02]  /*13f0*/  UIADD3 UR23, UPT, UPT, UR9, UR8, URZ ;  /* 0x0000000809177290 */ /* 0x000fe4000fffe0ff */
[----:B------:R-:W-:Y:S02]  /*1400*/  UIADD3 UR30, UPT, UPT, UR13, UR7, URZ ;  /* 0x000000070d1e7290 */ /* 0x000fe4000fffe0ff */
[----:B0-----:R-:W-:Y:S01]  /*1410*/  UIMAD UR23, UR23, UR26, UR27 ;  /* 0x0000001a171772a4 */ /* 0x001fe2000f8e021b */
[----:B--2---:R-:W-:-:S03]  /*1420*/  MOV R15, UR32 ;  /* 0x00000020000f7c02 */ /* 0x004fc60008000f00 */
[----:B------:R-:W-:Y:S01]  /*1430*/  UIMAD UR23, UR23, UR22, UR30 ;  /* 0x00000016171772a4 */ /* 0x000fe2000f8e021e */
[----:B------:R-:W-:Y:S01]  /*1440*/  MOV R19, UR33 ;  /* 0x0000002100137c02 */ /* 0x000fe20008000f00 */
[----:B------:R-:W-:Y:S02]  /*1450*/  IMAD R10, R10, R15, UR6 ;  /* 0x000000060a0a7e24 */ /* 0x000fe4000f8e020f */
[----:B---3--:R-:W-:Y:S02]  /*1460*/  UIMAD.WIDE UR22, UR23, 0x4, UR24 ;  /* 0x00000004171678a5 */ /* 0x008fe4000f8e0218 */
[----:B------:R-:W-:-:S04]  /*1470*/  IMAD R19, R10, R19, UR7 ;  /* 0x000000070a137e24 */ /* 0x000fc8000f8e0213 */
[----:B------:R-:W-:Y:S01]  /*1480*/  MOV R14, UR22 ;  /* 0x00000016000e7c02 */ /* 0x000fe20008000f00 */
[----:B-1----:R-:W-:Y:S01]  /*1490*/  IMAD.WIDE R16, R19, 0x4, R16 ;  /* 0x0000000413107825 */ /* 0x002fe200078e0210 */
[----:B------:R-:W-:-:S05]  /*14a0*/  MOV R15, UR23 ;  /* 0x00000017000f7c02 */ /* 0x000fca0008000f00 */
[----:B------:R-:W2:Y:S04]  /*14b0*/  LDG.E R14, desc[UR28][R14.64] ;  /* 0x0000001c0e0e7981 */ /* 0x000ea8000c1e1900 */
[----:B------:R-:W2:Y:S02]  /*14c0*/  LDG.E R16, desc[UR28][R16.64] ;  /* 0x0000001c10107981 */ /* 0x000ea4000c1e1900 */
[----:B--2---:R-:W-:-:S07]  /*14d0*/  FFMA R29, R14, R16, R29 ;  /* 0x000000100e1d7223 */ /* 0x004fce000000001d */
.L_x_361:
[----:B------:R-:W0:Y:S01]  /*14e0*/  LDCU UR8, c[0x0][0x3b4] ;  /* 0x00007680ff0877ac */ /* 0x000e220008000800 */
[----:B------:R-:W-:-:S04]  /*14f0*/  UIADD3 UR7, UPT, UPT, UR7, 0x1, URZ ;  /* 0x0000000107077890 */ /* 0x000fc8000fffe0ff */
[----:B0-----:R-:W-:-:S09]  /*1500*/  UISETP.NE.AND UP0, UPT, UR7, UR8, UPT ;  /* 0x000000080700728c */ /* 0x001fd2000bf05270 */
[----:B------:R-:W-:Y:S05]  /*1510*/  BRA.U UP0, `(.L_x_366) ;  /* 0xfffffff100447547 */ /* 0x000fea000b83ffff */
.L_x_360:
[----:B------:R-:W0:Y:S01]  /*1520*/  LDCU UR7, c[0x0][0x3b0] ;  /* 0x00007600ff0777ac */ /* 0x000e220008000800 */
[----:B------:R-:W-:-:S04]  /*1530*/  UIADD3 UR6, UPT, UPT, UR6, 0x1, URZ ;  /* 0x0000000106067890 */ /* 0x000fc8000fffe0ff */
[----:B0-----:R-:W-:-:S09]  /*1540*/  UISETP.NE.AND UP0, UPT, UR6, UR7, UPT ;  /* 0x000000070600728c */ /* 0x001fd2000bf05270 */
[----:B------:R-:W-:Y:S05]  /*1550*/  BRA.U UP0, `(.L_x_367) ;  /* 0xffffffed00707547 */ /* 0x000fea000b83ffff */
[----:B------:R-:W0:Y:S01]  /*1560*/  LDCU UR6, c[0x0][0x3bc] ;  /* 0x00007780ff0677ac */ /* 0x000e220008000800 */
[----:B------:R-:W1:Y:S01]  /*1570*/  LDC.64 R10, c[0x0][0x3c8] ;  /* 0x0000f200ff0a7b82 */ /* 0x000e620000000a00 */
[----:B------:R-:W2:Y:S01]  /*1580*/  LDCU UR7, c[0x0][0x3c0] ;  /* 0x00007800ff0777ac */ /* 0x000ea20008000800 */
[----:B0-----:R-:W-:Y:S02]  /*1590*/  MOV R9, UR6 ;  /* 0x0000000600097c02 */ /* 0x001fe40008000f00 */
[----:B--2---:R-:W-:-:S03]  /*15a0*/  MOV R12, UR7 ;  /* 0x00000007000c7c02 */ /* 0x004fc60008000f00 */
[----:B------:R-:W-:-:S04]  /*15b0*/  IMAD R9, R0, R9, UR4 ;  /* 0x0000000400097e24 */ /* 0x000fc8000f8e0209 */
[----:B------:R-:W-:Y:S01]  /*15c0*/  IMAD R9, R9, R12, UR5 ;  /* 0x0000000509097e24 */ /* 0x000fe2000f8e020c */
[----:B------:R-:W-:-:S03]  /*15d0*/  UIADD3 UR5, UPT, UPT, UR5, 0x1, URZ ;  /* 0x0000000105057890 */ /* 0x000fc6000fffe0ff */
[----:B-1----:R-:W-:Y:S01]  /*15e0*/  IMAD.WIDE R10, R9, 0x4, R10 ;  /* 0x00000004090a7825 */ /* 0x002fe200078e020a */
[----:B------:R-:W-:-:S04]  /*15f0*/  UISETP.NE.AND UP0, UPT, UR5, UR7, UPT ;  /* 0x000000070500728c */ /* 0x000fc8000bf05270 */
[----:B------:R0:W-:Y:S05]  /*1600*/  STG.E desc[UR28][R10.64], R29 ;  /* 0x0000001d0a007986 */ /* 0x0001ea000c10191c */
[----:B------:R-:W-:Y:S05]  /*1610*/  BRA.U UP0, `(.L_x_368) ;  /* 0xffffffed00307547 */ /* 0x000fea000b83ffff */
[----:B------:R-:W-:-:S04]  /*1620*/  UIADD3 UR4, UPT, UPT, UR4, 0x1, URZ ;  /* 0x0000000104047890 */ /* 0x000fc8000fffe0ff */
[----:B------:R-:W-:-:S06]  /*1630*/  UISETP.NE.AND UP0, UPT, UR4, UR6, UPT ;  /* 0x000000060400728c */ /* 0x000fcc000bf05270 */
[----:B------:R-:W-:-:S13]  /*1640*/  PLOP3.LUT P0, PT, PT, PT, UP0, 0x80, 0x8 ;  /* 0x000000000008781c */ /* 0x000fda0003f0f008 */
[----:B------:R-:W-:Y:S05]  /*1650*/  @!P0 EXIT ;  /* 0x000000000000894d */ /* 0x000fea0003800000 */
[----:B------:R-:W-:Y:S05]  /*1660*/  BRA `(.L_x_369) ;  /* 0xffffffec00107947 */ /* 0x000fea000383ffff */
.L_x_359:
[----:B------:R-:W-:Y:S02]  /*1670*/  ULOP3.LUT UR8, UR10, 0x7, URZ, 0xc0, !UPT ;  /* 0x000000070a087892 */ /* 0x000fe4000f8ec0ff */
[----:B------:R-:W-:Y:S02]  /*1680*/  ULOP3.LUT UR11, UR10, 0x3, URZ, 0xc0, !UPT ;  /* 0x000000030a0b7892 */ /* 0x000fe4000f8ec0ff */
[----:B------:R-:W-:Y:S02]  /*1690*/  UIADD3 UR4, UPT, UPT, UR8, -0x1, URZ ;  /* 0xffffffff08047890 */ /* 0x000fe4000fffe0ff */
[----:B------:R-:W-:Y:S02]  /*16a0*/  ULOP3.LUT UR10, UR10, 0x7ffffff8, URZ, 0xc0, !UPT ;  /* 0x7ffffff80a0a7892 */ /* 0x000fe4000f8ec0ff */
[----:B------:R-:W-:-:S03]  /*16b0*/  UISETP.GE.U32.AND UP1, UPT, UR4, 0x3, UPT ;  /* 0x000000030400788c */ /* 0x000fc6000bf26070 */
[----:B------:R-:W-:-:S08]  /*16c0*/  UMOV UR4, URZ ;  /* 0x000000ff00047c82 */ /* 0x000fd00008000000 */
.L_x_379:
[----:B0-----:R-:W0:Y:S01]  /*16d0*/  LDC R3, c[0x0][0x3bc] ;  /* 0x0000ef00ff037b82 */ /* 0x001e220000000800 */
[----:B------:R-:W-:Y:S01]  /*16e0*/  UMOV UR5, URZ ;  /* 0x000000ff00057c82 */ /* 0x000fe20008000000 */
[----:B0-----:R-:W-:-:S07]  /*16f0*/  IMAD R3, R0, R3, UR4 ;  /* 0x0000000400037e24 */ /* 0x001fce000f8e0203 */
.L_x_378:
[----:B0-----:R-:W2:Y:S01]  /*1700*/  LDG.E R26, desc[UR28][R10.64] ;  /* 0x0000001c0a1a7981 */ /* 0x001ea2000c1e1900 */
[----:B------:R-:W-:Y:S01]  /*1710*/  UMOV UR6, URZ ;  /* 0x000000ff00067c82 */ /* 0x000fe20008000000 */
[----:B--2---:R-:W-:-:S07]  /*1720*/  FADD R26, RZ, R26 ;  /* 0x0000001aff1a7221 */ /* 0x004fce0000000000 */
.L_x_377:
[----:B------:R-:W0:Y:S01]  /*1730*/  LDCU UR7, c[0x0][0x3c4] ;  /* 0x00007880ff0777ac */ /* 0x000e220008000800 */
[----:B------:R-:W1:Y:S01]  /*1740*/  LDCU UR12, c[0x0][0x394] ;  /* 0x00007280ff0c77ac */ /* 0x000e620008000800 */
[----:B0-----:R-:W-:-:S04]  /*1750*/  UIMAD UR7, UR4, UR7, UR6 ;  /* 0x00000007040772a4 */ /* 0x001fc8000f8e0206 */
[----:B-1----:R-:W-:-:S04]  /*1760*/  UISETP.GE.AND UP0, UPT, UR7, UR12, UPT ;  /* 0x0000000c0700728c */ /* 0x002fc8000bf06270 */
[----:B------:R-:W-:-:S09]  /*1770*/  UISETP.GT.AND UP0, UPT, UR7, -0x1, !UP0 ;  /* 0xffffffff0700788c */ /* 0x000fd2000c704270 */
[----:B------:R-:W-:Y:S05]  /*1780*/  BRA.U !UP0, `(.L_x_370) ;  /* 0x0000000908f87547 */ /* 0x000fea000b800000 */
[----:B------:R-:W-:-:S07]  /*1790*/  HFMA2 R4, -RZ, RZ, 0, 0 ;  /* 0x00000000ff047431 */ /* 0x000fce00000001ff */
.L_x_376:
[----:B------:R-:W0:Y:S08]  /*17a0*/  LDC R7, c[0x0][0x3c4] ;  /* 0x0000f100ff077b82 */ /* 0x000e300000000800 */
[----:B------:R-:W1:Y:S01]  /*17b0*/  LDC R6, c[0x0][0x398] ;  /* 0x0000e600ff067b82 */ /* 0x000e620000000800 */
[----:B0-----:R-:W-:-:S05]  /*17c0*/  IMAD R7, R7, UR5, R4 ;  /* 0x0000000507077c24 */ /* 0x001fca000f8e0204 */
[----:B-1----:R-:W-:-:S04]  /*17d0*/  ISETP.GE.AND P0, PT, R7, R6, PT ;  /* 0x000000060700720c */ /* 0x002fc80003f06270 */
[----:B------:R-:W-:-:S13]  /*17e0*/  ISETP.GT.AND P0, PT, R7, -0x1, !P0 ;  /* 0xffffffff0700780c */ /* 0x000fda0004704270 */
[----:B------:R-:W-:Y:S05]  /*17f0*/  @!P0 BRA `(.L_x_371) ;  /* 0x0000000800cc8947 */ /* 0x000fea0003800000 */
[----:B------:R-:W0:Y:S01]  /*1800*/  LDCU UR12, c[0x0][0x390] ;  /* 0x00007200ff0c77ac */ /* 0x000e220008000800 */
[----:B------:R-:W-:Y:S01]  /*1810*/  MOV R5, RZ ;  /* 0x000000ff00057202 */ /* 0x000fe20000000f00 */
[----:B0-----:R-:W-:-:S09]  /*1820*/  UISETP.GE.U32.AND UP0, UPT, UR12, 0x8, UPT ;  /* 0x000000080c00788c */ /* 0x001fd2000bf06070 */
[----:B------:R-:W-:Y:S05]  /*1830*/  BRA.U !UP0, `(.L_x_372) ;  /* 0x00000005084c7547 */ /* 0x000fea000b800000 */
[----:B------:R-:W0:Y:S01]  /*1840*/  LDC R8, c[0x0][0x394] ;  /* 0x0000e500ff087b82 */ /* 0x000e220000000800 */
[----:B------:R-:W-:-:S07]  /*1850*/  HFMA2 R5, -RZ, RZ, 0, 0 ;  /* 0x00000000ff057431 */ /* 0x000fce00000001ff */
[----:B------:R-:W1:Y:S08]  /*1860*/  LDC.64 R12, c[0x0][0x388] ;  /* 0x0000e200ff0c7b82 */ /* 0x000e700000000a00 */
[----:B------:R-:W2:Y:S08]  /*1870*/  LDC.64 R14, c[0x0][0x3a0] ;  /* 0x0000e800ff0e7b82 */ /* 0x000eb00000000a00 */
[----:B------:R-:W3:Y:S02]  /*1880*/  LDC.64 R16, c[0x0][0x3b0] ;  /* 0x0000ec00ff107b82 */ /* 0x000ee40000000a00 */
.L_x_373:
[----:B------:R-:W-:Y:S02]  /*1890*/  IADD3 R9, PT, PT, R5, UR9, RZ ;  /* 0x0000000905097c10 */ /* 0x000fe4000fffe0ff */
[----:B------:R-:W-:-:S03]  /*18a0*/  IADD3 R19, PT, PT, R2, R5, RZ ;  /* 0x0000000502137210 */ /* 0x000fc60007ffe0ff */
[----:B0-----:R-:W-:Y:S02]  /*18b0*/  IMAD R9, R9, R8, UR7 ;  /* 0x0000000709097e24 */ /* 0x001fe4000f8e0208 */
[----:B---3--:R-:W-:Y:S02]  /*18c0*/  IMAD R23, R19, R16, UR6 ;  /* 0x0000000613177e24 */ /* 0x008fe4000f8e0210 */
[----:B------:R-:W-:Y:S02]  /*18d0*/  IMAD R19, R9, R6, R7 ;  /* 0x0000000609137224 */ /* 0x000fe400078e0207 */
[----:B------:R-:W-:Y:S02]  /*18e0*/  IMAD R21, R23, R17, R4 ;  /* 0x0000001117157224 */ /* 0x000fe400078e0204 */
[----:B-1----:R-:W-:-:S04]  /*18f0*/  IMAD.WIDE R18, R19, 0x4, R12 ;  /* 0x0000000413127825 */ /* 0x002fc800078e020c */
[----:B--2---:R-:W-:Y:S02]  /*1900*/  IMAD.WIDE R20, R21, 0x4, R14 ;  /* 0x0000000415147825 */ /* 0x004fe400078e020e */
[----:B------:R-:W2:Y:S04]  /*1910*/  LDG.E R19, desc[UR28][R18.64] ;  /* 0x0000001c12137981 */ /* 0x000ea8000c1e1900 */
[----:B------:R-:W2:Y:S01]  /*1920*/  LDG.E R20, desc[UR28][R20.64] ;  /* 0x0000001c14147981 */ /* 0x000ea2000c1e1900 */
[----:B------:R-:W-:Y:S02]  /*1930*/  IADD3 R9, PT, PT, R9, R8, RZ ;  /* 0x0000000809097210 */ /* 0x000fe40007ffe0ff */
[----:B------:R-:W-:Y:S02]  /*1940*/  IADD3 R23, PT, PT, R23, R16, RZ ;  /* 0x0000001017177210 */ /* 0x000fe40007ffe0ff */
[C---:B------:R-:W-:Y:S01]  /*1950*/  IADD3 R27, PT, PT, R9.reuse, R8, RZ ;  /* 0x00000008091b7210 */ /* 0x040fe20007ffe0ff */
[----:B------:R-:W-:Y:S01]  /*1960*/  IMAD R25, R9, R6, R7 ;  /* 0x0000000609197224 */ /* 0x000fe200078e0207 */
[C---:B------:R-:W-:Y:S01]  /*1970*/  IADD3 R29, PT, PT, R23.reuse, R16, RZ ;  /* 0x00000010171d7210 */ /* 0x040fe20007ffe0ff */
[----:B------:R-:W-:-:S02]  /*1980*/  IMAD R22, R23, R17, R4 ;  /* 0x0000001117167224 */ /* 0x000fc400078e0204 */
[----:B------:R-:W-:Y:S02]  /*1990*/  IMAD R23, R27, R6, R7 ;  /* 0x000000061b177224 */ /* 0x000fe400078e0207 */
[----:B------:R-:W-:Y:S01]  /*19a0*/  IMAD.WIDE R24, R25, 0x4, R12 ;  /* 0x0000000419187825 */ /* 0x000fe200078e020c */
[----:B------:R-:W-:-:S04]  /*19b0*/  IADD3 R27, PT, PT, R27, R8, RZ ;  /* 0x000000081b1b7210 */ /* 0x000fc80007ffe0ff */
[----:B------:R0:W3:Y:S01]  /*19c0*/  LDG.E R9, desc[UR28][R24.64] ;  /* 0x0000001c18097981 */ /* 0x0000e2000c1e1900 */
[----:B------:R-:W-:-:S04]  /*19d0*/  IMAD R28, R27, R6, R7 ;  /* 0x000000061b1c7224 */ /* 0x000fc800078e0207 */
[----:B0-----:R-:W-:-:S06]  /*19e0*/  IMAD.WIDE R24, R28, 0x4, R12 ;  /* 0x000000041c187825 */ /* 0x001fcc00078e020c */
[----:B------:R-:W4:Y:S01]  /*19f0*/  LDG.E R24, desc[UR28][R24.64] ;  /* 0x0000001c18187981 */ /* 0x000f22000c1e1900 */
[----:B--2---:R-:W-:Y:S01]  /*1a00*/  FFMA R26, R19, R20, R26 ;  /* 0x00000014131a7223 */ /* 0x004fe2000000001a */
[----:B------:R-:W-:-:S04]  /*1a10*/  IMAD.WIDE R18, R23, 0x4, R12 ;  /* 0x0000000417127825 */ /* 0x000fc800078e020c */
[----:B------:R-:W-:Y:S02]  /*1a20*/  IMAD.WIDE R20, R22, 0x4, R14 ;  /* 0x0000000416147825 */ /* 0x000fe400078e020e */
[----:B------:R0:W2:Y:S02]  /*1a30*/  LDG.E R18, desc[UR28][R18.64] ;  /* 0x0000001c12127981 */ /* 0x0000a4000c1e1900 */
[C---:B------:R-:W-:Y:S02]  /*1a40*/  IMAD R22, R29.reuse, R17, R4 ;  /* 0x000000111d167224 */ /* 0x040fe400078e0204 */
[----:B------:R1:W3:Y:S02]  /*1a50*/  LDG.E R20, desc[UR28][R20.64] ;  /* 0x0000001c14147981 */ /* 0x0002e4000c1e1900 */
[----:B------:R-:W-:Y:S01]  /*1a60*/  IMAD.WIDE R22, R22, 0x4, R14 ;  /* 0x0000000416167825 */ /* 0x000fe200078e020e */
[----:B0-----:R-:W-:-:S05]  /*1a70*/  IADD3 R19, PT, PT, R29, R16, RZ ;  /* 0x000000101d137210 */ /* 0x001fca0007ffe0ff */
[----:B------:R-:W2:Y:S01]  /*1a80*/  LDG.E R23, desc[UR28][R22.64] ;  /* 0x0000001c16177981 */ /* 0x000ea2000c1e1900 */
[----:B------:R-:W-:-:S04]  /*1a90*/  IMAD R29, R19, R17, R4 ;  /* 0x00000011131d7224 */ /* 0x000fc800078e0204 */
[----:B------:R-:W-:-:S06]  /*1aa0*/  IMAD.WIDE R28, R29, 0x4, R14 ;  /* 0x000000041d1c7825 */ /* 0x000fcc00078e020e */
[----:B------:R-:W4:Y:S01]  /*1ab0*/  LDG.E R29, desc[UR28][R28.64] ;  /* 0x0000001c1c1d7981 */ /* 0x000f22000c1e1900 */
[----:B------:R-:W-:Y:S02]  /*1ac0*/  IADD3 R27, PT, PT, R27, R8, RZ ;  /* 0x000000081b1b7210 */ /* 0x000fe40007ffe0ff */
[----:B------:R-:W-:-:S03]  /*1ad0*/  IADD3 R19, PT, PT, R19, R16, RZ ;  /* 0x0000001013137210 */ /* 0x000fc60007ffe0ff */
[----:B-1----:R-:W-:Y:S02]  /*1ae0*/  IMAD R21, R27, R6, R7 ;  /* 0x000000061b157224 */ /* 0x002fe400078e0207 */
[----:B---3--:R-:W-:Y:S02]  /*1af0*/  FFMA R9, R9, R20, R26 ;  /* 0x0000001409097223 */ /* 0x008fe4000000001a */
[----:B------:R-:W-:-:S04]  /*1b00*/  IMAD.WIDE R20, R21, 0x4, R12 ;  /* 0x0000000415147825 */ /* 0x000fc800078e020c */
[----:B--2---:R-:W-:Y:S01]  /*1b10*/  FFMA R18, R18, R23, R9 ;  /* 0x0000001712127223 */ /* 0x004fe20000000009 */
[----:B------:R-:W-:Y:S01]  /*1b20*/  IADD3 R9, PT, PT, R27, R8, RZ ;  /* 0x000000081b097210 */ /* 0x000fe20007ffe0ff */
[C---:B------:R-:W-:Y:S01]  /*1b30*/  IMAD R23, R19.reuse, R17, R4 ;  /* 0x0000001113177224 */ /* 0x040fe200078e0204 */
[----:B------:R0:W2:Y:S01]  /*1b40*/  LDG.E R27, desc[UR28][R20.64] ;  /* 0x0000001c141b7981 */ /* 0x0000a2000c1e1900 */
[----:B------:R-:W-:Y:S02]  /*1b50*/  IADD3 R19, PT, PT, R19, R16, RZ ;  /* 0x0000001013137210 */ /* 0x000fe40007ffe0ff */
[----:B------:R-:W-:Y:S01]  /*1b60*/  IMAD.WIDE R22, R23, 0x4, R14 ;  /* 0x0000000417167825 */ /* 0x000fe200078e020e */
[----:B0-----:R-:W-:-:S03]  /*1b70*/  IADD3 R21, PT, PT, R9, R8, RZ ;  /* 0x0000000809157210 */ /* 0x001fc60007ffe0ff */
[----:B----4-:R-:W-:Y:S01]  /*1b80*/  FFMA R26, R24, R29, R18 ;  /* 0x0000001d181a7223 */ /* 0x010fe20000000012 */
[-CC-:B------:R-:W-:Y:S02]  /*1b90*/  IMAD R25, R9, R6.reuse, R7.reuse ;  /* 0x0000000609197224 */ /* 0x180fe400078e0207 */
[----:B------:R0:W2:Y:S01]  /*1ba0*/  LDG.E R9, desc[UR28][R22.64] ;  /* 0x0000001c16097981 */ /* 0x0000a2000c1e1900 */
[----:B------:R-:W-:Y:S02]  /*1bb0*/  IMAD R18, R21, R6, R7 ;  /* 0x0000000615127224 */ /* 0x000fe400078e0207 */
[C---:B------:R-:W-:Y:S01]  /*1bc0*/  IMAD R24, R19.reuse, R17, R4 ;  /* 0x0000001113187224 */ /* 0x040fe200078e0204 */
[----:B0-----:R-:W-:Y:S01]  /*1bd0*/  IADD3 R23, PT, PT, R19, R16, RZ ;  /* 0x0000001013177210 */ /* 0x001fe20007ffe0ff */
[----:B------:R-:W-:Y:S01]  /*1be0*/  IMAD.WIDE R18, R18, 0x4, R12 ;  /* 0x0000000412127825 */ /* 0x000fe200078e020c */
[----:B------:R-:W-:-:S03]  /*1bf0*/  IADD3 R22, PT, PT, R21, R8, RZ ;  /* 0x0000000815167210 */ /* 0x000fc60007ffe0ff */
[----:B------:R-:W-:Y:S02]  /*1c00*/  IMAD.WIDE R28, R25, 0x4, R12 ;  /* 0x00000004191c7825 */ /* 0x000fe400078e020c */
[----:B------:R0:W3:Y:S02]  /*1c10*/  LDG.E R18, desc[UR28][R18.64] ;  /* 0x0000001c12127981 */ /* 0x0000e4000c1e1900 */
[C---:B------:R-:W-:Y:S02]  /*1c20*/  IMAD R21, R23.reuse, R17, R4 ;  /* 0x0000001117157224 */ /* 0x040fe400078e0204 */
[--C-:B------:R-:W-:Y:S01]  /*1c30*/  IMAD.WIDE R24, R24, 0x4, R14.reuse ;  /* 0x0000000418187825 */ /* 0x100fe200078e020e */
[----:B------:R-:W4:Y:S01]  /*1c40*/  LDG.E R28, desc[UR28][R28.64] ;  /* 0x0000001c1c1c7981 */ /* 0x000f22000c1e1900 */
[----:B0-----:R-:W-:Y:S02]  /*1c50*/  IADD3 R19, PT, PT, R23, R16, RZ ;  /* 0x0000001017137210 */ /* 0x001fe40007ffe0ff */
[----:B------:R-:W-:-:S04]  /*1c60*/  IMAD.WIDE R20, R21, 0x4, R14 ;  /* 0x0000000415147825 */ /* 0x000fc800078e020e */
[----:B------:R-:W-:Y:S01]  /*1c70*/  IMAD R22, R22, R6, R7 ;  /* 0x0000000616167224 */ /* 0x000fe200078e0207 */
[----:B------:R0:W4:Y:S01]  /*1c80*/  LDG.E R29, desc[UR28][R24.64] ;  /* 0x0000001c181d7981 */ /* 0x000122000c1e1900 */
[----:B------:R-:W-:Y:S02]  /*1c90*/  IMAD R19, R19, R17, R4 ;  /* 0x0000001113137224 */ /* 0x000fe400078e0204 */
[----:B------:R-:W-:Y:S01]  /*1ca0*/  IMAD.WIDE R22, R22, 0x4, R12 ;  /* 0x0000000416167825 */ /* 0x000fe200078e020c */
[----:B------:R-:W3:Y:S05]  /*1cb0*/  LDG.E R21, desc[UR28][R20.64] ;  /* 0x0000001c14157981 */ /* 0x000eea000c1e1900 */
[----:B------:R-:W5:Y:S01]  /*1cc0*/  LDG.E R22, desc[UR28][R22.64] ;  /* 0x0000001c16167981 */ /* 0x000f62000c1e1900 */
[----:B0-----:R-:W-:-:S06]  /*1cd0*/  IMAD.WIDE R24, R19, 0x4, R14 ;  /* 0x0000000413187825 */ /* 0x001fcc00078e020e */
[----:B------:R-:W5:Y:S01]  /*1ce0*/  LDG.E R24, desc[UR28][R24.64] ;  /* 0x0000001c18187981 */ /* 0x000f62000c1e1900 */
[----:B------:R-:W-:-:S04]  /*1cf0*/  IADD3 R5, PT, PT, R5, 0x8, RZ ;  /* 0x0000000805057810 */ /* 0x000fc80007ffe0ff */
[----:B------:R-:W-:Y:S01]  /*1d00*/  ISETP.NE.AND P0, PT, R5, UR10, PT ;  /* 0x0000000a05007c0c */ /* 0x000fe2000bf05270 */
[----:B--2---:R-:W-:-:S04]  /*1d10*/  FFMA R9, R27, R9, R26 ;  /* 0x000000091b097223 */ /* 0x004fc8000000001a */
[----:B----4-:R-:W-:-:S04]  /*1d20*/  FFMA R9, R28, R29, R9 ;  /* 0x0000001d1c097223 */ /* 0x010fc80000000009 */
[----:B---3--:R-:W-:-:S04]  /*1d30*/  FFMA R9, R18, R21, R9 ;  /* 0x0000001512097223 */ /* 0x008fc80000000009 */
[----:B-----5:R-:W-:Y:S01]  /*1d40*/  FFMA R26, R22, R24, R9 ;  /* 0x00000018161a7223 */ /* 0x020fe20000000009 */
[----:B------:R-:W-:Y:S06]  /*1d50*/  @P0 BRA `(.L_x_373) ;  /* 0xfffffff800cc0947 */ /* 0x000fec000383ffff */
[----:B------:R-:W-:-:S07]  /*1d60*/  MOV R5, UR10 ;  /* 0x0000000a00057c02 */ /* 0x000fce0008000f00 */
.L_x_372:
[----:B------:R-:W-:-:S09]  /*1d70*/  UISETP.NE.AND UP0, UPT, UR8, URZ, UPT ;  /* 0x000000ff0800728c */ /* 0x000fd2000bf05270 */
[----:B------:R-:W-:Y:S05]  /*1d80*/  BRA.U !UP0, `(.L_x_371) ;  /* 0x0000000508687547 */ /* 0x000fea000b800000 */
[----:B------:R-:W-:Y:S01]  /*1d90*/  UISETP.NE.AND UP0, UPT, UR11, URZ, UPT ;  /* 0x000000ff0b00728c */ /* 0x000fe2000bf05270 */
[----:B------:R-:W-:Y:S10]  /*1da0*/  BRA.U !UP1, `(.L_x_374) ;  /* 0x0000000109ac7547 */ /* 0x000ff4000b800000 */
[----:B------:R-:W0:Y:S01]  /*1db0*/  LDC R14, c[0x0][0x394] ;  /* 0x0000e500ff0e7b82 */ /* 0x000e220000000800 */
[----:B------:R-:W-:Y:S02]  /*1dc0*/  IADD3 R15, PT, PT, R5, UR9, RZ ;  /* 0x00000009050f7c10 */ /* 0x000fe4000fffe0ff */
[----:B------:R-:W-:-:S05]  /*1dd0*/  IADD3 R21, PT, PT, R2, R5, RZ ;  /* 0x0000000502157210 */ /* 0x000fca0007ffe0ff */
[----:B------:R-:W1:Y:S08]  /*1de0*/  LDC.64 R16, c[0x0][0x3b0] ;  /* 0x0000ec00ff107b82 */ /* 0x000e700000000a00 */
[----:B------:R-:W2:Y:S08]  /*1df0*/  LDC.64 R8, c[0x0][0x388] ;  /* 0x0000e200ff087b82 */ /* 0x000eb00000000a00 */
[----:B------:R-:W3:Y:S01]  /*1e00*/  LDC.64 R12, c[0x0][0x3a0] ;  /* 0x0000e800ff0c7b82 */ /* 0x000ee20000000a00 */
[----:B0-----:R-:W-:-:S04]  /*1e10*/  IMAD R19, R15, R14, UR7 ;  /* 0x000000070f137e24 */ /* 0x001fc8000f8e020e */
[C---:B------:R-:W-:Y:S01]  /*1e20*/  IMAD R25, R19.reuse, R6, R7 ;  /* 0x0000000613197224 */ /* 0x040fe200078e0207 */
[----:B------:R-:W-:Y:S01]  /*1e30*/  IADD3 R15, PT, PT, R19, R14, RZ ;  /* 0x0000000e130f7210 */ /* 0x000fe20007ffe0ff */
[----:B-1----:R-:W-:-:S04]  /*1e40*/  IMAD R19, R21, R16, UR6 ;  /* 0x0000000615137e24 */ /* 0x002fc8000f8e0210 */
[----:B------:R-:W-:Y:S01]  /*1e50*/  IMAD R23, R15, R6, R7 ;  /* 0x000000060f177224 */ /* 0x000fe200078e0207 */
[CC--:B------:R-:W-:Y:S01]  /*1e60*/  IADD3 R27, PT, PT, R19.reuse, R16.reuse, RZ ;  /* 0x00000010131b7210 */ /* 0x0c0fe20007ffe0ff */
[-C--:B------:R-:W-:Y:S02]  /*1e70*/  IMAD R19, R19, R17.reuse, R4 ;  /* 0x0000001113137224 */ /* 0x080fe400078e0204 */
[--C-:B--2---:R-:W-:Y:S01]  /*1e80*/  IMAD.WIDE R24, R25, 0x4, R8.reuse ;  /* 0x0000000419187825 */ /* 0x104fe200078e0208 */
[----:B------:R-:W-:Y:S02]  /*1e90*/  IADD3 R29, PT, PT, R27, R16, RZ ;  /* 0x000000101b1d7210 */ /* 0x000fe40007ffe0ff */
[----:B------:R-:W-:Y:S01]  /*1ea0*/  IADD3 R28, PT, PT, R15, R14, RZ ;  /* 0x0000000e0f1c7210 */ /* 0x000fe20007ffe0ff */
[----:B------:R-:W-:Y:S02]  /*1eb0*/  IMAD.WIDE R20, R23, 0x4, R8 ;  /* 0x0000000417147825 */ /* 0x000fe400078e0208 */
[----:B------:R0:W2:Y:S02]  /*1ec0*/  LDG.E R23, desc[UR28][R24.64] ;  /* 0x0000001c18177981 */ /* 0x0000a4000c1e1900 */
[----:B------:R-:W-:-:S02]  /*1ed0*/  IMAD R15, R27, R17, R4 ;  /* 0x000000111b0f7224 */ /* 0x000fc400078e0204 */
[--C-:B---3--:R-:W-:Y:S01]  /*1ee0*/  IMAD.WIDE R18, R19, 0x4, R12.reuse ;  /* 0x0000000413127825 */ /* 0x108fe200078e020c */
[C---:B------:R-:W-:Y:S01]  /*1ef0*/  IADD3 R27, PT, PT, R28.reuse, R14, RZ ;  /* 0x0000000e1c1b7210 */ /* 0x040fe20007ffe0ff */
[----:B------:R1:W3:Y:S02]  /*1f00*/  LDG.E R22, desc[UR28][R20.64] ;  /* 0x0000001c14167981 */ /* 0x0002e4000c1e1900 */
[----:B------:R-:W-:Y:S01]  /*1f10*/  IMAD.WIDE R14, R15, 0x4, R12 ;  /* 0x000000040f0e7825 */ /* 0x000fe200078e020c */
[C---:B0-----:R-:W-:Y:S01]  /*1f20*/  IADD3 R25, PT, PT, R29.reuse, R16, RZ ;  /* 0x000000101d197210 */ /* 0x041fe20007ffe0ff */
[----:B------:R-:W2:Y:S02]  /*1f30*/  LDG.E R18, desc[UR28][R18.64] ;  /* 0x0000001c12127981 */ /* 0x000ea4000c1e1900 */
[----:B------:R-:W-:Y:S02]  /*1f40*/  IMAD R16, R28, R6, R7 ;  /* 0x000000061c107224 */ /* 0x000fe400078e0207 */
[-CC-:B------:R-:W-:Y:S01]  /*1f50*/  IMAD R29, R29, R17.reuse, R4.reuse ;  /* 0x000000111d1d7224 */ /* 0x180fe200078e0204 */
[----:B------:R-:W3:Y:S01]  /*1f60*/  LDG.E R15, desc[UR28][R14.64] ;  /* 0x0000001c0e0f7981 */ /* 0x000ee2000c1e1900 */
[----:B------:R-:W-:-:S02]  /*1f70*/  IMAD R25, R25, R17, R4 ;  /* 0x0000001119197224 */ /* 0x000fc400078e0204 */
[----:B------:R-:W-:-:S04]  /*1f80*/  IMAD.WIDE R16, R16, 0x4, R8 ;  /* 0x0000000410107825 */ /* 0x000fc800078e0208 */
[----:B------:R-:W-:Y:S02]  /*1f90*/  IMAD R27, R27, R6, R7 ;  /* 0x000000061b1b7224 */ /* 0x000fe400078e0207 */
[----:B-1----:R-:W-:Y:S01]  /*1fa0*/  IMAD.WIDE R20, R29, 0x4, R12 ;  /* 0x000000041d147825 */ /* 0x002fe200078e020c */
[----:B------:R-:W4:Y:S03]  /*1fb0*/  LDG.E R16, desc[UR28][R16.64] ;  /* 0x0000001c10107981 */ /* 0x000f26000c1e1900 */
[----:B------:R-:W-:Y:S02]  /*1fc0*/  IMAD.WIDE R8, R27, 0x4, R8 ;  /* 0x000000041b087825 */ /* 0x000fe400078e0208 */
[----:B------:R-:W4:Y:S02]  /*1fd0*/  LDG.E R20, desc[UR28][R20.64] ;  /* 0x0000001c14147981 */ /* 0x000f24000c1e1900 */
[----:B------:R-:W-:-:S02]  /*1fe0*/  IMAD.WIDE R12, R25, 0x4, R12 ;  /* 0x00000004190c7825 */ /* 0x000fc400078e020c */
[----:B------:R-:W5:Y:S04]  /*1ff0*/  LDG.E R8, desc[UR28][R8.64] ;  /* 0x0000001c08087981 */ /* 0x000f68000c1e1900 */
[----:B------:R-:W5:Y:S01]  /*2000*/  LDG.E R12, desc[UR28][R12.64] ;  /* 0x0000001c0c0c7981 */ /* 0x000f62000c1e1900 */
[----:B------:R-:W-:Y:S01]  /*2010*/  IADD3 R5, PT, PT, R5, 0x4, RZ ;  /* 0x0000000405057810 */ /* 0x000fe20007ffe0ff */
[----:B--2---:R-:W-:-:S04]  /*2020*/  FFMA R23, R23, R18, R26 ;  /* 0x0000001217177223 */ /* 0x004fc8000000001a */
[----:B---3--:R-:W-:-:S04]  /*2030*/  FFMA R23, R22, R15, R23 ;  /* 0x0000000f16177223 */ /* 0x008fc80000000017 */
[----:B----4-:R-:W-:-:S04]  /*2040*/  FFMA R23, R16, R20, R23 ;  /* 0x0000001410177223 */ /* 0x010fc80000000017 */
[----:B-----5:R-:W-:-:S07]  /*2050*/  FFMA R26, R8, R12, R23 ;  /* 0x0000000c081a7223 */ /* 0x020fce0000000017 */
.L_x_374:
[----:B------:R-:W-:Y:S05]  /*2060*/  BRA.U !UP0, `(.L_x_371) ;  /* 0x0000000108b07547 */ /* 0x000fea000b800000 */
[----:B------:R-:W-:Y:S02]  /*2070*/  UISETP.NE.AND UP0, UPT, UR11, 0x1, UPT ;  /* 0x000000010b00788c */ /* 0x000fe4000bf05270 */
[----:B------:R-:W-:-:S07]  /*2080*/  ULOP3.LUT UP2, URZ, UR12, 0x1, URZ, 0xc0, !UPT ;  /* 0x000000010cff7892 */ /* 0x000fce000f84c0ff */
[----:B------:R-:W-:Y:S05]  /*2090*/  BRA.U !UP0, `(.L_x_375) ;  /* 0x0000000108647547 */ /* 0x000fea000b800000 */
[----:B------:R-:W0:Y:S01]  /*20a0*/  LDC.64 R12, c[0x0][0x3b0] ;  /* 0x0000ec00ff0c7b82 */ /* 0x000e220000000a00 */
[----:B------:R-:W-:Y:S02]  /*20b0*/  IADD3 R19, PT, PT, R2, R5, RZ ;  /* 0x0000000502137210 */ /* 0x000fe40007ffe0ff */
[----:B------:R-:W-:-:S05]  /*20c0*/  IADD3 R16, PT, PT, R5, UR9, RZ ;  /* 0x0000000905107c10 */ /* 0x000fca000fffe0ff */
[----:B------:R-:W1:Y:S08]  /*20d0*/  LDC R17, c[0x0][0x394] ;  /* 0x0000e500ff117b82 */ /* 0x000e700000000800 */
[----:B------:R-:W2:Y:S08]  /*20e0*/  LDC.64 R14, c[0x0][0x388] ;  /* 0x0000e200ff0e7b82 */ /* 0x000eb00000000a00 */
[----:B------:R-:W3:Y:S01]  /*20f0*/  LDC.64 R8, c[0x0][0x3a0] ;  /* 0x0000e800ff087b82 */ /* 0x000ee20000000a00 */
[----:B0-----:R-:W-:-:S05]  /*2100*/  IMAD R21, R19, R12, UR6 ;  /* 0x0000000613157e24 */ /* 0x001fca000f8e020c */
[C---:B------:R-:W-:Y:S01]  /*2110*/  IADD3 R18, PT, PT, R21.reuse, R12, RZ ;  /* 0x0000000c15127210 */ /* 0x040fe20007ffe0ff */
[--C-:B------:R-:W-:Y:S02]  /*2120*/  IMAD R21, R21, R13, R4.reuse ;  /* 0x0000000d15157224 */ /* 0x100fe400078e0204 */
[----:B-1----:R-:W-:Y:S02]  /*2130*/  IMAD R16, R16, R17, UR7 ;  /* 0x0000000710107e24 */ /* 0x002fe4000f8e0211 */
[----:B------:R-:W-:Y:S02]  /*2140*/  IMAD R23, R18, R13, R4 ;  /* 0x0000000d12177224 */ /* 0x000fe400078e0204 */
[C---:B------:R-:W-:Y:S01]  /*2150*/  IMAD R19, R16.reuse, R6, R7 ;  /* 0x0000000610137224 */ /* 0x040fe200078e0207 */
[----:B------:R-:W-:-:S03]  /*2160*/  IADD3 R12, PT, PT, R16, R17, RZ ;  /* 0x00000011100c7210 */ /* 0x000fc60007ffe0ff */
[----:B--2---:R-:W-:-:S04]  /*2170*/  IMAD.WIDE R16, R19, 0x4, R14 ;  /* 0x0000000413107825 */ /* 0x004fc800078e020e */
[----:B------:R-:W-:Y:S02]  /*2180*/  IMAD R19, R12, R6, R7 ;  /* 0x000000060c137224 */ /* 0x000fe400078e0207 */
[----:B------:R-:W2:Y:S01]  /*2190*/  LDG.E R17, desc[UR28][R16.64] ;  /* 0x0000001c10117981 */ /* 0x000ea2000c1e1900 */
[----:B---3--:R-:W-:-:S04]  /*21a0*/  IMAD.WIDE R12, R21, 0x4, R8 ;  /* 0x00000004150c7825 */ /* 0x008fc800078e0208 */
[----:B------:R-:W-:Y:S02]  /*21b0*/  IMAD.WIDE R14, R19, 0x4, R14 ;  /* 0x00000004130e7825 */ /* 0x000fe400078e020e */
[----:B------:R-:W2:Y:S02]  /*21c0*/  LDG.E R12, desc[UR28][R12.64] ;  /* 0x0000001c0c0c7981 */ /* 0x000ea4000c1e1900 */
[----:B------:R-:W-:Y:S02]  /*21d0*/  IMAD.WIDE R8, R23, 0x4, R8 ;  /* 0x0000000417087825 */ /* 0x000fe400078e0208 */
[----:B------:R-:W3:Y:S04]  /*21e0*/  LDG.E R15, desc[UR28][R14.64] ;  /* 0x0000001c0e0f7981 */ /* 0x000ee8000c1e1900 */
[----:B------:R-:W3:Y:S01]  /*21f0*/  LDG.E R8, desc[UR28][R8.64] ;  /* 0x0000001c08087981 */ /* 0x000ee2000c1e1900 */
[----:B------:R-:W-:Y:S01]  /*2200*/  IADD3 R5, PT, PT, R5, 0x2, RZ ;  /* 0x0000000205057810 */ /* 0x000fe20007ffe0ff */
[----:B--2---:R-:W-:-:S04]  /*2210*/  FFMA R26, R17, R12, R26 ;  /* 0x0000000c111a7223 */ /* 0x004fc8000000001a */
[----:B---3--:R-:W-:-:S07]  /*2220*/  FFMA R26, R15, R8, R26 ;  /* 0x000000080f1a7223 */ /* 0x008fce000000001a */
.L_x_375:
[----:B------:R-:W-:Y:S05]  /*2230*/  BRA.U !UP2, `(.L_x_371) ;  /* 0x000000010a3c7547 */ /* 0x000fea000b800000 */
[----:B------:R-:W0:Y:S01]  /*2240*/  LDC R17, c[0x0][0x394] ;  /* 0x0000e500ff117b82 */ /* 0x000e220000000800 */
[----:B------:R-:W-:Y:S02]  /*2250*/  IADD3 R16, PT, PT, R5, UR9, RZ ;  /* 0x0000000905107c10 */ /* 0x000fe4000fffe0ff */
[----:B------:R-:W-:-:S05]  /*2260*/  IADD3 R5, PT, PT, R2, R5, RZ ;  /* 0x0000000502057210 */ /* 0x000fca0007ffe0ff */
[----:B------:R-:W1:Y:S08]  /*2270*/  LDC.64 R14, c[0x0][0x3b0] ;  /* 0x0000ec00ff0e7b82 */ /* 0x000e700000000a00 */
[----:B------:R-:W2:Y:S08]  /*2280*/  LDC.64 R12, c[0x0][0x388] ;  /* 0x0000e200ff0c7b82 */ /* 0x000eb00000000a00 */
[----:B------:R-:W3:Y:S01]  /*2290*/  LDC.64 R8, c[0x0][0x3a0] ;  /* 0x0000e800ff087b82 */ /* 0x000ee20000000a00 */
[----:B0-----:R-:W-:-:S04]  /*22a0*/  IMAD R16, R16, R17, UR7 ;  /* 0x0000000710107e24 */ /* 0x001fc8000f8e0211 */
[----:B------:R-:W-:Y:S02]  /*22b0*/  IMAD R7, R16, R6, R7 ;  /* 0x0000000610077224 */ /* 0x000fe400078e0207 */
[----:B-1----:R-:W-:-:S04]  /*22c0*/  IMAD R5, R5, R14, UR6 ;  /* 0x0000000605057e24 */ /* 0x002fc8000f8e020e */
[----:B------:R-:W-:Y:S02]  /*22d0*/  IMAD R5, R5, R15, R4 ;  /* 0x0000000f05057224 */ /* 0x000fe400078e0204 */
[----:B--2---:R-:W-:-:S06]  /*22e0*/  IMAD.WIDE R12, R7, 0x4, R12 ;  /* 0x00000004070c7825 */ /* 0x004fcc00078e020c */
[----:B------:R-:W2:Y:S01]  /*22f0*/  LDG.E R13, desc[UR28][R12.64] ;  /* 0x0000001c0c0d7981 */ /* 0x000ea2000c1e1900 */
[----:B---3--:R-:W-:-:S06]  /*2300*/  IMAD.WIDE R8, R5, 0x4, R8 ;  /* 0x0000000405087825 */ /* 0x008fcc00078e0208 */
[----:B------:R-:W2:Y:S02]  /*2310*/  LDG.E R8, desc[UR28][R8.64] ;  /* 0x0000001c08087981 */ /* 0x000ea4000c1e1900 */
[----:B--2---:R-:W-:-:S07]  /*2320*/  FFMA R26, R13, R8, R26 ;  /* 0x000000080d1a7223 */ /* 0x004fce000000001a */
.L_x_371:
[----:B------:R-:W0:Y:S01]  /*2330*/  LDCU UR12, c[0x0][0x3b4] ;  /* 0x00007680ff0c77ac */ /* 0x000e220008000800 */
[----:B------:R-:W-:-:S04]  /*2340*/  IADD3 R4, PT, PT, R4, 0x1, RZ ;  /* 0x0000000104047810 */ /* 0x000fc80007ffe0ff */
[----:B0-----:R-:W-:-:S13]  /*2350*/  ISETP.NE.AND P0, PT, R4, UR12, PT ;  /* 0x0000000c04007c0c */ /* 0x001fda000bf05270 */
[----:B------:R-:W-:Y:S05]  /*2360*/  @P0 BRA `(.L_x_376) ;  /* 0xfffffff4000c0947 */ /* 0x000fea000383ffff */
.L_x_370:
[----:B------:R-:W0:Y:S01]  /*2370*/  LDCU UR7, c[0x0][0x3b0] ;  /* 0x00007600ff0777ac */ /* 0x000e220008000800 */
[----:B------:R-:W-:-:S04]  /*2380*/  UIADD3 UR6, UPT, UPT, UR6, 0x1, URZ ;  /* 0x0000000106067890 */ /* 0x000fc8000fffe0ff */
[----:B0-----:R-:W-:-:S09]  /*2390*/  UISETP.NE.AND UP0, UPT, UR6, UR7, UPT ;  /* 0x000000070600728c */ /* 0x001fd2000bf05270 */
[----:B------:R-:W-:Y:S05]  /*23a0*/  BRA.U UP0, `(.L_x_377) ;  /* 0xfffffff100e07547 */ /* 0x000fea000b83ffff */
[----:B------:R-:W0:Y:S08]  /*23b0*/  LDC R6, c[0x0][0x3c0] ;  /* 0x0000f000ff067b82 */ /* 0x000e300000000800 */
[----:B------:R-:W1:Y:S01]  /*23c0*/  LDC.64 R4, c[0x0][0x3c8] ;  /* 0x0000f200ff047b82 */ /* 0x000e620000000a00 */
[----:B0-----:R-:W-:Y:S01]  /*23d0*/  IMAD R7, R3, R6, UR5 ;  /* 0x0000000503077e24 */ /* 0x001fe2000f8e0206 */
[----:B------:R-:W-:-:S06]  /*23e0*/  UIADD3 UR5, UPT, UPT, UR5, 0x1, URZ ;  /* 0x0000000105057890 */ /* 0x000fcc000fffe0ff */
[----:B------:R-:W-:Y:S01]  /*23f0*/  ISETP.NE.AND P0, PT, R6, UR5, PT ;  /* 0x0000000506007c0c */ /* 0x000fe2000bf05270 */
[----:B-1----:R-:W-:-:S05]  /*2400*/  IMAD.WIDE R4, R7, 0x4, R4 ;  /* 0x0000000407047825 */ /* 0x002fca00078e0204 */
[----:B------:R0:W-:Y:S07]  /*2410*/  STG.E desc[UR28][R4.64], R26 ;  /* 0x0000001a04007986 */ /* 0x0001ee000c10191c */
[----:B------:R-:W-:Y:S05]  /*2420*/  @P0 BRA `(.L_x_378) ;  /* 0xfffffff000b40947 */ /* 0x000fea000383ffff */
[----:B------:R-:W1:Y:S01]  /*2430*/  LDC R3, c[0x0][0x3bc] ;  /* 0x0000ef00ff037b82 */ /* 0x000e620000000800 */
[----:B------:R-:W-:-:S06]  /*2440*/  UIADD3 UR4, UPT, UPT, UR4, 0x1, URZ ;  /* 0x0000000104047890 */ /* 0x000fcc000fffe0ff */
[----:B-1----:R-:W-:-:S13]  /*2450*/  ISETP.NE.AND P0, PT, R3, UR4, PT ;  /* 0x0000000403007c0c */ /* 0x002fda000bf05270 */
[----:B------:R-:W-:Y:S05]  /*2460*/  @!P0 EXIT ;  /* 0x000000000000894d */ /* 0x000fea0003800000 */
[----:B------:R-:W-:Y:S05]  /*2470*/  BRA `(.L_x_379) ;  /* 0xfffffff000947947 */ /* 0x000fea000383ffff */
.L_x_358:
[----:B------:R-:W0:Y:S01]  /*2480*/  LDCU.64 UR4, c[0x0][0x3a8] ;  /* 0x00007500ff0477ac */ /* 0x000e220008000a00 */
[----:B------:R-:W-:Y:S01]  /*2490*/  IADD3 R2, PT, PT, R6, -0x1, RZ ;  /* 0xffffffff06027810 */ /* 0x000fe20007ffe0ff */
[----:B0-----:R-:W-:-:S04]  /*24a0*/  UISETP.NE.U32.AND UP0, UPT, UR4, URZ, UPT ;  /* 0x000000ff0400728c */ /* 0x001fc8000bf05070 */
[----:B------:R-:W-:-:S09]  /*24b0*/  UISETP.NE.AND.EX UP0, UPT, UR5, URZ, UPT, UP0 ;  /* 0x000000ff0500728c */ /* 0x000fd2000bf05300 */
[----:B------:R-:W-:Y:S05]  /*24c0*/  BRA.U UP0, `(.L_x_380) ;  /* 0x0000000100a87547 */ /* 0x000fea000b800000 */
[----:B------:R-:W-:Y:S01]  /*24d0*/  LOP3.LUT R12, R6, 0x3, RZ, 0xc0, !PT ;  /* 0x00000003060c7812 */ /* 0x000fe200078ec0ff */
[----:B------:R-:W-:Y:S01]  /*24e0*/  UMOV UR4, URZ ;  /* 0x000000ff00047c82 */ /* 0x000fe20008000000 */
[----:B------:R-:W-:Y:S02]  /*24f0*/  ISETP.GE.U32.AND P0, PT, R2, 0x3, PT ;  /* 0x000000030200780c */ /* 0x000fe40003f06070 */
[----:B------:R-:W-:-:S11]  /*2500*/  LOP3.LUT R6, R6, 0x7ffffffc, RZ, 0xc0, !PT ;  /* 0x7ffffffc06067812 */ /* 0x000fd600078ec0ff */
.L_x_385:
[----:B0-----:R-:W0:Y:S01]  /*2510*/  LDC R11, c[0x0][0x3bc] ;  /* 0x0000ef00ff0b7b82 */ /* 0x001e220000000800 */
[----:B------:R-:W-:Y:S02]  /*2520*/  HFMA2 R7, -RZ, RZ, 0, 0 ;  /* 0x00000000ff077431 */ /* 0x000fe400000001ff */
[----:B0-----:R-:W-:Y:S01]  /*2530*/  IMAD R8, R0, R11, UR4 ;  /* 0x0000000400087e24 */ /* 0x001fe2000f8e020b */
[----:B--2---:R-:W-:Y:S06]  /*2540*/  @!P0 BRA `(.L_x_381) ;  /* 0x0000000000348947 */ /* 0x004fec0003800000 */
[----:B------:R-:W0:Y:S01]  /*2550*/  LDC R7, c[0x0][0x3c0] ;  /* 0x0000f000ff077b82 */ /* 0x000e220000000800 */
[----:B------:R-:W-:-:S07]  /*2560*/  UMOV UR5, URZ ;  /* 0x000000ff00057c82 */ /* 0x000fce0008000000 */
[----:B------:R-:W1:Y:S02]  /*2570*/  LDC.64 R4, c[0x0][0x3c8] ;  /* 0x0000f200ff047b82 */ /* 0x000e640000000a00 */
.L_x_382:
[----:B0-2---:R-:W-:Y:S01]  /*2580*/  IMAD R3, R8, R7, UR5 ;  /* 0x0000000508037e24 */ /* 0x005fe2000f8e0207 */
[----:B------:R-:W-:-:S03]  /*2590*/  UIADD3 UR5, UPT, UPT, UR5, 0x4, URZ ;  /* 0x0000000405057890 */ /* 0x000fc6000fffe0ff */
[----:B-1----:R-:W-:-:S03]  /*25a0*/  IMAD.WIDE R2, R3, 0x4, R4 ;  /* 0x0000000403027825 */ /* 0x002fc600078e0204 */
[----:B------:R-:W-:Y:S02]  /*25b0*/  ISETP.NE.AND P1, PT, R6, UR5, PT ;  /* 0x0000000506007c0c */ /* 0x000fe4000bf25270 */
[----:B------:R2:W-:Y:S04]  /*25c0*/  STG.E desc[UR28][R2.64], RZ ;  /* 0x000000ff02007986 */ /* 0x0005e8000c10191c */
[----:B------:R2:W-:Y:S04]  /*25d0*/  STG.E desc[UR28][R2.64+0x4], RZ ;  /* 0x000004ff02007986 */ /* 0x0005e8000c10191c */
[----:B------:R2:W-:Y:S04]  /*25e0*/  STG.E desc[UR28][R2.64+0x8], RZ ;  /* 0x000008ff02007986 */ /* 0x0005e8000c10191c */
[----:B------:R2:W-:Y:S01]  /*25f0*/  STG.E desc[UR28][R2.64+0xc], RZ ;  /* 0x00000cff02007986 */ /* 0x0005e2000c10191c */
[----:B------:R-:W-:Y:S05]  /*2600*/  @P1 BRA `(.L_x_382) ;  /* 0xfffffffc00dc1947 */ /* 0x000fea000383ffff */
[----:B------:R-:W-:-:S07]  /*2610*/  MOV R7, R6 ;  /* 0x0000000600077202 */ /* 0x000fce0000000f00 */
.L_x_381:
[----:B------:R-:W-:-:S13]  /*2620*/  ISETP.NE.AND P1, PT, R12, RZ, PT ;  /* 0x000000ff0c00720c */ /* 0x000fda0003f25270 */
[----:B------:R-:W-:Y:S05]  /*2630*/  @!P1 BRA `(.L_x_383) ;  /* 0x00000000003c9947 */ /* 0x000fea0003800000 */
[----:B------:R-:W0:Y:S01]  /*2640*/  LDC R10, c[0x0][0x3c0] ;  /* 0x0000f000ff0a7b82 */ /* 0x000e220000000800 */
[----:B------:R-:W-:Y:S02]  /*2650*/  ISETP.NE.AND P1, PT, R12, 0x1, PT ;  /* 0x000000010c00780c */ /* 0x000fe40003f25270 */
[----:B0-----:R-:W-:-:S13]  /*2660*/  LOP3.LUT P2, RZ, R10, 0x1, RZ, 0xc0, !PT ;  /* 0x000000010aff7812 */ /* 0x001fda000784c0ff */
[----:B------:R-:W0:Y:S01]  /*2670*/  @P2 LDC.64 R4, c[0x0][0x3c8] ;  /* 0x0000f200ff042b82 */ /* 0x000e220000000a00 */
[----:B------:R-:W-:Y:S05]  /*2680*/  @!P1 BRA `(.L_x_384) ;  /* 0x00000000001c9947 */ /* 0x000fea0003800000 */
[----:B--2---:R-:W1:Y:S01]  /*2690*/  LDC.64 R2, c[0x0][0x3c8] ;  /* 0x0000f200ff027b82 */ /* 0x004e620000000a00 */
[----:B------:R-:W2:Y:S02]  /*26a0*/  LDCU UR5, c[0x0][0x3c0] ;  /* 0x00007800ff0577ac */ /* 0x000ea40008000800 */
[----:B--2---:R-:W-:Y:S01]  /*26b0*/  IMAD R9, R8, UR5, R7 ;  /* 0x0000000508097c24 */ /* 0x004fe2000f8e0207 */
[----:B------:R-:W-:-:S03]  /*26c0*/  IADD3 R7, PT, PT, R7, 0x2, RZ ;  /* 0x0000000207077810 */ /* 0x000fc60007ffe0ff */
[----:B-1----:R-:W-:-:S05]  /*26d0*/  IMAD.WIDE R2, R9, 0x4, R2 ;  /* 0x0000000409027825 */ /* 0x002fca00078e0202 */
[----:B------:R1:W-:Y:S04]  /*26e0*/  STG.E desc[UR28][R2.64], RZ ;  /* 0x000000ff02007986 */ /* 0x0003e8000c10191c */
[----:B------:R1:W-:Y:S02]  /*26f0*/  STG.E desc[UR28][R2.64+0x4], RZ ;  /* 0x000004ff02007986 */ /* 0x0003e4000c10191c */
.L_x_384:
[----:B-12---:R-:W-:-:S04]  /*2700*/  @P2 IMAD R3, R8, R10, R7 ;  /* 0x0000000a08032224 */ /* 0x006fc800078e0207 */
[----:B0-----:R-:W-:-:S05]  /*2710*/  @P2 IMAD.WIDE R2, R3, 0x4, R4 ;  /* 0x0000000403022825 */ /* 0x001fca00078e0204 */
[----:B------:R0:W-:Y:S02]  /*2720*/  @P2 STG.E desc[UR28][R2.64], RZ ;  /* 0x000000ff02002986 */ /* 0x0001e4000c10191c */
.L_x_383:
[----:B------:R-:W-:-:S06]  /*2730*/  UIADD3 UR4, UPT, UPT, UR4, 0x1, URZ ;  /* 0x0000000104047890 */ /* 0x000fcc000fffe0ff */
[----:B------:R-:W-:-:S13]  /*2740*/  ISETP.NE.AND P1, PT, R11, UR4, PT ;  /* 0x000000040b007c0c */ /* 0x000fda000bf25270 */
[----:B------:R-:W-:Y:S05]  /*2750*/  @!P1 EXIT ;  /* 0x000000000000994d */ /* 0x000fea0003800000 */
[----:B------:R-:W-:Y:S05]  /*2760*/  BRA `(.L_x_385) ;  /* 0xfffffffc00687947 */ /* 0x000fea000383ffff */
.L_x_380:
[----:B------:R-:W-:Y:S01]  /*2770*/  LOP3.LUT R12, R6, 0x7, RZ, 0xc0, !PT ;  /* 0x00000007060c7812 */ /* 0x000fe200078ec0ff */
[----:B------:R-:W-:Y:S01]  /*2780*/  UMOV UR4, URZ ;  /* 0x000000ff00047c82 */ /* 0x000fe20008000000 */
[----:B------:R-:W-:Y:S02]  /*2790*/  ISETP.GE.U32.AND P0, PT, R2, 0x7, PT ;  /* 0x000000070200780c */ /* 0x000fe40003f06070 */
[----:B------:R-:W-:Y:S02]  /*27a0*/  IADD3 R3, PT, PT, R12, -0x1, RZ ;  /* 0xffffffff0c037810 */ /* 0x000fe40007ffe0ff */
[C---:B------:R-:W-:Y:S02]  /*27b0*/  LOP3.LUT R13, R6.reuse, 0x3, RZ, 0xc0, !PT ;  /* 0x00000003060d7812 */ /* 0x040fe400078ec0ff */
[----:B------:R-:W-:Y:S02]  /*27c0*/  ISETP.GE.U32.AND P1, PT, R3, 0x3, PT ;  /* 0x000000030300780c */ /* 0x000fe40003f26070 */
[----:B------:R-:W-:-:S11]  /*27d0*/  LOP3.LUT R2, R6, 0x7ffffff8, RZ, 0xc0, !PT ;  /* 0x7ffffff806027812 */ /* 0x000fd600078ec0ff */
.L_x_390:
[----:B0-----:R-:W0:Y:S01]  /*27e0*/  LDC R3, c[0x0][0x3bc] ;  /* 0x0000ef00ff037b82 */ /* 0x001e220000000800 */
[----:B-1----:R-:W-:Y:S02]  /*27f0*/  HFMA2 R5, -RZ, RZ, 0, 0 ;  /* 0x00000000ff057431 */ /* 0x002fe400000001ff */
[----:B0-----:R-:W-:Y:S01]  /*2800*/  IMAD R4, R0, R3, UR4 ;  /* 0x0000000400047e24 */ /* 0x001fe2000f8e0203 */
[----:B------:R-:W-:Y:S06]  /*2810*/  @!P0 BRA `(.L_x_386) ;  /* 0x0000000000848947 */ /* 0x000fec0003800000 */
[----:B------:R-:W-:-:S05]  /*2820*/  UMOV UR5, URZ ;  /* 0x000000ff00057c82 */ /* 0x000fca0008000000 */
.L_x_387:
[----:B0-----:R-:W2:Y:S01]  /*2830*/  LDG.E R5, desc[UR28][R10.64] ;  /* 0x0000001c0a057981 */ /* 0x001ea2000c1e1900 */
[----:B------:R-:W0:Y:S08]  /*2840*/  LDC R9, c[0x0][0x3c0] ;  /* 0x0000f000ff097b82 */ /* 0x000e300000000800 */
[----:B------:R-:W1:Y:S01]  /*2850*/  LDC.64 R6, c[0x0][0x3c8] ;  /* 0x0000f200ff067b82 */ /* 0x000e620000000a00 */
[----:B0-----:R-:W-:-:S04]  /*2860*/  IMAD R9, R4, R9, UR5 ;  /* 0x0000000504097e24 */ /* 0x001fc8000f8e0209 */
[----:B-1----:R-:W-:-:S04]  /*2870*/  IMAD.WIDE R6, R9, 0x4, R6 ;  /* 0x0000000409067825 */ /* 0x002fc800078e0206 */
[----:B--2---:R-:W-:-:S05]  /*2880*/  FADD R5, RZ, R5 ;  /* 0x00000005ff057221 */ /* 0x004fca0000000000 */
[----:B------:R0:W-:Y:S04]  /*2890*/  STG.E desc[UR28][R6.64], R5 ;  /* 0x0000000506007986 */ /* 0x0001e8000c10191c */
[----:B------:R-:W2:Y:S02]  /*28a0*/  LDG.E R8, desc[UR28][R10.64] ;  /* 0x0000001c0a087981 */ /* 0x000ea4000c1e1900 */
[----:B--2---:R-:W-:-:S05]  /*28b0*/  FADD R9, RZ, R8 ;  /* 0x00000008ff097221 */ /* 0x004fca0000000000 */
[----:B------:R1:W-:Y:S04]  /*28c0*/  STG.E desc[UR28][R6.64+0x4], R9 ;  /* 0x0000040906007986 */ /* 0x0003e8000c10191c */
[----:B------:R-:W2:Y:S02]  /*28d0*/  LDG.E R8, desc[UR28][R10.64] ;  /* 0x0000001c0a087981 */ /* 0x000ea4000c1e1900 */
[----:B--2---:R-:W-:-:S05]  /*28e0*/  FADD R15, RZ, R8 ;  /* 0x00000008ff0f7221 */ /* 0x004fca0000000000 */
[----:B------:R2:W-:Y:S04]  /*28f0*/  STG.E desc[UR28][R6.64+0x8], R15 ;  /* 0x0000080f06007986 */ /* 0x0005e8000c10191c */
[----:B------:R-:W3:Y:S02]  /*2900*/  LDG.E R8, desc[UR28][R10.64] ;  /* 0x0000001c0a087981 */ /* 0x000ee4000c1e1900 */
[----:B---3--:R-:W-:-:S05]  /*2910*/  FADD R17, RZ, R8 ;  /* 0x00000008ff117221 */ /* 0x008fca0000000000 */
[----:B------:R3:W-:Y:S04]  /*2920*/  STG.E desc[UR28][R6.64+0xc], R17 ;  /* 0x00000c1106007986 */ /* 0x0007e8000c10191c */
[----:B------:R-:W0:Y:S02]  /*2930*/  LDG.E R8, desc[UR28][R10.64] ;  /* 0x0000001c0a087981 */ /* 0x000e24000c1e1900 */
[----:B0-----:R-:W-:-:S05]  /*2940*/  FADD R5, RZ, R8 ;  /* 0x00000008ff057221 */ /* 0x001fca0000000000 */
[----:B------:R0:W-:Y:S04]  /*2950*/  STG.E desc[UR28][R6.64+0x10], R5 ;  /* 0x0000100506007986 */ /* 0x0001e8000c10191c */
[----:B------:R-:W1:Y:S02]  /*2960*/  LDG.E R8, desc[UR28][R10.64] ;  /* 0x0000001c0a087981 */ /* 0x000e64000c1e1900 */
[----:B-1----:R-:W-:-:S05]  /*2970*/  FADD R9, RZ, R8 ;  /* 0x00000008ff097221 */ /* 0x002fca0000000000 */
[----:B------:R0:W-:Y:S04]  /*2980*/  STG.E desc[UR28][R6.64+0x14], R9 ;  /* 0x0000140906007986 */ /* 0x0001e8000c10191c */
[----:B------:R-:W2:Y:S01]  /*2990*/  LDG.E R8, desc[UR28][R10.64] ;  /* 0x0000001c0a087981 */ /* 0x000ea2000c1e1900 */
[----:B------:R-:W-:Y:S01]  /*29a0*/  UIADD3 UR5, UPT, UPT, UR5, 0x8, URZ ;  /* 0x0000000805057890 */ /* 0x000fe2000fffe0ff */
[----:B--2---:R-:W-:-:S05]  /*29b0*/  FADD R15, RZ, R8 ;  /* 0x00000008ff0f7221 */ /* 0x004fca0000000000 */
[----:B------:R0:W-:Y:S04]  /*29c0*/  STG.E desc[UR28][R6.64+0x18], R15 ;  /* 0x0000180f06007986 */ /* 0x0001e8000c10191c */
[----:B------:R-:W3:Y:S01]  /*29d0*/  LDG.E R8, desc[UR28][R10.64] ;  /* 0x0000001c0a087981 */ /* 0x000ee2000c1e1900 */
[----:B------:R-:W-:Y:S01]  /*29e0*/  ISETP.NE.AND P2, PT, R2, UR5, PT ;  /* 0x0000000502007c0c */ /* 0x000fe2000bf45270 */
[----:B---3--:R-:W-:-:S05]  /*29f0*/  FADD R17, RZ, R8 ;  /* 0x00000008ff117221 */ /* 0x008fca0000000000 */
[----:B------:R0:W-:Y:S07]  /*2a00*/  STG.E desc[UR28][R6.64+0x1c], R17 ;  /* 0x00001c1106007986 */ /* 0x0001ee000c10191c */
[----:B------:R-:W-:Y:S05]  /*2a10*/  @P2 BRA `(.L_x_387) ;  /* 0xfffffffc00842947 */ /* 0x000fea000383ffff */
[----:B0-----:R-:W-:-:S07]  /*2a20*/  MOV R5, R2 ;  /* 0x0000000200057202 */ /* 0x001fce0000000f00 */
.L_x_386:
[----:B------:R-:W-:-:S13]  /*2a30*/  ISETP.NE.AND P2, PT, R12, RZ, PT ;  /* 0x000000ff0c00720c */ /* 0x000fda0003f45270 */
[----:B------:R-:W-:Y:S05]  /*2a40*/  @!P2 BRA `(.L_x_388) ;  /* 0x00000000009ca947 */ /* 0x000fea0003800000 */
[----:B------:R-:W-:Y:S01]  /*2a50*/  ISETP.NE.AND P2, PT, R13, RZ, PT ;  /* 0x000000ff0d00720c */ /* 0x000fe20003f45270 */
[----:B------:R-:W-:-:S12]  /*2a60*/  @!P1 BRA `(.L_x_389) ;  /* 0x0000000000449947 */ /* 0x000fd80003800000 */
[----:B------:R-:W2:Y:S01]  /*2a70*/  LDG.E R8, desc[UR28][R10.64] ;  /* 0x0000001c0a087981 */ /* 0x000ea2000c1e1900 */
[----:B------:R-:W0:Y:S01]  /*2a80*/  LDC.64 R6, c[0x0][0x3c8] ;  /* 0x0000f200ff067b82 */ /* 0x000e220000000a00 */
[----:B------:R-:W1:Y:S02]  /*2a90*/  LDCU UR5, c[0x0][0x3c0] ;  /* 0x00007800ff0577ac */ /* 0x000e640008000800 */
[----:B-1----:R-:W-:-:S04]  /*2aa0*/  IMAD R15, R4, UR5, R5 ;  /* 0x00000005040f7c24 */ /* 0x002fc8000f8e0205 */
[----:B0-----:R-:W-:-:S04]  /*2ab0*/  IMAD.WIDE R6, R15, 0x4, R6 ;  /* 0x000000040f067825 */ /* 0x001fc800078e0206 */
        /* <DEDUP_REMOVED lines=8> */
[----:B------:R-:W2:Y:S01]  /*2b40*/  LDG.E R8, desc[UR28][R10.64] ;  /* 0x0000001c0a087981 */ /* 0x000ea2000c1e1900 */
[----:B------:R-:W-:Y:S01]  /*2b50*/  IADD3 R5, PT, PT, R5, 0x4, RZ ;  /* 0x0000000405057810 */ /* 0x000fe20007ffe0ff */
[----:B--2---:R-:W-:-:S05]  /*2b60*/  FADD R19, RZ, R8 ;  /* 0x00000008ff137221 */ /* 0x004fca0000000000 */
[----:B------:R0:W-:Y:S02]  /*2b70*/  STG.E desc[UR28][R6.64+0xc], R19 ;  /* 0x00000c1306007986 */ /* 0x0001e4000c10191c */
.L_x_389:
[----:B------:R-:W-:Y:S05]  /*2b80*/  @!P2 BRA `(.L_x_388) ;  /* 0x00000000004ca947 */ /* 0x000fea0003800000 */
[----:B------:R-:W-:Y:S01]  /*2b90*/  ISETP.NE.AND P2, PT, R13, 0x1, PT ;  /* 0x000000010d00780c */ /* 0x000fe20003f45270 */
[----:B------:R-:W1:-:S12]  /*2ba0*/  LDC R16, c[0x0][0x3c0] ;  /* 0x0000f000ff107b82 */ /* 0x000e580000000800 */
[----:B------:R-:W2:Y:S01]  /*2bb0*/  @P2 LDG.E R8, desc[UR28][R10.64] ;  /* 0x0000001c0a082981 */ /* 0x000ea2000c1e1900 */
[----:B0-----:R-:W0:Y:S01]  /*2bc0*/  @P2 LDC.64 R6, c[0x0][0x3c8] ;  /* 0x0000f200ff062b82 */ /* 0x001e220000000a00 */
[----:B-1----:R-:W-:-:S04]  /*2bd0*/  @P2 IMAD R9, R4, R16, R5 ;  /* 0x0000001004092224 */ /* 0x002fc800078e0205 */
[----:B0-----:R-:W-:-:S04]  /*2be0*/  @P2 IMAD.WIDE R6, R9, 0x4, R6 ;  /* 0x0000000409062825 */ /* 0x001fc800078e0206 */
[----:B--2---:R-:W-:-:S05]  /*2bf0*/  @P2 FADD R15, RZ, R8 ;  /* 0x00000008ff0f2221 */ /* 0x004fca0000000000 */
[----:B------:R1:W-:Y:S04]  /*2c00*/  @P2 STG.E desc[UR28][R6.64], R15 ;  /* 0x0000000f06002986 */ /* 0x0003e8000c10191c */
[----:B------:R-:W2:Y:S01]  /*2c10*/  @P2 LDG.E R8, desc[UR28][R10.64] ;  /* 0x0000001c0a082981 */ /* 0x000ea2000c1e1900 */
[----:B------:R-:W-:Y:S02]  /*2c20*/  LOP3.LUT P3, RZ, R16, 0x1, RZ, 0xc0, !PT ;  /* 0x0000000110ff7812 */ /* 0x000fe4000786c0ff */
[----:B------:R-:W-:Y:S01]  /*2c30*/  @P2 IADD3 R5, PT, PT, R5, 0x2, RZ ;  /* 0x0000000205052810 */ /* 0x000fe20007ffe0ff */
[----:B--2---:R-:W-:-:S10]  /*2c40*/  @P2 FADD R17, RZ, R8 ;  /* 0x00000008ff112221 */ /* 0x004fd40000000000 */
[----:B------:R-:W0:Y:S01]  /*2c50*/  @P3 LDC.64 R8, c[0x0][0x3c8] ;  /* 0x0000f200ff083b82 */ /* 0x000e220000000a00 */
[----:B------:R1:W-:Y:S04]  /*2c60*/  @P2 STG.E desc[UR28][R6.64+0x4], R17 ;  /* 0x0000041106002986 */ /* 0x0003e8000c10191c */
[----:B------:R-:W2:Y:S01]  /*2c70*/  @P3 LDG.E R14, desc[UR28][R10.64] ;  /* 0x0000001c0a0e3981 */ /* 0x000ea2000c1e1900 */
[----:B------:R-:W-:-:S04]  /*2c80*/  @P3 IMAD R5, R4, R16, R5 ;  /* 0x0000001004053224 */ /* 0x000fc800078e0205 */
[----:B0-----:R-:W-:-:S04]  /*2c90*/  @P3 IMAD.WIDE R4, R5, 0x4, R8 ;  /* 0x0000000405043825 */ /* 0x001fc800078e0208 */
[----:B--2---:R-:W-:-:S05]  /*2ca0*/  @P3 FADD R9, RZ, R14 ;  /* 0x0000000eff093221 */ /* 0x004fca0000000000 */
[----:B------:R1:W-:Y:S02]  /*2cb0*/  @P3 STG.E desc[UR28][R4.64], R9 ;  /* 0x0000000904003986 */ /* 0x0003e4000c10191c */
.L_x_388:
[----:B------:R-:W-:-:S06]  /*2cc0*/  UIADD3 UR4, UPT, UPT, UR4, 0x1, URZ ;  /* 0x0000000104047890 */ /* 0x000fcc000fffe0ff */
[----:B------:R-:W-:-:S13]  /*2cd0*/  ISETP.NE.AND P2, PT, R3, UR4, PT ;  /* 0x0000000403007c0c */ /* 0x000fda000bf45270 */
[----:B------:R-:W-:Y:S05]  /*2ce0*/  @!P2 EXIT ;  /* 0x000000000000a94d */ /* 0x000fea0003800000 */
[----:B------:R-:W-:Y:S05]  /*2cf0*/  BRA `(.L_x_390) ;  /* 0xfffffff800b87947 */ /* 0x000fea000383ffff */
.L_x_357:
[----:B------:R-:W0:Y:S01]  /*2d00*/  LDCU.64 UR4, c[0x0][0x3a8] ;  /* 0x00007500ff0477ac */ /* 0x000e220008000a00 */
[----:B------:R-:W-:Y:S01]  /*2d10*/  IADD3 R2, PT, PT, R6, -0x1, RZ ;  /* 0xffffffff06027810 */ /* 0x000fe20007ffe0ff */
[----:B0-----:R-:W-:-:S04]  /*2d20*/  UISETP.NE.U32.AND UP0, UPT, UR4, URZ, UPT ;  /* 0x000000ff0400728c */ /* 0x001fc8000bf05070 */
[----:B------:R-:W-:-:S09]  /*2d30*/  UISETP.NE.AND.EX UP0, UPT, UR5, URZ, UPT, UP0 ;  /* 0x000000ff0500728c */ /* 0x000fd2000bf05300 */
[----:B------:R-:W-:Y:S05]  /*2d40*/  BRA.U UP0, `(.L_x_391) ;  /* 0x0000000100a87547 */ /* 0x000fea000b800000 */
[----:B------:R-:W-:Y:S01]  /*2d50*/  ISETP.GE.U32.AND P0, PT, R2, 0x3, PT ;  /* 0x000000030200780c */ /* 0x000fe20003f06070 */
[----:B------:R-:W-:Y:S01]  /*2d60*/  UMOV UR4, URZ ;  /* 0x000000ff00047c82 */ /* 0x000fe20008000000 */
[C---:B------:R-:W-:Y:S02]  /*2d70*/  LOP3.LUT R12, R6.reuse, 0x3, RZ, 0xc0, !PT ;  /* 0x00000003060c7812 */ /* 0x040fe400078ec0ff */
[----:B------:R-:W-:-:S09]  /*2d80*/  LOP3.LUT R8, R6, 0x7ffffffc, RZ, 0xc0, !PT ;  /* 0x7ffffffc06087812 */ /* 0x000fd200078ec0ff */
.L_x_396:
[----:B0-----:R-:W0:Y:S01]  /*2d90*/  LDC R11, c[0x0][0x3bc] ;  /* 0x0000ef00ff0b7b82 */ /* 0x001e220000000800 */
[----:B------:R-:W-:Y:S02]  /*2da0*/  HFMA2 R6, -RZ, RZ, 0, 0 ;  /* 0x00000000ff067431 */ /* 0x000fe400000001ff */
[----:B0-----:R-:W-:Y:S01]  /*2db0*/  IMAD R9, R0, R11, UR4 ;  /* 0x0000000400097e24 */ /* 0x001fe2000f8e020b */
[----:B--2---:R-:W-:Y:S06]  /*2dc0*/  @!P0 BRA `(.L_x_392) ;  /* 0x0000000000348947 */ /* 0x004fec0003800000 */
[----:B------:R-:W0:Y:S01]  /*2dd0*/  LDC R6, c[0x0][0x3c0] ;  /* 0x0000f000ff067b82 */ /* 0x000e220000000800 */
[----:B------:R-:W-:-:S07]  /*2de0*/  UMOV UR5, URZ ;  /* 0x000000ff00057c82 */ /* 0x000fce0008000000 */
[----:B------:R-:W1:Y:S02]  /*2df0*/  LDC.64 R4, c[0x0][0x3c8] ;  /* 0x0000f200ff047b82 */ /* 0x000e640000000a00 */
.L_x_393:
        /* <DEDUP_REMOVED lines=10> */
.L_x_392:
        /* <DEDUP_REMOVED lines=14> */
.L_x_395:
[----:B-12---:R-:W-:-:S04]  /*2f80*/  @P2 IMAD R3, R9, R10, R6 ;  /* 0x0000000a09032224 */ /* 0x006fc800078e0206 */
[----:B0-----:R-:W-:-:S05]  /*2f90*/  @P2 IMAD.WIDE R2, R3, 0x4, R4 ;  /* 0x0000000403022825 */ /* 0x001fca00078e0204 */
[----:B------:R0:W-:Y:S02]  /*2fa0*/  @P2 STG.E desc[UR28][R2.64], RZ ;  /* 0x000000ff02002986 */ /* 0x0001e4000c10191c */
.L_x_394:
[----:B------:R-:W-:-:S06]  /*2fb0*/  UIADD3 UR4, UPT, UPT, UR4, 0x1, URZ ;  /* 0x0000000104047890 */ /* 0x000fcc000fffe0ff */
[----:B------:R-:W-:-:S13]  /*2fc0*/  ISETP.NE.AND P1, PT, R11, UR4, PT ;  /* 0x000000040b007c0c */ /* 0x000fda000bf25270 */
[----:B------:R-:W-:Y:S05]  /*2fd0*/  @!P1 EXIT ;  /* 0x000000000000994d */ /* 0x000fea0003800000 */
[----:B------:R-:W-:Y:S05]  /*2fe0*/  BRA `(.L_x_396) ;  /* 0xfffffffc00687947 */ /* 0x000fea000383ffff */
.L_x_391:
[----:B------:R-:W-:Y:S01]  /*2ff0*/  LOP3.LUT R12, R6, 0x7, RZ, 0xc0, !PT ;  /* 0x00000007060c7812 */ /* 0x000fe200078ec0ff */
[----:B------:R-:W-:Y:S01]  /*3000*/  UMOV UR4, URZ ;  /* 0x000000ff00047c82 */ /* 0x000fe20008000000 */
[----:B------:R-:W-:Y:S02]  /*3010*/  ISETP.GE.U32.AND P0, PT, R2, 0x7, PT ;  /* 0x000000070200780c */ /* 0x000fe40003f06070 */
[----:B------:R-:W-:Y:S02]  /*3020*/  IADD3 R3, PT, PT, R12, -0x1, RZ ;  /* 0xffffffff0c037810 */ /* 0x000fe40007ffe0ff */
[C---:B------:R-:W-:Y:S02]  /*3030*/  LOP3.LUT R13, R6.reuse, 0x3, RZ, 0xc0, !PT ;  /* 0x00000003060d7812 */ /* 0x040fe400078ec0ff */
[----:B------:R-:W-:Y:S02]  /*3040*/  ISETP.GE.U32.AND P1, PT, R3, 0x3, PT ;  /* 0x000000030300780c */ /* 0x000fe40003f26070 */
[----:B------:R-:W-:-:S11]  /*3050*/  LOP3.LUT R2, R6, 0x7ffffff8, RZ, 0xc0, !PT ;  /* 0x7ffffff806027812 */ /* 0x000fd600078ec0ff */
.L_x_401:
[----:B0-----:R-:W0:Y:S01]  /*3060*/  LDC R3, c[0x0][0x3bc] ;  /* 0x0000ef00ff037b82 */ /* 0x001e220000000800 */
[----:B-1----:R-:W-:Y:S02]  /*3070*/  HFMA2 R5, -RZ, RZ, 0, 0 ;  /* 0x00000000ff057431 */ /* 0x002fe400000001ff */
[----:B0-----:R-:W-:Y:S01]  /*3080*/  IMAD R4, R0, R3, UR4 ;  /* 0x0000000400047e24 */ /* 0x001fe2000f8e0203 */
[----:B------:R-:W-:Y:S06]  /*3090*/  @!P0 BRA `(.L_x_397) ;  /* 0x0000000000848947 */ /* 0x000fec0003800000 */
[----:B------:R-:W-:-:S05]  /*30a0*/  UMOV UR5, URZ ;  /* 0x000000ff00057c82 */ /* 0x000fca0008000000 */
.L_x_398:
        /* <DEDUP_REMOVED lines=32> */
.L_x_397:
        /* <DEDUP_REMOVED lines=21> */
.L_x_400:
        /* <DEDUP_REMOVED lines=20> */
.L_x_399:
[----:B------:R-:W-:-:S06]  /*3540*/  UIADD3 UR4, UPT, UPT, UR4, 0x1, URZ ;  /* 0x0000000104047890 */ /* 0x000fcc000fffe0ff */
[----:B------:R-:W-:-:S13]  /*3550*/  ISETP.NE.AND P2, PT, R3, UR4, PT ;  /* 0x0000000403007c0c */ /* 0x000fda000bf45270 */
[----:B------:R-:W-:Y:S05]  /*3560*/  @!P2 EXIT ;  /* 0x000000000000a94d */ /* 0x000fea0003800000 */
[----:B------:R-:W-:Y:S05]  /*3570*/  BRA `(.L_x_401) ;  /* 0xfffffff800b87947 */ /* 0x000fea000383ffff */
.L_x_356:
        /* <DEDUP_REMOVED lines=8> */
[----:B------:R-:W-:Y:S02]  /*3600*/  IADD3 R2, PT, PT, R10, -0x1, RZ ;  /* 0xffffffff0a027810 */ /* 0x000fe40007ffe0ff */
[----:B------:R-:W-:Y:S02]  /*3610*/  LOP3.LUT R12, R6, 0x3, RZ, 0xc0, !PT ;  /* 0x00000003060c7812 */ /* 0x000fe400078ec0ff */
[----:B------:R-:W-:Y:S02]  /*3620*/  ISETP.GE.U32.AND P1, PT, R2, 0x3, PT ;  /* 0x000000030200780c */ /* 0x000fe40003f26070 */
[----:B------:R-:W-:-:S11]  /*3630*/  LOP3.LUT R8, R6, 0x7ffffff8, RZ, 0xc0, !PT ;  /* 0x7ffffff806087812 */ /* 0x000fd600078ec0ff */
.L_x_408:
[----:B0-----:R-:W0:Y:S01]  /*3640*/  LDC R9, c[0x0][0x3bc] ;  /* 0x0000ef00ff097b82 */ /* 0x001e220000000800 */
[----:B------:R-:W-:Y:S02]  /*3650*/  HFMA2 R6, -RZ, RZ, 0, 0 ;  /* 0x00000000ff067431 */ /* 0x000fe400000001ff */
[----:B0-----:R-:W-:Y:S01]  /*3660*/  IMAD R7, R0, R9, UR4 ;  /* 0x0000000400077e24 */ /* 0x001fe2000f8e0209 */
[----:B-12---:R-:W-:Y:S06]  /*3670*/  @!P0 BRA `(.L_x_403) ;  /* 0x0000000000448947 */ /* 0x006fec0003800000 */
[----:B------:R-:W0:Y:S01]  /*3680*/  LDC R6, c[0x0][0x3c0] ;  /* 0x0000f000ff067b82 */ /* 0x000e220000000800 */
[----:B------:R-:W-:-:S07]  /*3690*/  UMOV UR5, URZ ;  /* 0x000000ff00057c82 */ /* 0x000fce0008000000 */
[----:B------:R-:W1:Y:S02]  /*36a0*/  LDC.64 R4, c[0x0][0x3c8] ;  /* 0x0000f200ff047b82 */ /* 0x000e640000000a00 */
.L_x_404:
[----:B0-2---:R-:W-:Y:S01]  /*36b0*/  IMAD R3, R7, R6, UR5 ;  /* 0x0000000507037e24 */ /* 0x005fe2000f8e0206 */
[----:B------:R-:W-:-:S03]  /*36c0*/  UIADD3 UR5, UPT, UPT, UR5, 0x8, URZ ;  /* 0x0000000805057890 */ /* 0x000fc6000fffe0ff */
[----:B-1----:R-:W-:-:S03]  /*36d0*/  IMAD.WIDE R2, R3, 0x4, R4 ;  /* 0x0000000403027825 */ /* 0x002fc600078e0204 */
[----:B------:R-:W-:Y:S02]  /*36e0*/  ISETP.NE.AND P2, PT, R8, UR5, PT ;  /* 0x0000000508007c0c */ /* 0x000fe4000bf45270 */
[----:B------:R2:W-:Y:S04]  /*36f0*/  STG.E desc[UR28][R2.64], RZ ;  /* 0x000000ff02007986 */ /* 0x0005e8000c10191c */
[----:B------:R2:W-:Y:S04]  /*3700*/  STG.E desc[UR28][R2.64+0x4], RZ ;  /* 0x000004ff02007986 */ /* 0x0005e8000c10191c */
[----:B------:R2:W-:Y:S04]  /*3710*/  STG.E desc[UR28][R2.64+0x8], RZ ;  /* 0x000008ff02007986 */ /* 0x0005e8000c10191c */
[----:B------:R2:W-:Y:S04]  /*3720*/  STG.E desc[UR28][R2.64+0xc], RZ ;  /* 0x00000cff02007986 */ /* 0x0005e8000c10191c */
[----:B------:R2:W-:Y:S04]  /*3730*/  STG.E desc[UR28][R2.64+0x10], RZ ;  /* 0x000010ff02007986 */ /* 0x0005e8000c10191c */
[----:B------:R2:W-:Y:S04]  /*3740*/  STG.E desc[UR28][R2.64+0x14], RZ ;  /* 0x000014ff02007986 */ /* 0x0005e8000c10191c */
[----:B------:R2:W-:Y:S04]  /*3750*/  STG.E desc[UR28][R2.64+0x18], RZ ;  /* 0x000018ff02007986 */ /* 0x0005e8000c10191c */
[----:B------:R2:W-:Y:S01]  /*3760*/  STG.E desc[UR28][R2.64+0x1c], RZ ;  /* 0x00001cff02007986 */ /* 0x0005e2000c10191c */
[----:B------:R-:W-:Y:S05]  /*3770*/  @P2 BRA `(.L_x_404) ;  /* 0xfffffffc00cc2947 */ /* 0x000fea000383ffff */
[----:B------:R-:W-:-:S07]  /*3780*/  MOV R6, R8 ;  /* 0x0000000800067202 */ /* 0x000fce0000000f00 */
.L_x_403:
[----:B------:R-:W-:-:S13]  /*3790*/  ISETP.NE.AND P2, PT, R10, RZ, PT ;  /* 0x000000ff0a00720c */ /* 0x000fda0003f45270 */
[----:B------:R-:W-:Y:S05]  /*37a0*/  @!P2 BRA `(.L_x_405) ;  /* 0x00000000006ca947 */ /* 0x000fea0003800000 */
[----:B------:R-:W-:Y:S01]  /*37b0*/  ISETP.NE.AND P2, PT, R12, RZ, PT ;  /* 0x000000ff0c00720c */ /* 0x000fe20003f45270 */
[----:B------:R-:W-:-:S12]  /*37c0*/  @!P1 BRA `(.L_x_406) ;  /* 0x0000000000249947 */ /* 0x000fd80003800000 */
[----:B--2---:R-:W0:Y:S01]  /*37d0*/  LDC.64 R2, c[0x0][0x3c8] ;  /* 0x0000f200ff027b82 */ /* 0x004e220000000a00 */
[----:B------:R-:W1:Y:S02]  /*37e0*/  LDCU UR5, c[0x0][0x3c0] ;  /* 0x00007800ff0577ac */ /* 0x000e640008000800 */
[----:B-1----:R-:W-:Y:S01]  /*37f0*/  IMAD R5, R7, UR5, R6 ;  /* 0x0000000507057c24 */ /* 0x002fe2000f8e0206 */
[----:B------:R-:W-:-:S03]  /*3800*/  IADD3 R6, PT, PT, R6, 0x4, RZ ;  /* 0x0000000406067810 */ /* 0x000fc60007ffe0ff */
[----:B0-----:R-:W-:-:S05]  /*3810*/  IMAD.WIDE R2, R5, 0x4, R2 ;  /* 0x0000000405027825 */ /* 0x001fca00078e0202 */
[----:B------:R0:W-:Y:S04]  /*3820*/  STG.E desc[UR28][R2.64], RZ ;  /* 0x000000ff02007986 */ /* 0x0001e8000c10191c */
[----:B------:R0:W-:Y:S04]  /*3830*/  STG.E desc[UR28][R2.64+0x4], RZ ;  /* 0x000004ff02007986 */ /* 0x0001e8000c10191c */
[----:B------:R0:W-:Y:S04]  /*3840*/  STG.E desc[UR28][R2.64+0x8], RZ ;  /* 0x000008ff02007986 */ /* 0x0001e8000c10191c */
[----:B------:R0:W-:Y:S02]  /*3850*/  STG.E desc[UR28][R2.64+0xc], RZ ;  /* 0x00000cff02007986 */ /* 0x0001e4000c10191c */
.L_x_406:
[----:B------:R-:W-:Y:S05]  /*3860*/  @!P2 BRA `(.L_x_405) ;  /* 0x00000000003ca947 */ /* 0x000fea0003800000 */
[----:B------:R-:W1:Y:S01]  /*3870*/  LDC R13, c[0x0][0x3c0] ;  /* 0x0000f000ff0d7b82 */ /* 0x000e620000000800 */
[----:B------:R-:W-:Y:S02]  /*3880*/  ISETP.NE.AND P2, PT, R12, 0x1, PT ;  /* 0x000000010c00780c */ /* 0x000fe40003f45270 */
[----:B-1----:R-:W-:-:S13]  /*3890*/  LOP3.LUT P3, RZ, R13, 0x1, RZ, 0xc0, !PT ;  /* 0x000000010dff7812 */ /* 0x002fda000786c0ff */
[----:B------:R-:W1:Y:S01]  /*38a0*/  @P3 LDC.64 R4, c[0x0][0x3c8] ;  /* 0x0000f200ff043b82 */ /* 0x000e620000000a00 */
[----:B------:R-:W-:Y:S05]  /*38b0*/  @!P2 BRA `(.L_x_407) ;  /* 0x00000000001ca947 */ /* 0x000fea0003800000 */
[----:B0-2---:R-:W0:Y:S01]  /*38c0*/  LDC.64 R2, c[0x0][0x3c8] ;  /* 0x0000f200ff027b82 */ /* 0x005e220000000a00 */
[----:B------:R-:W2:Y:S02]  /*38d0*/  LDCU UR5, c[0x0][0x3c0] ;  /* 0x00007800ff0577ac */ /* 0x000ea40008000800 */
[----:B--2---:R-:W-:Y:S01]  /*38e0*/  IMAD R11, R7, UR5, R6 ;  /* 0x00000005070b7c24 */ /* 0x004fe2000f8e0206 */
[----:B------:R-:W-:-:S03]  /*38f0*/  IADD3 R6, PT, PT, R6, 0x2, RZ ;  /* 0x0000000206067810 */ /* 0x000fc60007ffe0ff */
[----:B0-----:R-:W-:-:S05]  /*3900*/  IMAD.WIDE R2, R11, 0x4, R2 ;  /* 0x000000040b027825 */ /* 0x001fca00078e0202 */
[----:B------:R3:W-:Y:S04]  /*3910*/  STG.E desc[UR28][R2.64], RZ ;  /* 0x000000ff02007986 */ /* 0x0007e8000c10191c */
[----:B------:R3:W-:Y:S02]  /*3920*/  STG.E desc[UR28][R2.64+0x4], RZ ;  /* 0x000004ff02007986 */ /* 0x0007e4000c10191c */
.L_x_407:
[----:B0-23--:R-:W-:-:S04]  /*3930*/  @P3 IMAD R3, R7, R13, R6 ;  /* 0x0000000d07033224 */ /* 0x00dfc800078e0206 */
[----:B-1----:R-:W-:-:S05]  /*3940*/  @P3 IMAD.WIDE R2, R3, 0x4, R4 ;  /* 0x0000000403023825 */ /* 0x002fca00078e0204 */
[----:B------:R1:W-:Y:S02]  /*3950*/  @P3 STG.E desc[UR28][R2.64], RZ ;  /* 0x000000ff02003986 */ /* 0x0003e4000c10191c */
.L_x_405:
[----:B------:R-:W-:-:S06]  /*3960*/  UIADD3 UR4, UPT, UPT, UR4, 0x1, URZ ;  /* 0x0000000104047890 */ /* 0x000fcc000fffe0ff */
[----:B------:R-:W-:-:S13]  /*3970*/  ISETP.NE.AND P2, PT, R9, UR4, PT ;  /* 0x0000000409007c0c */ /* 0x000fda000bf45270 */
[----:B------:R-:W-:Y:S05]  /*3980*/  @!P2 EXIT ;  /* 0x000000000000a94d */ /* 0x000fea0003800000 */
[----:B------:R-:W-:Y:S05]  /*3990*/  BRA `(.L_x_408) ;  /* 0xfffffffc00287947 */ /* 0x000fea000383ffff */
.L_x_402:
[C---:B------:R-:W-:Y:S01]  /*39a0*/  LOP3.LUT R12, R6.reuse, 0xf, RZ, 0xc0, !PT ;  /* 0x0000000f060c7812 */ /* 0x040fe200078ec0ff */
[----:B------:R-:W-:Y:S01]  /*39b0*/  UMOV UR4, URZ ;  /* 0x000000ff00047c82 */ /* 0x000fe20008000000 */
[----:B------:R-:W-:Y:S02]  /*39c0*/  LOP3.LUT R13, R6, 0x7, RZ, 0xc0, !PT ;  /* 0x00000007060d7812 */ /* 0x000fe400078ec0ff */
[----:B------:R-:W-:Y:S02]  /*39d0*/  IADD3 R2, PT, PT, R12, -0x1, RZ ;  /* 0xffffffff0c027810 */ /* 0x000fe40007ffe0ff */
[----:B------:R-:W-:Y:S02]  /*39e0*/  IADD3 R3, PT, PT, R13, -0x1, RZ ;  /* 0xffffffff0d037810 */ /* 0x000fe40007ffe0ff */
[----:B------:R-:W-:Y:S02]  /*39f0*/  ISETP.GE.U32.AND P0, PT, R2, 0x7, PT ;  /* 0x000000070200780c */ /* 0x000fe40003f06070 */
[----:B------:R-:W-:-:S02]  /*3a00*/  ISETP.GE.U32.AND P1, PT, R3, 0x3, PT ;  /* 0x000000030300780c */ /* 0x000fc40003f26070 */
[C---:B------:R-:W-:Y:S02]  /*3a10*/  LOP3.LUT R2, R6.reuse, 0x7ffffff0, RZ, 0xc0, !PT ;  /* 0x7ffffff006027812 */ /* 0x040fe400078ec0ff */
[----:B------:R-:W-:-:S09]  /*3a20*/  LOP3.LUT R3, R6, 0x3, RZ, 0xc0, !PT ;  /* 0x0000000306037812 */ /* 0x000fd200078ec0ff */
.L_x_414:
[----:B0-234-:R-:W0:Y:S01]  /*3a30*/  LDC R5, c[0x0][0x3bc] ;  /* 0x0000ef00ff057b82 */ /* 0x01de220000000800 */
[----:B------:R-:W-:Y:S01]  /*3a40*/  ISETP.GE.U32.AND P3, PT, R8, 0xf, PT ;  /* 0x0000000f0800780c */ /* 0x000fe20003f66070 */
[----:B0-----:R-:W-:Y:S01]  /*3a50*/  IMAD R4, R0, R5, UR4 ;  /* 0x0000000400047e24 */ /* 0x001fe2000f8e0205 */
[----:B------:R-:W-:-:S06]  /*3a60*/  UIADD3 UR4, UPT, UPT, UR4, 0x1, URZ ;  /* 0x0000000104047890 */ /* 0x000fcc000fffe0ff */
[----:B------:R-:W-:Y:S01]  /*3a70*/  ISETP.NE.AND P2, PT, R5, UR4, PT ;  /* 0x0000000405007c0c */ /* 0x000fe2000bf45270 */
[----:B------:R-:W-:-:S04]  /*3a80*/  HFMA2 R5, -RZ, RZ, 0, 0 ;  /* 0x00000000ff057431 */ /* 0x000fc800000001ff */
[----:B-1----:R-:W-:Y:S08]  /*3a90*/  @!P3 BRA `(.L_x_409) ;  /* 0x0000000000e4b947 */ /* 0x002ff00003800000 */
[----:B------:R-:W-:-:S05]  /*3aa0*/  UMOV UR5, URZ ;  /* 0x000000ff00057c82 */ /* 0x000fca0008000000 */
.L_x_410:
        /* <DEDUP_REMOVED lines=56> */
.L_x_409:
        /* <DEDUP_REMOVED lines=29> */
[----:B------:R-:W3:Y:S01]  /*4000*/  LDG.E R14, desc[UR28][R10.64] ;  /* 0x0000001c0a0e7981 */ /* 0x000ee2000c1e1900 */
[----:B------:R-:W-:Y:S01]  /*4010*/  IADD3 R5, PT, PT, R5, 0x8, RZ ;  /* 0x0000000805057810 */ /* 0x000fe20007ffe0ff */
[----:B---3--:R-:W-:-:S05]  /*4020*/  FADD R19, RZ, R14 ;  /* 0x0000000eff137221 */ /* 0x008fca0000000000 */
[----:B------:R0:W-:Y:S02]  /*4030*/  STG.E desc[UR28][R6.64+0x1c], R19 ;  /* 0x00001c1306007986 */ /* 0x0001e4000c10191c */
.L_x_412:
[----:B------:R-:W-:Y:S05]  /*4040*/  @!P3 BRA `(.L_x_411) ;  /* 0x000000000094b947 */ /* 0x000fea0003800000 */
[----:B------:R-:W-:Y:S01]  /*4050*/  ISETP.NE.AND P3, PT, R3, RZ, PT ;  /* 0x000000ff0300720c */ /* 0x000fe20003f65270 */
[----:B------:R-:W-:-:S12]  /*4060*/  @!P1 BRA `(.L_x_413) ;  /* 0x0000000000449947 */ /* 0x000fd80003800000 */
[----:B0-----:R-:W2:Y:S01]  /*4070*/  LDG.E R9, desc[UR28][R10.64] ;  /* 0x0000001c0a097981 */ /* 0x001ea2000c1e1900 */
        /* <DEDUP_REMOVED lines=16> */
.L_x_413:
[----:B------:R-:W-:Y:S05]  /*4180*/  @!P3 BRA `(.L_x_411) ;  /* 0x000000000044b947 */ /* 0x000fea0003800000 */
[----:B01----:R-:W2:Y:S01]  /*4190*/  LDG.E R9, desc[UR28][R10.64] ;  /* 0x0000001c0a097981 */ /* 0x003ea2000c1e1900 */
[----:B------:R-:W0:Y:S01]  /*41a0*/  LDC.64 R6, c[0x0][0x3c8] ;  /* 0x0000f200ff067b82 */ /* 0x000e220000000a00 */
[----:B------:R-:W1:Y:S01]  /*41b0*/  LDCU UR5, c[0x0][0x3c0] ;  /* 0x00007800ff0577ac */ /* 0x000e620008000800 */
[----:B------:R-:W-:Y:S01]  /*41c0*/  ISETP.NE.AND P3, PT, R3, 0x1, PT ;  /* 0x000000010300780c */ /* 0x000fe20003f65270 */
[----:B-1----:R-:W-:-:S04]  /*41d0*/  IMAD R5, R4, UR5, R5 ;  /* 0x0000000504057c24 */ /* 0x002fc8000f8e0205 */
[----:B0-----:R-:W-:-:S04]  /*41e0*/  IMAD.WIDE R4, R5, 0x4, R6 ;  /* 0x0000000405047825 */ /* 0x001fc800078e0206 */
[----:B--2---:R-:W-:-:S05]  /*41f0*/  FADD R9, RZ, R9 ;  /* 0x00000009ff097221 */ /* 0x004fca0000000000 */
[----:B------:R2:W-:Y:S01]  /*4200*/  STG.E desc[UR28][R4.64], R9 ;  /* 0x0000000904007986 */ /* 0x0005e2000c10191c */
[----:B------:R-:W-:Y:S05]  /*4210*/  @!P3 BRA `(.L_x_411) ;  /* 0x000000000020b947 */ /* 0x000fea0003800000 */
[----:B------:R-:W3:Y:S01]  /*4220*/  LDG.E R6, desc[UR28][R10.64] ;  /* 0x0000001c0a067981 */ /* 0x000ee2000c1e1900 */
[----:B------:R-:W-:Y:S01]  /*4230*/  ISETP.NE.AND P3, PT, R3, 0x2, PT ;  /* 0x000000020300780c */ /* 0x000fe20003f65270 */
[----:B---3--:R-:W-:-:S05]  /*4240*/  FADD R7, RZ, R6 ;  /* 0x00000006ff077221 */ /* 0x008fca0000000000 */
[----:B------:R3:W-:Y:S07]  /*4250*/  STG.E desc[UR28][R4.64+0x4], R7 ;  /* 0x0000040704007986 */ /* 0x0007ee000c10191c */
[----:B------:R-:W-:Y:S05]  /*4260*/  @!P3 BRA `(.L_x_411) ;  /* 0x00000000000cb947 */ /* 0x000fea0003800000 */
[----:B------:R-:W3:Y:S02]  /*4270*/  LDG.E R6, desc[UR28][R10.64] ;  /* 0x0000001c0a067981 */ /* 0x000ee4000c1e1900 */
[----:B---3--:R-:W-:-:S05]  /*4280*/  FADD R7, RZ, R6 ;  /* 0x00000006ff077221 */ /* 0x008fca0000000000 */
[----:B------:R4:W-:Y:S02]  /*4290*/  STG.E desc[UR28][R4.64+0x8], R7 ;  /* 0x0000080704007986 */ /* 0x0009e4000c10191c */
.L_x_411:
[----:B------:R-:W-:Y:S05]  /*42a0*/  @P2 BRA `(.L_x_414) ;  /* 0xfffffff400e02947 */ /* 0x000fea000383ffff */
[----:B------:R-:W-:Y:S05]  /*42b0*/  EXIT ;  /* 0x000000000000794d */ /* 0x000fea0003800000 */
.L_x_415:
        /* <DEDUP_REMOVED lines=12> */
.L_x_439:


//--------------------- .text._batch_norm         --------------------------
	.section	.text._batch_norm,"ax",@progbits
	.align	128
        .global         _batch_norm
        .type           _batch_norm,@function
        .size           _batch_norm,(.L_x_435 - _batch_norm)
        .other          _batch_norm,@"STO_CUDA_ENTRY STV_DEFAULT"
_batch_norm:
.text._batch_norm:
[----:B------:R-:W-:Y:S01]  /*0000*/  LDC R1, c[0x0][0x37c] ;  /* 0x0000df00ff017b82 */ /* 0x000fe20000000800 */
[----:B------:R-:W0:Y:S07]  /*0010*/  S2R R4, SR_CTAID.Y ;  /* 0x0000000000047919 */ /* 0x000e2e0000002600 */
[----:B------:R-:W0:Y:S01]  /*0020*/  LDC.64 R12, c[0x0][0x3a8] ;  /* 0x0000ea00ff0c7b82 */ /* 0x000e220000000a00 */
[----:B------:R-:W1:Y:S01]  /*0030*/  LDCU.64 UR4, c[0x0][0x358] ;  /* 0x00006b00ff0477ac */ /* 0x000e620008000a00 */
[----:B------:R-:W2:Y:S01]  /*0040*/  S2R R5, SR_TID.X ;  /* 0x0000000000057919 */ /* 0x000ea20000002100 */
[----:B------:R-:W2:Y:S01]  /*0050*/  LDCU.64 UR8, c[0x0][0x398] ;  /* 0x00007300ff0877ac */ /* 0x000ea20008000a00 */
[----:B------:R-:W3:Y:S04]  /*0060*/  S2R R7, SR_TID.Y ;  /* 0x0000000000077919 */ /* 0x000ee80000002200 */
[----:B------:R-:W4:Y:S08]  /*0070*/  S2UR UR6, SR_CTAID.X ;  /* 0x00000000000679c3 */ /* 0x000f300000002500 */
[----:B------:R-:W4:Y:S08]  /*0080*/  LDC R15, c[0x0][0x394] ;  /* 0x0000e500ff0f7b82 */ /* 0x000f300000000800 */
[----:B------:R-:W3:Y:S01]  /*0090*/  LDC.64 R10, c[0x0][0x3a0] ;  /* 0x0000e800ff0a7b82 */ /* 0x000ee20000000a00 */
[----:B0-----:R-:W-:-:S07]  /*00a0*/  IMAD.WIDE.U32 R12, R4, 0x4, R12 ;  /* 0x00000004040c7825 */ /* 0x001fce00078e000c */
[----:B------:R-:W0:Y:S01]  /*00b0*/  LDC.64 R8, c[0x0][0x380] ;  /* 0x0000e000ff087b82 */ /* 0x000e220000000a00 */
[----:B-1----:R-:W3:Y:S01]  /*00c0*/  LDG.E R12, desc[UR4][R12.64] ;  /* 0x000000040c0c7981 */ /* 0x002ee2000c1e1900 */
[----:B----4-:R-:W-:-:S06]  /*00d0*/  IMAD R0, R15, UR6, R4 ;  /* 0x000000060f007c24 */ /* 0x010fcc000f8e0204 */
[----:B------:R-:W1:Y:S01]  /*00e0*/  LDC.64 R2, c[0x0][0x3b0] ;  /* 0x0000ec00ff027b82 */ /* 0x000e620000000a00 */
[----:B--2---:R-:W-:-:S04]  /*00f0*/  IMAD R0, R0, UR8, R5 ;  /* 0x0000000800007c24 */ /* 0x004fc8000f8e0205 */
[----:B---3--:R-:W-:Y:S02]  /*0100*/  IMAD R5, R0, UR9, R7 ;  /* 0x0000000900057c24 */ /* 0x008fe4000f8e0207 */
[----:B------:R-:W-:-:S04]  /*0110*/  IMAD.WIDE.U32 R10, R4, 0x4, R10 ;  /* 0x00000004040a7825 */ /* 0x000fc800078e000a */
[----:B0-----:R-:W-:Y:S02]  /*0120*/  IMAD.WIDE.U32 R8, R5, 0x4, R8 ;  /* 0x0000000405087825 */ /* 0x001fe400078e0008 */
[----:B------:R-:W2:Y:S04]  /*0130*/  LDG.E R11, desc[UR4][R10.64] ;  /* 0x000000040a0b7981 */ /* 0x000ea8000c1e1900 */
[----:B------:R-:W2:Y:S01]  /*0140*/  LDG.E R0, desc[UR4][R8.64] ;  /* 0x0000000408007981 */ /* 0x000ea2000c1e1900 */
[----:B-1----:R-:W-:-:S05]  /*0150*/  IMAD.WIDE.U32 R2, R4, 0x4, R2 ;  /* 0x0000000404027825 */ /* 0x002fca00078e0002 */
[----:B------:R0:W5:Y:S02]  /*0160*/  LDG.E R6, desc[UR4][R2.64] ;  /* 0x0000000402067981 */ /* 0x000164000c1e1900 */
[----:B0-----:R-:W-:-:S04]  /*0170*/  FADD R2, R12, 9.9999997473787516356e-06 ;  /* 0x3727c5ac0c027421 */ /* 0x001fc80000000000 */
[----:B------:R-:W-:Y:S01]  /*0180*/  VIADD R14, R2, 0xf3000000 ;  /* 0xf3000000020e7836 */ /* 0x000fe20000000000 */
[----:B------:R0:W1:Y:S04]  /*0190*/  MUFU.RSQ R7, R2 ;  /* 0x0000000200077308 */ /* 0x0000680000001400 */
[----:B------:R-:W-:Y:S01]  /*01a0*/  ISETP.GT.U32.AND P0, PT, R14, 0x727fffff, PT ;  /* 0x727fffff0e00780c */ /* 0x000fe20003f04070 */
[----:B--2---:R-:W-:-:S12]  /*01b0*/  FADD R0, R0, -R11 ;  /* 0x8000000b00007221 */ /* 0x004fd80000000000 */
[----:B01----:R-:W-:Y:S05]  /*01c0*/  @!P0 BRA `(.L_x_416) ;  /* 0x0000000000108947 */ /* 0x003fea0003800000 */
[----:B------:R-:W-:-:S07]  /*01d0*/  MOV R9, 0x1f0 ;  /* 0x000001f000097802 */ /* 0x000fce0000000f00 */
[----:B-----5:R-:W-:Y:S05]  /*01e0*/  CALL.REL.NOINC `($__internal_0_$__cuda_sm20_sqrt_rn_f32_slowpath) ;  /* 0x00000000006c7944 */ /* 0x020fea0003c00000 */
[----:B------:R-:W-:Y:S01]  /*01f0*/  IMAD.MOV.U32 R3, RZ, RZ, R7 ;  /* 0x000000ffff037224 */ /* 0x000fe200078e0007 */
[----:B------:R-:W-:Y:S06]  /*0200*/  BRA `(.L_x_417) ;  /* 0x0000000000107947 */ /* 0x000fec0003800000 */
.L_x_416:
[----:B------:R-:W-:Y:S01]  /*0210*/  FMUL.FTZ R3, R2, R7 ;  /* 0x0000000702037220 */ /* 0x000fe20000410000 */
[----:B------:R-:W-:-:S03]  /*0220*/  FMUL.FTZ R7, R7, 0.5 ;  /* 0x3f00000007077820 */ /* 0x000fc60000410000 */
[----:B------:R-:W-:-:S04]  /*0230*/  FFMA R2, -R3, R3, R2 ;  /* 0x0000000303027223 */ /* 0x000fc80000000102 */
[----:B------:R-:W-:-:S07]  /*0240*/  FFMA R3, R2, R7, R3 ;  /* 0x0000000702037223 */ /* 0x000fce0000000003 */
.L_x_417:
[----:B------:R-:W0:Y:S01]  /*0250*/  MUFU.RCP R2, R3 ;  /* 0x0000000300027308 */ /* 0x000e220000001000 */
[----:B------:R-:W-:Y:S07]  /*0260*/  BSSY.RECONVERGENT B0, `(.L_x_418) ;  /* 0x000000b000007945 */ /* 0x000fee0003800200 */
[----:B------:R-:W1:Y:S01]  /*0270*/  FCHK P0, R0, R3 ;  /* 0x0000000300007302 */ /* 0x000e620000000000 */
[----:B0-----:R-:W-:-:S04]  /*0280*/  FFMA R7, R2, -R3, 1 ;  /* 0x3f80000002077423 */ /* 0x001fc80000000803 */
[----:B------:R-:W-:-:S04]  /*0290*/  FFMA R7, R2, R7, R2 ;  /* 0x0000000702077223 */ /* 0x000fc80000000002 */
[----:B------:R-:W-:-:S04]  /*02a0*/  FFMA R2, R0, R7, RZ ;  /* 0x0000000700027223 */ /* 0x000fc800000000ff */
[----:B------:R-:W-:-:S04]  /*02b0*/  FFMA R8, R2, -R3, R0 ;  /* 0x8000000302087223 */ /* 0x000fc80000000000 */
[----:B------:R-:W-:Y:S01]  /*02c0*/  FFMA R7, R7, R8, R2 ;  /* 0x0000000807077223 */ /* 0x000fe20000000002 */
[----:B-1----:R-:W-:Y:S06]  /*02d0*/  @!P0 BRA `(.L_x_419) ;  /* 0x00000000000c8947 */ /* 0x002fec0003800000 */
[----:B------:R-:W-:-:S07]  /*02e0*/  MOV R2, 0x300 ;  /* 0x0000030000027802 */ /* 0x000fce0000000f00 */
[----:B-----5:R-:W-:Y:S05]  /*02f0*/  CALL.REL.NOINC `($__internal_1_$__cuda_sm3x_div_rn_noftz_f32_slowpath) ;  /* 0x0000000000887944 */ /* 0x020fea0003c00000 */
[----:B------:R-:W-:-:S07]  /*0300*/  MOV R7, R0 ;  /* 0x0000000000077202 */ /* 0x000fce0000000f00 */
.L_x_419:
[----:B------:R-:W-:Y:S05]  /*0310*/  BSYNC.RECONVERGENT B0 ;  /* 0x0000000000007941 */ /* 0x000fea0003800200 */
.L_x_418:
[----:B------:R-:W0:Y:S08]  /*0320*/  LDC.64 R2, c[0x0][0x3b8] ;  /* 0x0000ee00ff027b82 */ /* 0x000e300000000a00 */
[----:B------:R-:W1:Y:S01]  /*0330*/  LDC.64 R8, c[0x0][0x388] ;  /* 0x0000e200ff087b82 */ /* 0x000e620000000a00 */
[----:B0-----:R-:W-:-:S06]  /*0340*/  IMAD.WIDE.U32 R2, R4, 0x4, R2 ;  /* 0x0000000404027825 */ /* 0x001fcc00078e0002 */
[----:B------:R-:W2:Y:S01]  /*0350*/  LDG.E R3, desc[UR4][R2.64] ;  /* 0x0000000402037981 */ /* 0x000ea2000c1e1900 */
[----:B-1----:R-:W-:-:S04]  /*0360*/  IMAD.WIDE.U32 R4, R5, 0x4, R8 ;  /* 0x0000000405047825 */ /* 0x002fc800078e0008 */
[----:B--2--5:R-:W-:-:S05]  /*0370*/  FFMA R7, R6, R7, R3 ;  /* 0x0000000706077223 */ /* 0x024fca0000000003 */
[----:B------:R-:W-:Y:S01]  /*0380*/  STG.E desc[UR4][R4.64], R7 ;  /* 0x0000000704007986 */ /* 0x000fe2000c101904 */
[----:B------:R-:W-:Y:S05]  /*0390*/  EXIT ;  /* 0x000000000000794d */ /* 0x000fea0003800000 */
        .weak           $__internal_0_$__cuda_sm20_sqrt_rn_f32_slowpath
        .type           $__internal_0_$__cuda_sm20_sqrt_rn_f32_slowpath,@function
        .size           $__internal_0_$__cuda_sm20_sqrt_rn_f32_slowpath,($__internal_1_$__cuda_sm3x_div_rn_noftz_f32_slowpath - $__internal_0_$__cuda_sm20_sqrt_rn_f32_slowpath)
$__internal_0_$__cuda_sm20_sqrt_rn_f32_slowpath:
[----:B------:R-:W-:-:S13]  /*03a0*/  LOP3.LUT P0, RZ, R2, 0x7fffffff, RZ, 0xc0, !PT ;  /* 0x7fffffff02ff7812 */ /* 0x000fda000780c0ff */
[----:B------:R-:W-:Y:S01]  /*03b0*/  @!P0 IMAD.MOV.U32 R3, RZ, RZ, R2 ;  /* 0x000000ffff038224 */ /* 0x000fe200078e0002 */
[----:B------:R-:W-:Y:S06]  /*03c0*/  @!P0 BRA `(.L_x_420) ;  /* 0x0000000000448947 */ /* 0x000fec0003800000 */
[----:B------:R-:W-:-:S13]  /*03d0*/  FSETP.GEU.FTZ.AND P0, PT, R2, RZ, PT ;  /* 0x000000ff0200720b */ /* 0x000fda0003f1e000 */
[----:B------:R-:W-:Y:S01]  /*03e0*/  @!P0 IMAD.MOV.U32 R3, RZ, RZ, 0x7fffffff ;  /* 0x7fffffffff038424 */ /* 0x000fe200078e00ff */
[----:B------:R-:W-:Y:S06]  /*03f0*/  @!P0 BRA `(.L_x_420) ;  /* 0x0000000000388947 */ /* 0x000fec0003800000 */
[----:B------:R-:W-:-:S13]  /*0400*/  FSETP.GTU.FTZ.AND P0, PT, |R2|, +INF , PT ;  /* 0x7f8000000200780b */ /* 0x000fda0003f1c200 */
[----:B------:R-:W-:Y:S01]  /*0410*/  @P0 FADD.FTZ R3, R2, 1 ;  /* 0x3f80000002030421 */ /* 0x000fe20000010000 */
[----:B------:R-:W-:Y:S06]  /*0420*/  @P0 BRA `(.L_x_420) ;  /* 0x00000000002c0947 */ /* 0x000fec0003800000 */
[----:B------:R-:W-:-:S13]  /*0430*/  FSETP.NEU.FTZ.AND P0, PT, |R2|, +INF , PT ;  /* 0x7f8000000200780b */ /* 0x000fda0003f1d200 */
[----:B------:R-:W-:Y:S01]  /*0440*/  @!P0 MOV R3, R2 ;  /* 0x0000000200038202 */ /* 0x000fe20000000f00 */
[----:B------:R-:W-:Y:S06]  /*0450*/  @!P0 BRA `(.L_x_420) ;  /* 0x0000000000208947 */ /* 0x000fec0003800000 */
[----:B------:R-:W-:-:S04]  /*0460*/  FFMA R2, R2, 1.84467440737095516160e+19, RZ ;  /* 0x5f80000002027823 */ /* 0x000fc800000000ff */
[----:B------:R-:W0:Y:S02]  /*0470*/  MUFU.RSQ R3, R2 ;  /* 0x0000000200037308 */ /* 0x000e240000001400 */
[----:B0-----:R-:W-:Y:S01]  /*0480*/  FMUL.FTZ R7, R2, R3 ;  /* 0x0000000302077220 */ /* 0x001fe20000410000 */
[----:B------:R-:W-:-:S03]  /*0490*/  FMUL.FTZ R3, R3, 0.5 ;  /* 0x3f00000003037820 */ /* 0x000fc60000410000 */
[----:B------:R-:W-:-:S04]  /*04a0*/  FADD.FTZ R8, -R7, -RZ ;  /* 0x800000ff07087221 */ /* 0x000fc80000010100 */
[----:B------:R-:W-:-:S04]  /*04b0*/  FFMA R8, R7, R8, R2 ;  /* 0x0000000807087223 */ /* 0x000fc80000000002 */
[----:B------:R-:W-:-:S04]  /*04c0*/  FFMA R3, R8, R3, R7 ;  /* 0x0000000308037223 */ /* 0x000fc80000000007 */
[----:B------:R-:W-:-:S07]  /*04d0*/  FMUL.FTZ R3, R3, 2.3283064365386962891e-10 ;  /* 0x2f80000003037820 */ /* 0x000fce0000410000 */
.L_x_420:
[----:B------:R-:W-:Y:S02]  /*04e0*/  IMAD.MOV.U32 R7, RZ, RZ, R3 ;  /* 0x000000ffff077224 */ /* 0x000fe400078e0003 */
[----:B------:R-:W-:Y:S02]  /*04f0*/  HFMA2 R3, -RZ, RZ, 0, 0 ;  /* 0x00000000ff037431 */ /* 0x000fe400000001ff */
[----:B------:R-:W-:-:S04]  /*0500*/  IMAD.MOV.U32 R2, RZ, RZ, R9 ;  /* 0x000000ffff027224 */ /* 0x000fc800078e0009 */
[----:B------:R-:W-:Y:S05]  /*0510*/  RET.REL.NODEC R2 `(_batch_norm) ;  /* 0xfffffff802b87950 */ /* 0x000fea0003c3ffff */
        .weak           $__internal_1_$__cuda_sm3x_div_rn_noftz_f32_slowpath
        .type           $__internal_1_$__cuda_sm3x_div_rn_noftz_f32_slowpath,@function
        .size           $__internal_1_$__cuda_sm3x_div_rn_noftz_f32_slowpath,(.L_x_435 - $__internal_1_$__cuda_sm3x_div_rn_noftz_f32_slowpath)
$__internal_1_$__cuda_sm3x_div_rn_noftz_f32_slowpath:
[----:B------:R-:W-:Y:S01]  /*0520*/  SHF.R.U32.HI R8, RZ, 0x17, R3 ;  /* 0x00000017ff087819 */ /* 0x000fe20000011603 */
[----:B------:R-:W-:Y:S01]  /*0530*/  BSSY.RECONVERGENT B1, `(.L_x_421) ;  /* 0x0000063000017945 */ /* 0x000fe20003800200 */
[----:B------:R-:W-:Y:S02]  /*0540*/  SHF.R.U32.HI R7, RZ, 0x17, R0 ;  /* 0x00000017ff077819 */ /* 0x000fe40000011600 */
[----:B------:R-:W-:Y:S02]  /*0550*/  LOP3.LUT R12, R8, 0xff, RZ, 0xc0, !PT ;  /* 0x000000ff080c7812 */ /* 0x000fe400078ec0ff */
[----:B------:R-:W-:Y:S02]  /*0560*/  LOP3.LUT R7, R7, 0xff, RZ, 0xc0, !PT ;  /* 0x000000ff07077812 */ /* 0x000fe400078ec0ff */
[----:B------:R-:W-:Y:S01]  /*0570*/  MOV R8, R0 ;  /* 0x0000000000087202 */ /* 0x000fe20000000f00 */
[----:B------:R-:W-:Y:S02]  /*0580*/  VIADD R11, R12, 0xffffffff ;  /* 0xffffffff0c0b7836 */ /* 0x000fe40000000000 */
[----:B------:R-:W-:-:S03]  /*0590*/  VIADD R10, R7, 0xffffffff ;  /* 0xffffffff070a7836 */ /* 0x000fc60000000000 */
[----:B------:R-:W-:-:S04]  /*05a0*/  ISETP.GT.U32.AND P0, PT, R11, 0xfd, PT ;  /* 0x000000fd0b00780c */ /* 0x000fc80003f04070 */
[----:B------:R-:W-:-:S13]  /*05b0*/  ISETP.GT.U32.OR P0, PT, R10, 0xfd, P0 ;  /* 0x000000fd0a00780c */ /* 0x000fda0000704470 */
[----:B------:R-:W-:Y:S01]  /*05c0*/  @!P0 IMAD.MOV.U32 R9, RZ, RZ, RZ ;  /* 0x000000ffff098224 */ /* 0x000fe200078e00ff */
[----:B------:R-:W-:Y:S06]  /*05d0*/  @!P0 BRA `(.L_x_422) ;  /* 0x00000000005c8947 */ /* 0x000fec0003800000 */
[----:B------:R-:W-:Y:S02]  /*05e0*/  FSETP.GTU.FTZ.AND P1, PT, |R3|, +INF , PT ;  /* 0x7f8000000300780b */ /* 0x000fe40003f3c200 */
[----:B------:R-:W-:-:S04]  /*05f0*/  FSETP.GTU.FTZ.AND P0, PT, |R0|, +INF , PT ;  /* 0x7f8000000000780b */ /* 0x000fc80003f1c200 */
[----:B------:R-:W-:-:S13]  /*0600*/  PLOP3.LUT P0, PT, P0, P1, PT, 0xf8, 0x8f ;  /* 0x00000000008f781c */ /* 0x000fda0000703f70 */
[----:B------:R-:W-:Y:S05]  /*0610*/  @P0 BRA `(.L_x_423) ;  /* 0x00000004004c0947 */ /* 0x000fea0003800000 */
[----:B------:R-:W-:-:S13]  /*0620*/  LOP3.LUT P0, RZ, R3, 0x7fffffff, R8, 0xc8, !PT ;  /* 0x7fffffff03ff7812 */ /* 0x000fda000780c808 */
[----:B------:R-:W-:Y:S05]  /*0630*/  @!P0 BRA `(.L_x_424) ;  /* 0x00000004003c8947 */ /* 0x000fea0003800000 */
[C---:B------:R-:W-:Y:S02]  /*0640*/  FSETP.NEU.FTZ.AND P2, PT, |R0|.reuse, +INF , PT ;  /* 0x7f8000000000780b */ /* 0x040fe40003f5d200 */
[----:B------:R-:W-:Y:S02]  /*0650*/  FSETP.NEU.FTZ.AND P1, PT, |R3|, +INF , PT ;  /* 0x7f8000000300780b */ /* 0x000fe40003f3d200 */
[----:B------:R-:W-:-:S11]  /*0660*/  FSETP.NEU.FTZ.AND P0, PT, |R0|, +INF , PT ;  /* 0x7f8000000000780b */ /* 0x000fd60003f1d200 */
[----:B------:R-:W-:Y:S05]  /*0670*/  @!P1 BRA !P2, `(.L_x_424) ;  /* 0x00000004002c9947 */ /* 0x000fea0005000000 */
[----:B------:R-:W-:-:S04]  /*0680*/  LOP3.LUT P2, RZ, R8, 0x7fffffff, RZ, 0xc0, !PT ;  /* 0x7fffffff08ff7812 */ /* 0x000fc8000784c0ff */
[----:B------:R-:W-:-:S13]  /*0690*/  PLOP3.LUT P1, PT, P1, P2, PT, 0x2f, 0xf2 ;  /* 0x0000000000f2781c */ /* 0x000fda0000f24577 */
[----:B------:R-:W-:Y:S05]  /*06a0*/  @P1 BRA `(.L_x_425) ;  /* 0x0000000400181947 */ /* 0x000fea0003800000 */
[----:B------:R-:W-:-:S04]  /*06b0*/  LOP3.LUT P1, RZ, R3, 0x7fffffff, RZ, 0xc0, !PT ;  /* 0x7fffffff03ff7812 */ /* 0x000fc8000782c0ff */
[----:B------:R-:W-:-:S13]  /*06c0*/  PLOP3.LUT P0, PT, P0, P1, PT, 0x2f, 0xf2 ;  /* 0x0000000000f2781c */ /* 0x000fda0000702577 */
[----:B------:R-:W-:Y:S05]  /*06d0*/  @P0 BRA `(.L_x_426) ;  /* 0x0000000400000947 */ /* 0x000fea0003800000 */
[----:B------:R-:W-:Y:S02]  /*06e0*/  ISETP.GE.AND P0, PT, R10, RZ, PT ;  /* 0x000000ff0a00720c */ /* 0x000fe40003f06270 */
[----:B------:R-:W-:-:S11]  /*06f0*/  ISETP.GE.AND P1, PT, R11, RZ, PT ;  /* 0x000000ff0b00720c */ /* 0x000fd60003f26270 */
[----:B------:R-:W-:Y:S01]  /*0700*/  @P0 IMAD.MOV.U32 R9, RZ, RZ, RZ ;  /* 0x000000ffff090224 */ /* 0x000fe200078e00ff */
[----:B------:R-:W-:Y:S01]  /*0710*/  @!P0 MOV R9, 0xffffffc0 ;  /* 0xffffffc000098802 */ /* 0x000fe20000000f00 */
[----:B------:R-:W-:Y:S01]  /*0720*/  @!P0 FFMA R8, R0, 1.84467440737095516160e+19, RZ ;  /* 0x5f80000000088823 */ /* 0x000fe200000000ff */
[----:B------:R-:W-:-:S03]  /*0730*/  @!P1 FFMA R3, R3, 1.84467440737095516160e+19, RZ ;  /* 0x5f80000003039823 */ /* 0x000fc600000000ff */
[----:B------:R-:W-:-:S07]  /*0740*/  @!P1 VIADD R9, R9, 0x40 ;  /* 0x0000004009099836 */ /* 0x000fce0000000000 */
.L_x_422:
[----:B------:R-:W-:Y:S01]  /*0750*/  LEA R0, R12, 0xc0800000, 0x17 ;  /* 0xc08000000c007811 */ /* 0x000fe200078eb8ff */
[----:B------:R-:W-:Y:S01]  /*0760*/  BSSY.RECONVERGENT B2, `(.L_x_427) ;  /* 0x0000036000027945 */ /* 0x000fe20003800200 */
[----:B------:R-:W-:-:S03]  /*0770*/  IADD3 R7, PT, PT, R7, -0x7f, RZ ;  /* 0xffffff8107077810 */ /* 0x000fc60007ffe0ff */
[----:B------:R-:W-:Y:S02]  /*0780*/  IMAD.IADD R3, R3, 0x1, -R0 ;  /* 0x0000000103037824 */ /* 0x000fe400078e0a00 */
[----:B------:R-:W-:Y:S02]  /*0790*/  IMAD R0, R7, -0x800000, R8 ;  /* 0xff80000007007824 */ /* 0x000fe400078e0208 */
[----:B------:R-:W0:Y:S01]  /*07a0*/  MUFU.RCP R10, R3 ;  /* 0x00000003000a7308 */ /* 0x000e220000001000 */
[----:B------:R-:W-:-:S04]  /*07b0*/  FADD.FTZ R11, -R3, -RZ ;  /* 0x800000ff030b7221 */ /* 0x000fc80000010100 */
[----:B0-----:R-:W-:-:S04]  /*07c0*/  FFMA R13, R10, R11, 1 ;  /* 0x3f8000000a0d7423 */ /* 0x001fc8000000000b */
[----:B------:R-:W-:-:S04]  /*07d0*/  FFMA R15, R10, R13, R10 ;  /* 0x0000000d0a0f7223 */ /* 0x000fc8000000000a */
[----:B------:R-:W-:-:S04]  /*07e0*/  FFMA R8, R0, R15, RZ ;  /* 0x0000000f00087223 */ /* 0x000fc800000000ff */
[----:B------:R-:W-:-:S04]  /*07f0*/  FFMA R13, R11, R8, R0 ;  /* 0x000000080b0d7223 */ /* 0x000fc80000000000 */
[----:B------:R-:W-:Y:S01]  /*0800*/  FFMA R10, R15, R13, R8 ;  /* 0x0000000d0f0a7223 */ /* 0x000fe20000000008 */
[----:B------:R-:W-:-:S03]  /*0810*/  IADD3 R8, PT, PT, R7, 0x7f, -R12 ;  /* 0x0000007f07087810 */ /* 0x000fc60007ffe80c */
[----:B------:R-:W-:Y:S02]  /*0820*/  FFMA R11, R11, R10, R0 ;  /* 0x0000000a0b0b7223 */ /* 0x000fe40000000000 */
[----:B------:R-:W-:Y:S02]  /*0830*/  IMAD.IADD R8, R8, 0x1, R9 ;  /* 0x0000000108087824 */ /* 0x000fe400078e0209 */
[----:B------:R-:W-:-:S05]  /*0840*/  FFMA R0, R15, R11, R10 ;  /* 0x0000000b0f007223 */ /* 0x000fca000000000a */
[----:B------:R-:W-:-:S04]  /*0850*/  SHF.R.U32.HI R3, RZ, 0x17, R0 ;  /* 0x00000017ff037819 */ /* 0x000fc80000011600 */
[----:B------:R-:W-:-:S05]  /*0860*/  LOP3.LUT R3, R3, 0xff, RZ, 0xc0, !PT ;  /* 0x000000ff03037812 */ /* 0x000fca00078ec0ff */
[----:B------:R-:W-:-:S05]  /*0870*/  IMAD.IADD R9, R3, 0x1, R8 ;  /* 0x0000000103097824 */ /* 0x000fca00078e0208 */
[----:B------:R-:W-:-:S04]  /*0880*/  IADD3 R3, PT, PT, R9, -0x1, RZ ;  /* 0xffffffff09037810 */ /* 0x000fc80007ffe0ff */
[----:B------:R-:W-:-:S13]  /*0890*/  ISETP.GE.U32.AND P0, PT, R3, 0xfe, PT ;  /* 0x000000fe0300780c */ /* 0x000fda0003f06070 */
[----:B------:R-:W-:Y:S05]  /*08a0*/  @!P0 BRA `(.L_x_428) ;  /* 0x0000000000808947 */ /* 0x000fea0003800000 */
[----:B------:R-:W-:-:S13]  /*08b0*/  ISETP.GT.AND P0, PT, R9, 0xfe, PT ;  /* 0x000000fe0900780c */ /* 0x000fda0003f04270 */
[----:B------:R-:W-:Y:S05]  /*08c0*/  @P0 BRA `(.L_x_429) ;  /* 0x00000000006c0947 */ /* 0x000fea0003800000 */
[----:B------:R-:W-:-:S13]  /*08d0*/  ISETP.GE.AND P0, PT, R9, 0x1, PT ;  /* 0x000000010900780c */ /* 0x000fda0003f06270 */
[----:B------:R-:W-:Y:S05]  /*08e0*/  @P0 BRA `(.L_x_430) ;  /* 0x0000000000740947 */ /* 0x000fea0003800000 */
[----:B------:R-:W-:Y:S02]  /*08f0*/  ISETP.GE.AND P0, PT, R9, -0x18, PT ;  /* 0xffffffe80900780c */ /* 0x000fe40003f06270 */
[----:B------:R-:W-:-:S11]  /*0900*/  LOP3.LUT R0, R0, 0x80000000, RZ, 0xc0, !PT ;  /* 0x8000000000007812 */ /* 0x000fd600078ec0ff */
[----:B------:R-:W-:Y:S05]  /*0910*/  @!P0 BRA `(.L_x_430) ;  /* 0x0000000000688947 */ /* 0x000fea0003800000 */
[CCC-:B------:R-:W-:Y:S01]  /*0920*/  FFMA.RZ R3, R15.reuse, R11.reuse, R10.reuse ;  /* 0x0000000b0f037223 */ /* 0x1c0fe2000000c00a */
[-CC-:B------:R-:W-:Y:S01]  /*0930*/  FFMA.RM R8, R15, R11.reuse, R10.reuse ;  /* 0x0000000b0f087223 */ /* 0x180fe2000000400a */
[C---:B------:R-:W-:Y:S02]  /*0940*/  ISETP.NE.AND P2, PT, R9.reuse, RZ, PT ;  /* 0x000000ff0900720c */ /* 0x040fe40003f45270 */
[----:B------:R-:W-:Y:S02]  /*0950*/  ISETP.NE.AND P1, PT, R9, RZ, PT ;  /* 0x000000ff0900720c */ /* 0x000fe40003f25270 */
[----:B------:R-:W-:Y:S01]  /*0960*/  LOP3.LUT R7, R3, 0x7fffff, RZ, 0xc0, !PT ;  /* 0x007fffff03077812 */ /* 0x000fe200078ec0ff */
[----:B------:R-:W-:Y:S01]  /*0970*/  FFMA.RP R3, R15, R11, R10 ;  /* 0x0000000b0f037223 */ /* 0x000fe2000000800a */
[----:B------:R-:W-:Y:S02]  /*0980*/  VIADD R10, R9, 0x20 ;  /* 0x00000020090a7836 */ /* 0x000fe40000000000 */
[----:B------:R-:W-:Y:S01]  /*0990*/  LOP3.LUT R7, R7, 0x800000, RZ, 0xfc, !PT ;  /* 0x0080000007077812 */ /* 0x000fe200078efcff */
[----:B------:R-:W-:Y:S01]  /*09a0*/  IMAD.MOV R9, RZ, RZ, -R9 ;  /* 0x000000ffff097224 */ /* 0x000fe200078e0a09 */
[----:B------:R-:W-:-:S02]  /*09b0*/  FSETP.NEU.FTZ.AND P0, PT, R3, R8, PT ;  /* 0x000000080300720b */ /* 0x000fc40003f1d000 */
[----:B------:R-:W-:Y:S02]  /*09c0*/  SHF.L.U32 R10, R7, R10, RZ ;  /* 0x0000000a070a7219 */ /* 0x000fe400000006ff */
[----:B------:R-:W-:Y:S02]  /*09d0*/  SEL R8, R9, RZ, P2 ;  /* 0x000000ff09087207 */ /* 0x000fe40001000000 */
[----:B------:R-:W-:Y:S02]  /*09e0*/  ISETP.NE.AND P1, PT, R10, RZ, P1 ;  /* 0x000000ff0a00720c */ /* 0x000fe40000f25270 */
[----:B------:R-:W-:Y:S02]  /*09f0*/  SHF.R.U32.HI R8, RZ, R8, R7 ;  /* 0x00000008ff087219 */ /* 0x000fe40000011607 */
[----:B------:R-:W-:Y:S02]  /*0a00*/  PLOP3.LUT P0, PT, P0, P1, PT, 0xf8, 0x8f ;  /* 0x00000000008f781c */ /* 0x000fe40000703f70 */
[----:B------:R-:W-:-:S02]  /*0a10*/  SHF.R.U32.HI R10, RZ, 0x1, R8 ;  /* 0x00000001ff0a7819 */ /* 0x000fc40000011608 */
[----:B------:R-:W-:-:S04]  /*0a20*/  SEL R3, RZ, 0x1, !P0 ;  /* 0x00000001ff037807 */ /* 0x000fc80004000000 */
[----:B------:R-:W-:-:S04]  /*0a30*/  LOP3.LUT R3, R3, 0x1, R10, 0xf8, !PT ;  /* 0x0000000103037812 */ /* 0x000fc800078ef80a */
[----:B------:R-:W-:-:S04]  /*0a40*/  LOP3.LUT R3, R3, R8, RZ, 0xc0, !PT ;  /* 0x0000000803037212 */ /* 0x000fc800078ec0ff */
[----:B------:R-:W-:-:S04]  /*0a50*/  IADD3 R3, PT, PT, R10, R3, RZ ;  /* 0x000000030a037210 */ /* 0x000fc80007ffe0ff */
[----:B------:R-:W-:Y:S01]  /*0a60*/  LOP3.LUT R0, R3, R0, RZ, 0xfc, !PT ;  /* 0x0000000003007212 */ /* 0x000fe200078efcff */
[----:B------:R-:W-:Y:S06]  /*0a70*/  BRA `(.L_x_430) ;  /* 0x0000000000107947 */ /* 0x000fec0003800000 */
.L_x_429:
[----:B------:R-:W-:-:S04]  /*0a80*/  LOP3.LUT R0, R0, 0x80000000, RZ, 0xc0, !PT ;  /* 0x8000000000007812 */ /* 0x000fc800078ec0ff */
[----:B------:R-:W-:Y:S01]  /*0a90*/  LOP3.LUT R0, R0, 0x7f800000, RZ, 0xfc, !PT ;  /* 0x7f80000000007812 */ /* 0x000fe200078efcff */
[----:B------:R-:W-:Y:S06]  /*0aa0*/  BRA `(.L_x_430) ;  /* 0x0000000000047947 */ /* 0x000fec0003800000 */
.L_x_428:
[----:B------:R-:W-:-:S07]  /*0ab0*/  IMAD R0, R8, 0x800000, R0 ;  /* 0x0080000008007824 */ /* 0x000fce00078e0200 */
.L_x_430:
[----:B------:R-:W-:Y:S05]  /*0ac0*/  BSYNC.RECONVERGENT B2 ;  /* 0x0000000000027941 */ /* 0x000fea0003800200 */
.L_x_427:
[----:B------:R-:W-:Y:S05]  /*0ad0*/  BRA `(.L_x_431) ;  /* 0x0000000000207947 */ /* 0x000fea0003800000 */
.L_x_426:
[----:B------:R-:W-:-:S04]  /*0ae0*/  LOP3.LUT R0, R3, 0x80000000, R8, 0x48, !PT ;  /* 0x8000000003007812 */ /* 0x000fc800078e4808 */
[----:B------:R-:W-:Y:S01]  /*0af0*/  LOP3.LUT R0, R0, 0x7f800000, RZ, 0xfc, !PT ;  /* 0x7f80000000007812 */ /* 0x000fe200078efcff */
[----:B------:R-:W-:Y:S06]  /*0b00*/  BRA `(.L_x_431) ;  /* 0x0000000000147947 */ /* 0x000fec0003800000 */
.L_x_425:
[----:B------:R-:W-:Y:S01]  /*0b10*/  LOP3.LUT R0, R3, 0x80000000, R8, 0x48, !PT ;  /* 0x8000000003007812 */ /* 0x000fe200078e4808 */
[----:B------:R-:W-:Y:S06]  /*0b20*/  BRA `(.L_x_431) ;  /* 0x00000000000c7947 */ /* 0x000fec0003800000 */
.L_x_424:
[----:B------:R-:W0:Y:S01]  /*0b30*/  MUFU.RSQ R0, -QNAN ;  /* 0xffc0000000007908 */ /* 0x000e220000001400 */
[----:B------:R-:W-:Y:S05]  /*0b40*/  BRA `(.L_x_431) ;  /* 0x0000000000047947 */ /* 0x000fea0003800000 */
.L_x_423:
[----:B------:R-:W-:-:S07]  /*0b50*/  FADD.FTZ R0, R0, R3 ;  /* 0x0000000300007221 */ /* 0x000fce0000010000 */
.L_x_431:
[----:B------:R-:W-:Y:S05]  /*0b60*/  BSYNC.RECONVERGENT B1 ;  /* 0x0000000000017941 */ /* 0x000fea0003800200 */
.L_x_421:
[----:B------:R-:W-:-:S04]  /*0b70*/  HFMA2 R3, -RZ, RZ, 0, 0 ;  /* 0x00000000ff037431 */ /* 0x000fc800000001ff */
[----:B0-----:R-:W-:Y:S05]  /*0b80*/  RET.REL.NODEC R2 `(_batch_norm) ;  /* 0xfffffff4021c7950 */ /* 0x001fea0003c3ffff */
.L_x_432:
        /* <DEDUP_REMOVED lines=15> */
.L_x_435:


//--------------------- .text._leaky_relu         --------------------------
	.section	.text._leaky_relu,"ax",@progbits
	.align	128
        .global         _leaky_relu
        .type           _leaky_relu,@function
        .size           _leaky_relu,(.L_x_441 - _leaky_relu)
        .other          _leaky_relu,@"STO_CUDA_ENTRY STV_DEFAULT"
_leaky_relu:
.text._leaky_relu:
[----:B------:R-:W-:Y:S01]  /*0000*/  LDC R1, c[0x0][0x37c] ;  /* 0x0000df00ff017b82 */ /* 0x000fe20000000800 */
[----:B------:R-:W0:Y:S07]  /*0010*/  S2R R9, SR_TID.X ;  /* 0x0000000000097919 */ /* 0x000e2e0000002100 */
[----:B------:R-:W0:Y:S01]  /*0020*/  LDC.64 R2, c[0x0][0x380] ;  /* 0x0000e000ff027b82 */ /* 0x000e220000000a00 */
[----:B------:R-:W1:Y:S01]  /*0030*/  LDCU.64 UR4, c[0x0][0x358] ;  /* 0x00006b00ff0477ac */ /* 0x000e620008000a00 */
[----:B------:R-:W2:Y:S06]  /*0040*/  LDCU UR6, c[0x0][0x398] ;  /* 0x00007300ff0677ac */ /* 0x000eac0008000800 */
[----:B------:R-:W3:Y:S01]  /*0050*/  LDC.64 R4, c[0x0][0x388] ;  /* 0x0000e200ff047b82 */ /* 0x000ee20000000a00 */
[----:B0-----:R-:W-:-:S05]  /*0060*/  IMAD.WIDE.U32 R2, R9, 0x4, R2 ;  /* 0x0000000409027825 */ /* 0x001fca00078e0002 */
[----:B-1----:R-:W4:Y:S01]  /*0070*/  LDG.E R7, desc[UR4][R2.64] ;  /* 0x0000000402077981 */ /* 0x002f22000c1e1900 */
[----:B---3--:R-:W-:Y:S01]  /*0080*/  IMAD.WIDE.U32 R4, R9, 0x4, R4 ;  /* 0x0000000409047825 */ /* 0x008fe200078e0004 */
[----:B----4-:R-:W-:-:S13]  /*0090*/  FSETP.GEU.AND P0, PT, R7, RZ, PT ;  /* 0x000000ff0700720b */ /* 0x010fda0003f0e000 */
[----:B--2---:R-:W-:-:S05]  /*00a0*/  @!P0 FMUL R7, R7, UR6 ;  /* 0x0000000607078c20 */ /* 0x004fca0008400000 */
[----:B------:R-:W-:Y:S01]  /*00b0*/  STG.E desc[UR4][R4.64], R7 ;  /* 0x0000000704007986 */ /* 0x000fe2000c101904 */
[----:B------:R-:W-:Y:S05]  /*00c0*/  EXIT ;  /* 0x000000000000794d */ /* 0x000fea0003800000 */
.L_x_433:
        /* <DEDUP_REMOVED lines=11> */
.L_x_441:


//--------------------- .nv.global.init           --------------------------
	.section	.nv.global.init,"aw",@progbits
.nv.global.init:
	.type		$str,@object
	.size		$str,(.L_0 - $str)
$str:
        /*0000*/ 	.byte	0x62, 0x3a, 0x20, 0x25, 0x64, 0x2c, 0x20, 0x63, 0x3a, 0x20, 0x25, 0x64, 0x0a, 0x00
.L_0:


//--------------------- .nv.shared.reserved.0     --------------------------
	.section	.nv.shared.reserved.0,"aw",@nobits
	.weak		__nv_reservedSMEM_offset_0_alias
	.size		__nv_reservedSMEM_offset_0_alias, 0, 64
	.other		__nv_reservedSMEM_offset_0_alias,@"STO_CUDA_RESERVED_SHARED STV_DEFAULT"
__nv_reservedSMEM_offset_0_alias:
	.zero		0
	.zero		64


//--------------------- .nv.constant0._pad_fill   --------------------------
	.section	.nv.constant0._pad_fill,"a",@progbits
	.sectionflags	@""
	.align	4
.nv.constant0._pad_fill:
	.zero		912


//--------------------- .nv.constant0._pad        --------------------------
	.section	.nv.constant0._pad,"a",@progbits
	.sectionflags	@""
	.align	4
.nv.constant0._pad:
	.zero		948


//--------------------- .nv.constant0._max_pool2d --------------------------
	.section	.nv.constant0._max_pool2d,"a",@progbits
	.sectionflags	@""
	.align	4
.nv.constant0._max_pool2d:
	.zero		952


//--------------------- .nv.constant0._conv2d     --------------------------
	.section	.nv.constant0._conv2d,"a",@progbits
	.sectionflags	@""
	.align	4
.nv.constant0._conv2d:
	.zero		976


//--------------------- .nv.constant0._batch_norm --------------------------
	.section	.nv.constant0._batch_norm,"a",@progbits
	.sectionflags	@""
	.align	4
.nv.constant0._batch_norm:
	.zero		960


//--------------------- .nv.constant0._leaky_relu --------------------------
	.section	.nv.constant0._leaky_relu,"a",@progbits
	.sectionflags	@""
	.align	4
.nv.constant0._leaky_relu:
	.zero		924


//--------------------- SYMBOLS --------------------------

	.type		.nv.reservedSmem.offset0,@object
	.size		.nv.reservedSmem.offset0,0x4
	.type		vprintf,@function
